//
// Generated by NVIDIA NVVM Compiler
//
// Compiler Build ID: CL-36424714
// Cuda compilation tools, release 13.0, V13.0.88
// Based on NVVM 20.0.0
//

.version 9.0
.target sm_100
.address_size 64

	// .globl	_Z16kernelInitBufferP6float4Pii
// _ZZ10kernelScanPiiiS_E9sharedMem has been demoted

.visible .entry _Z16kernelInitBufferP6float4Pii(
	.param .u64 .ptr .align 1 _Z16kernelInitBufferP6float4Pii_param_0,
	.param .u64 .ptr .align 1 _Z16kernelInitBufferP6float4Pii_param_1,
	.param .u32 _Z16kernelInitBufferP6float4Pii_param_2
)
{
	.reg .pred 	%p<2>;
	.reg .b32 	%r<6>;
	.reg .b32 	%f<2>;
	.reg .b64 	%rd<9>;

	ld.param.u64 	%rd1, [_Z16kernelInitBufferP6float4Pii_param_0];
	ld.param.u64 	%rd2, [_Z16kernelInitBufferP6float4Pii_param_1];
	ld.param.u32 	%r2, [_Z16kernelInitBufferP6float4Pii_param_2];
	mov.u32 	%r3, %tid.x;
	mov.u32 	%r4, %ctaid.x;
	mov.u32 	%r5, %ntid.x;
	mad.lo.s32 	%r1, %r4, %r5, %r3;
	setp.ge.s32 	%p1, %r1, %r2;
	@%p1 bra 	$L__BB0_2;
	cvta.to.global.u64 	%rd3, %rd1;
	cvta.to.global.u64 	%rd4, %rd2;
	mul.wide.s32 	%rd5, %r1, 16;
	add.s64 	%rd6, %rd3, %rd5;
	mov.f32 	%f1, 0f00000000;
	st.global.v4.f32 	[%rd6], {%f1, %f1, %f1, %f1};
	mul.wide.s32 	%rd7, %r1, 4;
	add.s64 	%rd8, %rd4, %rd7;
	st.global.u32 	[%rd8], %r1;
$L__BB0_2:
	ret;

}
	// .globl	_Z30kernelGenerateIntersectedPointP6float4S0_S0_iPiS0_
.visible .entry _Z30kernelGenerateIntersectedPointP6float4S0_S0_iPiS0_(
	.param .u64 .ptr .align 1 _Z30kernelGenerateIntersectedPointP6float4S0_S0_iPiS0__param_0,
	.param .u64 .ptr .align 1 _Z30kernelGenerateIntersectedPointP6float4S0_S0_iPiS0__param_1,
	.param .u64 .ptr .align 1 _Z30kernelGenerateIntersectedPointP6float4S0_S0_iPiS0__param_2,
	.param .u32 _Z30kernelGenerateIntersectedPointP6float4S0_S0_iPiS0__param_3,
	.param .u64 .ptr .align 1 _Z30kernelGenerateIntersectedPointP6float4S0_S0_iPiS0__param_4,
	.param .u64 .ptr .align 1 _Z30kernelGenerateIntersectedPointP6float4S0_S0_iPiS0__param_5
)
{
	.reg .pred 	%p<2>;
	.reg .b32 	%r<8>;
	.reg .b32 	%f<53>;
	.reg .b64 	%rd<20>;

	ld.param.u64 	%rd2, [_Z30kernelGenerateIntersectedPointP6float4S0_S0_iPiS0__param_1];
	ld.param.u64 	%rd3, [_Z30kernelGenerateIntersectedPointP6float4S0_S0_iPiS0__param_2];
	ld.param.u32 	%r2, [_Z30kernelGenerateIntersectedPointP6float4S0_S0_iPiS0__param_3];
	ld.param.u64 	%rd4, [_Z30kernelGenerateIntersectedPointP6float4S0_S0_iPiS0__param_4];
	ld.param.u64 	%rd5, [_Z30kernelGenerateIntersectedPointP6float4S0_S0_iPiS0__param_5];
	mov.u32 	%r3, %tid.x;
	mov.u32 	%r4, %ctaid.x;
	mov.u32 	%r5, %ntid.x;
	mad.lo.s32 	%r1, %r4, %r5, %r3;
	setp.ge.s32 	%p1, %r1, %r2;
	@%p1 bra 	$L__BB1_2;
	ld.param.u64 	%rd19, [_Z30kernelGenerateIntersectedPointP6float4S0_S0_iPiS0__param_0];
	cvta.to.global.u64 	%rd6, %rd5;
	cvta.to.global.u64 	%rd7, %rd4;
	cvta.to.global.u64 	%rd8, %rd3;
	cvta.to.global.u64 	%rd9, %rd19;
	cvta.to.global.u64 	%rd10, %rd2;
	mul.wide.s32 	%rd11, %r1, 4;
	add.s64 	%rd12, %rd7, %rd11;
	ld.global.u32 	%r6, [%rd12];
	mul.lo.s32 	%r7, %r6, 3;
	mul.wide.s32 	%rd13, %r7, 16;
	add.s64 	%rd14, %rd8, %rd13;
	.pragma "used_bytes_mask 4095";
	ld.global.v4.f32 	{%f1, %f2, %f3, %f4}, [%rd14];
	.pragma "used_bytes_mask 4095";
	ld.global.v4.f32 	{%f5, %f6, %f7, %f8}, [%rd14+16];
	.pragma "used_bytes_mask 4095";
	ld.global.v4.f32 	{%f9, %f10, %f11, %f12}, [%rd14+32];
	mul.wide.s32 	%rd15, %r1, 16;
	add.s64 	%rd16, %rd9, %rd15;
	.pragma "used_bytes_mask 4095";
	ld.global.v4.f32 	{%f13, %f14, %f15, %f16}, [%rd16];
	add.s64 	%rd17, %rd10, %rd15;
	.pragma "used_bytes_mask 4095";
	ld.global.v4.f32 	{%f17, %f18, %f19, %f20}, [%rd17];
	sub.f32 	%f21, %f5, %f1;
	sub.f32 	%f22, %f6, %f2;
	sub.f32 	%f23, %f7, %f3;
	sub.f32 	%f24, %f9, %f1;
	sub.f32 	%f25, %f10, %f2;
	sub.f32 	%f26, %f11, %f3;
	mul.f32 	%f27, %f22, %f26;
	mul.f32 	%f28, %f23, %f25;
	sub.f32 	%f29, %f27, %f28;
	mul.f32 	%f30, %f23, %f24;
	mul.f32 	%f31, %f21, %f26;
	sub.f32 	%f32, %f30, %f31;
	mul.f32 	%f33, %f21, %f25;
	mul.f32 	%f34, %f22, %f24;
	sub.f32 	%f35, %f33, %f34;
	sub.f32 	%f36, %f13, %f1;
	sub.f32 	%f37, %f14, %f2;
	sub.f32 	%f38, %f15, %f3;
	mul.f32 	%f39, %f32, %f37;
	fma.rn.f32 	%f40, %f36, %f29, %f39;
	fma.rn.f32 	%f41, %f35, %f38, %f40;
	mul.f32 	%f42, %f32, %f18;
	fma.rn.f32 	%f43, %f29, %f17, %f42;
	fma.rn.f32 	%f44, %f35, %f19, %f43;
	div.rn.f32 	%f45, %f41, %f44;
	mul.f32 	%f46, %f17, %f45;
	mul.f32 	%f47, %f18, %f45;
	mul.f32 	%f48, %f19, %f45;
	sub.f32 	%f49, %f13, %f46;
	sub.f32 	%f50, %f14, %f47;
	sub.f32 	%f51, %f15, %f48;
	add.s64 	%rd18, %rd6, %rd15;
	cvt.rn.f32.s32 	%f52, %r6;
	st.global.v4.f32 	[%rd18], {%f49, %f50, %f51, %f52};
$L__BB1_2:
	ret;

}
	// .globl	_Z25kernelGeneratePrimaryRays6float4PfPS_S1_
.visible .entry _Z25kernelGeneratePrimaryRays6float4PfPS_S1_(
	.param .align 16 .b8 _Z25kernelGeneratePrimaryRays6float4PfPS_S1__param_0[16],
	.param .u64 .ptr .align 1 _Z25kernelGeneratePrimaryRays6float4PfPS_S1__param_1,
	.param .u64 .ptr .align 1 _Z25kernelGeneratePrimaryRays6float4PfPS_S1__param_2,
	.param .u64 .ptr .align 1 _Z25kernelGeneratePrimaryRays6float4PfPS_S1__param_3
)
{
	.reg .pred 	%p<2>;
	.reg .b32 	%r<11>;
	.reg .b32 	%f<48>;
	.reg .b64 	%rd<10>;

	ld.param.v4.f32 	{%f3, %f4, %f5, %f6}, [_Z25kernelGeneratePrimaryRays6float4PfPS_S1__param_0];
	ld.param.u64 	%rd1, [_Z25kernelGeneratePrimaryRays6float4PfPS_S1__param_1];
	ld.param.u64 	%rd2, [_Z25kernelGeneratePrimaryRays6float4PfPS_S1__param_2];
	ld.param.u64 	%rd3, [_Z25kernelGeneratePrimaryRays6float4PfPS_S1__param_3];
	mov.u32 	%r3, %tid.x;
	mov.u32 	%r4, %ctaid.x;
	mov.u32 	%r5, %ntid.x;
	mad.lo.s32 	%r1, %r4, %r5, %r3;
	cvt.rzi.s32.f32 	%r2, %f3;
	cvt.rzi.s32.f32 	%r6, %f4;
	mul.lo.s32 	%r7, %r2, %r6;
	setp.ge.s32 	%p1, %r1, %r7;
	@%p1 bra 	$L__BB2_2;
	cvta.to.global.u64 	%rd4, %rd1;
	cvta.to.global.u64 	%rd5, %rd2;
	cvta.to.global.u64 	%rd6, %rd3;
	div.s32 	%r8, %r1, %r2;
	mul.lo.s32 	%r9, %r8, %r2;
	sub.s32 	%r10, %r1, %r9;
	cvt.rn.f32.u32 	%f7, %r10;
	add.f32 	%f8, %f7, %f7;
	div.rn.f32 	%f9, %f8, %f3;
	add.f32 	%f10, %f9, 0fBF800000;
	div.rn.f32 	%f11, %f10, %f5;
	cvt.rn.f32.u32 	%f12, %r8;
	add.f32 	%f13, %f12, %f12;
	div.rn.f32 	%f14, %f13, %f4;
	add.f32 	%f15, %f14, 0fBF800000;
	neg.f32 	%f16, %f15;
	div.rn.f32 	%f17, %f16, %f6;
	ld.global.f32 	%f18, [%rd4+48];
	ld.global.f32 	%f19, [%rd4+52];
	ld.global.f32 	%f20, [%rd4+56];
	cvt.rn.f32.s32 	%f21, %r1;
	mul.wide.s32 	%rd7, %r1, 16;
	add.s64 	%rd8, %rd5, %rd7;
	st.global.v4.f32 	[%rd8], {%f18, %f19, %f20, %f21};
	ld.global.f32 	%f22, [%rd4];
	ld.global.f32 	%f23, [%rd4+16];
	mul.f32 	%f24, %f17, %f23;
	fma.rn.f32 	%f25, %f11, %f22, %f24;
	ld.global.f32 	%f26, [%rd4+32];
	add.f32 	%f27, %f26, %f25;
	ld.global.f32 	%f28, [%rd4+4];
	ld.global.f32 	%f29, [%rd4+20];
	mul.f32 	%f30, %f17, %f29;
	fma.rn.f32 	%f31, %f11, %f28, %f30;
	ld.global.f32 	%f32, [%rd4+36];
	add.f32 	%f33, %f32, %f31;
	ld.global.f32 	%f34, [%rd4+8];
	ld.global.f32 	%f35, [%rd4+24];
	mul.f32 	%f36, %f17, %f35;
	fma.rn.f32 	%f37, %f11, %f34, %f36;
	ld.global.f32 	%f38, [%rd4+40];
	add.f32 	%f39, %f38, %f37;
	mul.f32 	%f40, %f33, %f33;
	fma.rn.f32 	%f41, %f27, %f27, %f40;
	fma.rn.f32 	%f42, %f39, %f39, %f41;
	sqrt.rn.f32 	%f43, %f42;
	div.rn.f32 	%f44, %f27, %f43;
	div.rn.f32 	%f45, %f33, %f43;
	div.rn.f32 	%f46, %f39, %f43;
	add.s64 	%rd9, %rd6, %rd7;
	mov.f32 	%f47, 0f3F800000;
	st.global.v4.f32 	[%rd9], {%f44, %f45, %f46, %f47};
$L__BB2_2:
	ret;

}
	// .globl	_Z25kernelGetIntersectedPointP6float4S0_S0_PiS1_S0_iS0_
.visible .entry _Z25kernelGetIntersectedPointP6float4S0_S0_PiS1_S0_iS0_(
	.param .u64 .ptr .align 1 _Z25kernelGetIntersectedPointP6float4S0_S0_PiS1_S0_iS0__param_0,
	.param .u64 .ptr .align 1 _Z25kernelGetIntersectedPointP6float4S0_S0_PiS1_S0_iS0__param_1,
	.param .u64 .ptr .align 1 _Z25kernelGetIntersectedPointP6float4S0_S0_PiS1_S0_iS0__param_2,
	.param .u64 .ptr .align 1 _Z25kernelGetIntersectedPointP6float4S0_S0_PiS1_S0_iS0__param_3,
	.param .u64 .ptr .align 1 _Z25kernelGetIntersectedPointP6float4S0_S0_PiS1_S0_iS0__param_4,
	.param .u64 .ptr .align 1 _Z25kernelGetIntersectedPointP6float4S0_S0_PiS1_S0_iS0__param_5,
	.param .u32 _Z25kernelGetIntersectedPointP6float4S0_S0_PiS1_S0_iS0__param_6,
	.param .u64 .ptr .align 1 _Z25kernelGetIntersectedPointP6float4S0_S0_PiS1_S0_iS0__param_7
)
{
	.reg .pred 	%p<78>;
	.reg .b32 	%r<77>;
	.reg .b32 	%f<322>;
	.reg .b64 	%rd<52>;

	ld.param.u64 	%rd10, [_Z25kernelGetIntersectedPointP6float4S0_S0_PiS1_S0_iS0__param_0];
	ld.param.u64 	%rd11, [_Z25kernelGetIntersectedPointP6float4S0_S0_PiS1_S0_iS0__param_1];
	ld.param.u64 	%rd12, [_Z25kernelGetIntersectedPointP6float4S0_S0_PiS1_S0_iS0__param_2];
	ld.param.u32 	%r39, [_Z25kernelGetIntersectedPointP6float4S0_S0_PiS1_S0_iS0__param_6];
	cvta.to.global.u64 	%rd1, %rd12;
	mov.u32 	%r40, %tid.x;
	mov.u32 	%r41, %ctaid.x;
	mov.u32 	%r42, %ntid.x;
	mad.lo.s32 	%r1, %r41, %r42, %r40;
	setp.ge.s32 	%p1, %r1, %r39;
	@%p1 bra 	$L__BB3_46;
	cvta.to.global.u64 	%rd17, %rd11;
	cvta.to.global.u64 	%rd18, %rd10;
	mul.wide.s32 	%rd19, %r1, 16;
	add.s64 	%rd2, %rd18, %rd19;
	add.s64 	%rd3, %rd17, %rd19;
	.pragma "used_bytes_mask 4095";
	ld.global.v4.f32 	{%f1, %f2, %f3, %f114}, [%rd1+32];
	.pragma "used_bytes_mask 4095";
	ld.global.v4.f32 	{%f4, %f5, %f6, %f115}, [%rd1+48];
	ld.global.f32 	%f7, [%rd3];
	abs.f32 	%f116, %f7;
	setp.geu.f32 	%p2, %f116, 0f33D6BF95;
	mov.f32 	%f278, 0f00000000;
	mov.f32 	%f279, 0f00000000;
	mov.f32 	%f280, 0f00000000;
	mov.f32 	%f321, 0fBF800000;
	@%p2 bra 	$L__BB3_3;
	ld.global.f32 	%f282, [%rd2];
	setp.gt.f32 	%p5, %f282, %f4;
	setp.lt.f32 	%p6, %f282, %f1;
	or.pred  	%p7, %p5, %p6;
	mov.f32 	%f307, 0f4B18967F;
	mov.f32 	%f306, 0f00000000;
	mov.f32 	%f318, %f278;
	mov.f32 	%f319, %f279;
	mov.f32 	%f320, %f280;
	@%p7 bra 	$L__BB3_45;
	bra.uni 	$L__BB3_4;
$L__BB3_3:
	ld.global.f32 	%f282, [%rd2];
	sub.f32 	%f119, %f4, %f282;
	div.rn.f32 	%f120, %f119, %f7;
	sub.f32 	%f121, %f1, %f282;
	div.rn.f32 	%f122, %f121, %f7;
	setp.gt.f32 	%p3, %f120, %f122;
	selp.f32 	%f123, %f122, %f120, %p3;
	selp.f32 	%f124, %f120, %f122, %p3;
	max.f32 	%f306, %f123, 0f00000000;
	min.f32 	%f307, %f124, 0f4B18967F;
	setp.gt.f32 	%p4, %f306, %f307;
	mov.f32 	%f318, %f278;
	mov.f32 	%f319, %f279;
	mov.f32 	%f320, %f280;
	@%p4 bra 	$L__BB3_45;
$L__BB3_4:
	ld.global.f32 	%f15, [%rd3+4];
	abs.f32 	%f16, %f15;
	setp.geu.f32 	%p8, %f16, 0f33D6BF95;
	@%p8 bra 	$L__BB3_6;
	ld.global.f32 	%f285, [%rd2+4];
	setp.gt.f32 	%p13, %f285, %f5;
	setp.lt.f32 	%p14, %f285, %f2;
	or.pred  	%p15, %p13, %p14;
	mov.f32 	%f318, %f278;
	mov.f32 	%f319, %f279;
	mov.f32 	%f320, %f280;
	@%p15 bra 	$L__BB3_45;
	bra.uni 	$L__BB3_7;
$L__BB3_6:
	ld.global.f32 	%f285, [%rd2+4];
	sub.f32 	%f131, %f5, %f285;
	div.rn.f32 	%f132, %f131, %f15;
	sub.f32 	%f133, %f2, %f285;
	div.rn.f32 	%f134, %f133, %f15;
	setp.gt.f32 	%p9, %f132, %f134;
	selp.f32 	%f135, %f134, %f132, %p9;
	selp.f32 	%f136, %f132, %f134, %p9;
	setp.gt.f32 	%p10, %f135, %f306;
	selp.f32 	%f306, %f135, %f306, %p10;
	setp.lt.f32 	%p11, %f136, %f307;
	selp.f32 	%f307, %f136, %f307, %p11;
	setp.gt.f32 	%p12, %f306, %f307;
	mov.f32 	%f318, %f278;
	mov.f32 	%f319, %f279;
	mov.f32 	%f320, %f280;
	@%p12 bra 	$L__BB3_45;
$L__BB3_7:
	setp.geu.f32 	%p16, %f16, 0f33D6BF95;
	@%p16 bra 	$L__BB3_10;
	ld.global.f32 	%f288, [%rd2+8];
	setp.gt.f32 	%p21, %f288, %f6;
	setp.lt.f32 	%p22, %f288, %f3;
	or.pred  	%p23, %p21, %p22;
	mov.f32 	%f318, %f278;
	mov.f32 	%f319, %f279;
	mov.f32 	%f320, %f280;
	@%p23 bra 	$L__BB3_45;
	ld.global.f32 	%f289, [%rd3+8];
	bra.uni 	$L__BB3_11;
$L__BB3_10:
	ld.global.f32 	%f288, [%rd2+8];
	sub.f32 	%f142, %f6, %f288;
	ld.global.f32 	%f289, [%rd3+8];
	div.rn.f32 	%f143, %f142, %f289;
	sub.f32 	%f144, %f3, %f288;
	div.rn.f32 	%f145, %f144, %f289;
	setp.gt.f32 	%p17, %f143, %f145;
	selp.f32 	%f146, %f145, %f143, %p17;
	selp.f32 	%f147, %f143, %f145, %p17;
	setp.gt.f32 	%p18, %f146, %f306;
	selp.f32 	%f306, %f146, %f306, %p18;
	setp.lt.f32 	%p19, %f147, %f307;
	selp.f32 	%f307, %f147, %f307, %p19;
	setp.gt.f32 	%p20, %f306, %f307;
	mov.f32 	%f318, %f278;
	mov.f32 	%f319, %f279;
	mov.f32 	%f320, %f280;
	@%p20 bra 	$L__BB3_45;
$L__BB3_11:
	fma.rn.f32 	%f292, %f306, %f7, %f282;
	fma.rn.f32 	%f293, %f306, %f15, %f285;
	fma.rn.f32 	%f294, %f306, %f289, %f288;
	mov.f32 	%f308, 0f3F800000;
	mov.b32 	%r63, 0;
	mov.u32 	%r71, %r63;
	mov.u32 	%r27, %r63;
$L__BB3_12:
	ld.param.u64 	%rd45, [_Z25kernelGetIntersectedPointP6float4S0_S0_PiS1_S0_iS0__param_2];
	shl.b32 	%r64, %r27, 2;
	cvt.s64.s32 	%rd51, %r64;
	cvta.to.global.u64 	%rd5, %rd45;
	mul.wide.s32 	%rd20, %r64, 16;
	add.s64 	%rd6, %rd5, %rd20;
	ld.global.f32 	%f299, [%rd6+16];
	setp.lt.f32 	%p24, %f299, 0f00000000;
	@%p24 bra 	$L__BB3_20;
	ld.global.f32 	%f298, [%rd6+20];
	ld.global.f32 	%f300, [%rd6+8];
	ld.global.f32 	%f301, [%rd6+4];
$L__BB3_14:
	cvt.rzi.s32.f32 	%r44, %f299;
	mov.f32 	%f152, 0f00000000;
	setp.eq.s32 	%p25, %r44, 2;
	@%p25 bra 	$L__BB3_18;
	setp.eq.s32 	%p26, %r44, 1;
	mov.f32 	%f302, %f293;
	@%p26 bra 	$L__BB3_19;
	setp.ne.s32 	%p27, %r44, 0;
	mov.f32 	%f302, %f152;
	@%p27 bra 	$L__BB3_19;
	mov.f32 	%f302, %f292;
	bra.uni 	$L__BB3_19;
$L__BB3_18:
	mov.f32 	%f302, %f294;
$L__BB3_19:
	setp.gt.f32 	%p28, %f298, %f302;
	cvt.rzi.s32.f32 	%r45, %f301;
	cvt.rzi.s32.f32 	%r46, %f300;
	selp.b32 	%r27, %r45, %r46, %p28;
	add.s32 	%r63, %r63, 1;
	shl.b32 	%r64, %r27, 2;
	cvt.s64.s32 	%rd51, %r64;
	mul.wide.s32 	%rd21, %r64, 16;
	add.s64 	%rd22, %rd5, %rd21;
	ld.global.f32 	%f301, [%rd22+4];
	ld.global.f32 	%f300, [%rd22+8];
	ld.global.v2.f32 	{%f299, %f298}, [%rd22+16];
	setp.geu.f32 	%p29, %f299, 0f00000000;
	@%p29 bra 	$L__BB3_14;
$L__BB3_20:
	shl.b64 	%rd23, %rd51, 4;
	add.s64 	%rd24, %rd5, %rd23;
	ld.global.f32 	%f154, [%rd24+12];
	cvt.rzi.s32.f32 	%r13, %f154;
	setp.lt.s32 	%p30, %r13, 1;
	mov.b32 	%r68, -1;
	mov.f32 	%f305, 0f4B18967F;
	@%p30 bra 	$L__BB3_27;
	ld.param.u64 	%rd48, [_Z25kernelGetIntersectedPointP6float4S0_S0_PiS1_S0_iS0__param_4];
	cvta.to.global.u64 	%rd25, %rd48;
	mul.wide.s32 	%rd26, %r27, 4;
	add.s64 	%rd27, %rd25, %rd26;
	ld.global.u32 	%r65, [%rd27];
	mul.wide.s32 	%rd28, %r64, 16;
	add.s64 	%rd29, %rd5, %rd28;
	.pragma "used_bytes_mask 4095";
	ld.global.v4.f32 	{%f156, %f157, %f158, %f159}, [%rd29+48];
	.pragma "used_bytes_mask 4095";
	ld.global.v4.f32 	{%f160, %f161, %f162, %f163}, [%rd29+32];
	add.f32 	%f56, %f160, 0fB727C5AC;
	add.f32 	%f57, %f161, 0fB727C5AC;
	add.f32 	%f58, %f162, 0fB727C5AC;
	add.f32 	%f59, %f156, 0f3727C5AC;
	add.f32 	%f60, %f157, 0f3727C5AC;
	add.f32 	%f61, %f158, 0f3727C5AC;
	neg.s32 	%r66, %r13;
	mov.f32 	%f305, 0f4B18967F;
	mov.b32 	%r68, -1;
$L__BB3_22:
	ld.param.u64 	%rd49, [_Z25kernelGetIntersectedPointP6float4S0_S0_PiS1_S0_iS0__param_5];
	ld.param.u64 	%rd47, [_Z25kernelGetIntersectedPointP6float4S0_S0_PiS1_S0_iS0__param_3];
	mul.wide.s32 	%rd30, %r65, 4;
	cvta.to.global.u64 	%rd31, %rd47;
	add.s64 	%rd32, %rd31, %rd30;
	ld.global.u32 	%r19, [%rd32];
	mul.lo.s32 	%r49, %r19, 3;
	cvta.to.global.u64 	%rd33, %rd49;
	mul.wide.s32 	%rd34, %r49, 16;
	add.s64 	%rd35, %rd33, %rd34;
	.pragma "used_bytes_mask 4095";
	ld.global.v4.f32 	{%f63, %f64, %f65, %f164}, [%rd35];
	.pragma "used_bytes_mask 4095";
	ld.global.v4.f32 	{%f66, %f67, %f68, %f165}, [%rd35+16];
	.pragma "used_bytes_mask 4095";
	ld.global.v4.f32 	{%f69, %f70, %f71, %f166}, [%rd35+32];
	sub.f32 	%f167, %f66, %f63;
	sub.f32 	%f168, %f67, %f64;
	sub.f32 	%f169, %f68, %f65;
	sub.f32 	%f170, %f69, %f63;
	sub.f32 	%f171, %f70, %f64;
	sub.f32 	%f172, %f71, %f65;
	mul.f32 	%f173, %f168, %f172;
	mul.f32 	%f174, %f169, %f171;
	sub.f32 	%f175, %f173, %f174;
	mul.f32 	%f176, %f169, %f170;
	mul.f32 	%f177, %f167, %f172;
	sub.f32 	%f178, %f176, %f177;
	mul.f32 	%f179, %f167, %f171;
	mul.f32 	%f180, %f168, %f170;
	sub.f32 	%f181, %f179, %f180;
	sub.f32 	%f182, %f282, %f63;
	sub.f32 	%f183, %f285, %f64;
	sub.f32 	%f184, %f288, %f65;
	mul.f32 	%f185, %f178, %f183;
	fma.rn.f32 	%f186, %f182, %f175, %f185;
	fma.rn.f32 	%f187, %f181, %f184, %f186;
	mul.f32 	%f188, %f178, %f15;
	fma.rn.f32 	%f189, %f175, %f7, %f188;
	fma.rn.f32 	%f190, %f181, %f289, %f189;
	div.rn.f32 	%f191, %f187, %f190;
	mul.f32 	%f192, %f7, %f191;
	mul.f32 	%f193, %f15, %f191;
	mul.f32 	%f194, %f289, %f191;
	sub.f32 	%f306, %f282, %f192;
	sub.f32 	%f307, %f285, %f193;
	sub.f32 	%f308, %f288, %f194;
	setp.gtu.f32 	%p31, %f191, 0f00000000;
	neg.f32 	%f195, %f191;
	selp.f32 	%f304, 0fBF800000, %f195, %p31;
	setp.lt.f32 	%p32, %f304, 0f00000000;
	@%p32 bra 	$L__BB3_24;
	sub.f32 	%f196, %f306, %f66;
	sub.f32 	%f197, %f307, %f67;
	sub.f32 	%f198, %f308, %f68;
	sub.f32 	%f199, %f63, %f66;
	sub.f32 	%f200, %f64, %f67;
	sub.f32 	%f201, %f65, %f68;
	mul.f32 	%f202, %f201, %f197;
	mul.f32 	%f203, %f200, %f198;
	sub.f32 	%f204, %f202, %f203;
	mul.f32 	%f205, %f199, %f198;
	mul.f32 	%f206, %f201, %f196;
	sub.f32 	%f207, %f205, %f206;
	mul.f32 	%f208, %f200, %f196;
	mul.f32 	%f209, %f199, %f197;
	sub.f32 	%f210, %f208, %f209;
	sub.f32 	%f211, %f306, %f69;
	sub.f32 	%f212, %f307, %f70;
	sub.f32 	%f213, %f308, %f71;
	sub.f32 	%f214, %f66, %f69;
	sub.f32 	%f215, %f67, %f70;
	sub.f32 	%f216, %f68, %f71;
	mul.f32 	%f217, %f216, %f212;
	mul.f32 	%f218, %f215, %f213;
	sub.f32 	%f219, %f217, %f218;
	mul.f32 	%f220, %f214, %f213;
	mul.f32 	%f221, %f216, %f211;
	sub.f32 	%f222, %f220, %f221;
	mul.f32 	%f223, %f215, %f211;
	mul.f32 	%f224, %f214, %f212;
	sub.f32 	%f225, %f223, %f224;
	sub.f32 	%f226, %f306, %f63;
	sub.f32 	%f227, %f307, %f64;
	sub.f32 	%f228, %f308, %f65;
	sub.f32 	%f229, %f71, %f65;
	mul.f32 	%f230, %f229, %f227;
	sub.f32 	%f231, %f70, %f64;
	mul.f32 	%f232, %f231, %f228;
	sub.f32 	%f233, %f230, %f232;
	sub.f32 	%f234, %f69, %f63;
	mul.f32 	%f235, %f234, %f228;
	mul.f32 	%f236, %f229, %f226;
	sub.f32 	%f237, %f235, %f236;
	mul.f32 	%f238, %f231, %f226;
	mul.f32 	%f239, %f234, %f227;
	sub.f32 	%f240, %f238, %f239;
	mul.f32 	%f241, %f207, %f222;
	fma.rn.f32 	%f242, %f204, %f219, %f241;
	fma.rn.f32 	%f243, %f210, %f225, %f242;
	mul.f32 	%f244, %f222, %f237;
	fma.rn.f32 	%f245, %f219, %f233, %f244;
	fma.rn.f32 	%f246, %f225, %f240, %f245;
	setp.ltu.f32 	%p33, %f243, 0fA6901D7D;
	setp.ltu.f32 	%p34, %f246, 0fA6901D7D;
	selp.f32 	%f248, 0fBF800000, %f304, %p34;
	selp.f32 	%f304, 0fBF800000, %f248, %p33;
$L__BB3_24:
	setp.leu.f32 	%p35, %f304, 0f00000000;
	setp.geu.f32 	%p36, %f304, %f305;
	or.pred  	%p37, %p35, %p36;
	@%p37 bra 	$L__BB3_26;
	setp.lt.f32 	%p38, %f306, %f56;
	setp.lt.f32 	%p39, %f307, %f57;
	or.pred  	%p40, %p38, %p39;
	setp.lt.f32 	%p41, %f308, %f58;
	or.pred  	%p42, %p40, %p41;
	setp.gt.f32 	%p43, %f306, %f59;
	or.pred  	%p44, %p42, %p43;
	setp.gt.f32 	%p45, %f307, %f60;
	or.pred  	%p46, %p44, %p45;
	setp.gt.f32 	%p47, %f308, %f61;
	or.pred  	%p48, %p46, %p47;
	selp.f32 	%f305, %f305, %f304, %p48;
	selp.b32 	%r68, %r68, %r19, %p48;
$L__BB3_26:
	add.s32 	%r66, %r66, 1;
	setp.ne.s32 	%p49, %r66, 0;
	add.s32 	%r65, %r65, 1;
	@%p49 bra 	$L__BB3_22;
$L__BB3_27:
	setp.gt.s32 	%p50, %r68, -1;
	@%p50 bra 	$L__BB3_47;
	setp.lt.s32 	%p51, %r63, 0;
	@%p51 bra 	$L__BB3_44;
$L__BB3_29:
	setp.eq.s32 	%p52, %r63, 0;
	mov.f32 	%f318, %f278;
	mov.f32 	%f319, %f279;
	mov.f32 	%f320, %f280;
	@%p52 bra 	$L__BB3_45;
	ld.param.u64 	%rd46, [_Z25kernelGetIntersectedPointP6float4S0_S0_PiS1_S0_iS0__param_2];
	cvta.to.global.u64 	%rd9, %rd46;
	mov.b32 	%r50, 1;
	shl.b32 	%r28, %r50, %r63;
	and.b32  	%r51, %r28, %r71;
	setp.eq.s32 	%p53, %r51, 0;
	@%p53 bra 	$L__BB3_33;
	shl.b32 	%r52, %r27, 2;
	mul.wide.s32 	%rd36, %r52, 16;
	add.s64 	%rd37, %rd9, %rd36;
	ld.global.f32 	%f251, [%rd37];
	cvt.rzi.s32.f32 	%r27, %f251;
$L__BB3_32:
	add.s32 	%r63, %r63, -1;
	not.b32 	%r57, %r28;
	and.b32  	%r71, %r71, %r57;
	bra.uni 	$L__BB3_29;
$L__BB3_33:
	abs.f32 	%f252, %f7;
	setp.geu.f32 	%p54, %f252, 0f33D6BF95;
	and.b32  	%r53, %r27, 1;
	setp.eq.b32 	%p55, %r53, 1;
	selp.b32 	%r54, 1, -1, %p55;
	add.s32 	%r30, %r54, %r27;
	shl.b32 	%r55, %r30, 2;
	mul.wide.s32 	%rd38, %r55, 16;
	add.s64 	%rd39, %rd9, %rd38;
	.pragma "used_bytes_mask 4095";
	ld.global.v4.f32 	{%f88, %f89, %f90, %f253}, [%rd39+32];
	.pragma "used_bytes_mask 4095";
	ld.global.v4.f32 	{%f91, %f92, %f93, %f254}, [%rd39+48];
	@%p54 bra 	$L__BB3_36;
	setp.gt.f32 	%p58, %f282, %f91;
	setp.lt.f32 	%p59, %f282, %f88;
	or.pred  	%p60, %p58, %p59;
	mov.f32 	%f313, 0f4B18967F;
	mov.f32 	%f312, 0f00000000;
	@%p60 bra 	$L__BB3_35;
	bra.uni 	$L__BB3_37;
$L__BB3_35:
	shl.b32 	%r56, %r27, 2;
	mul.wide.s32 	%rd40, %r56, 16;
	add.s64 	%rd41, %rd9, %rd40;
	ld.global.f32 	%f277, [%rd41];
	cvt.rzi.s32.f32 	%r27, %f277;
	bra.uni 	$L__BB3_32;
$L__BB3_36:
	sub.f32 	%f255, %f91, %f282;
	div.rn.f32 	%f256, %f255, %f7;
	sub.f32 	%f257, %f88, %f282;
	div.rn.f32 	%f258, %f257, %f7;
	setp.gt.f32 	%p56, %f256, %f258;
	selp.f32 	%f259, %f258, %f256, %p56;
	selp.f32 	%f260, %f256, %f258, %p56;
	max.f32 	%f312, %f259, 0f00000000;
	min.f32 	%f313, %f260, 0f4B18967F;
	setp.gt.f32 	%p57, %f312, %f313;
	@%p57 bra 	$L__BB3_35;
$L__BB3_37:
	setp.geu.f32 	%p61, %f16, 0f33D6BF95;
	@%p61 bra 	$L__BB3_39;
	setp.gt.f32 	%p66, %f285, %f92;
	setp.lt.f32 	%p67, %f285, %f89;
	or.pred  	%p68, %p66, %p67;
	@%p68 bra 	$L__BB3_35;
	bra.uni 	$L__BB3_40;
$L__BB3_39:
	sub.f32 	%f263, %f92, %f285;
	div.rn.f32 	%f264, %f263, %f15;
	sub.f32 	%f265, %f89, %f285;
	div.rn.f32 	%f266, %f265, %f15;
	setp.gt.f32 	%p62, %f264, %f266;
	selp.f32 	%f267, %f266, %f264, %p62;
	selp.f32 	%f268, %f264, %f266, %p62;
	setp.gt.f32 	%p63, %f267, %f312;
	selp.f32 	%f312, %f267, %f312, %p63;
	setp.lt.f32 	%p64, %f268, %f313;
	selp.f32 	%f313, %f268, %f313, %p64;
	setp.gt.f32 	%p65, %f312, %f313;
	@%p65 bra 	$L__BB3_35;
$L__BB3_40:
	setp.geu.f32 	%p69, %f16, 0f33D6BF95;
	@%p69 bra 	$L__BB3_42;
	setp.gt.f32 	%p74, %f288, %f93;
	setp.lt.f32 	%p75, %f288, %f90;
	or.pred  	%p76, %p74, %p75;
	@%p76 bra 	$L__BB3_35;
	bra.uni 	$L__BB3_43;
$L__BB3_42:
	sub.f32 	%f269, %f93, %f288;
	div.rn.f32 	%f270, %f269, %f289;
	sub.f32 	%f271, %f90, %f288;
	div.rn.f32 	%f272, %f271, %f289;
	setp.gt.f32 	%p70, %f270, %f272;
	selp.f32 	%f273, %f272, %f270, %p70;
	selp.f32 	%f274, %f270, %f272, %p70;
	setp.gt.f32 	%p71, %f273, %f312;
	selp.f32 	%f312, %f273, %f312, %p71;
	setp.lt.f32 	%p72, %f274, %f313;
	selp.f32 	%f275, %f274, %f313, %p72;
	setp.gt.f32 	%p73, %f312, %f275;
	@%p73 bra 	$L__BB3_35;
$L__BB3_43:
	fma.rn.f32 	%f292, %f312, %f7, %f282;
	fma.rn.f32 	%f293, %f312, %f15, %f285;
	fma.rn.f32 	%f294, %f312, %f289, %f288;
	or.b32  	%r71, %r28, %r71;
	mov.u32 	%r27, %r30;
$L__BB3_44:
	setp.gt.s32 	%p77, %r63, -1;
	mov.f32 	%f318, %f306;
	mov.f32 	%f319, %f307;
	mov.f32 	%f320, %f308;
	@%p77 bra 	$L__BB3_12;
$L__BB3_45:
	ld.param.u64 	%rd50, [_Z25kernelGetIntersectedPointP6float4S0_S0_PiS1_S0_iS0__param_7];
	cvta.to.global.u64 	%rd42, %rd50;
	mul.wide.s32 	%rd43, %r1, 16;
	add.s64 	%rd44, %rd42, %rd43;
	st.global.v4.f32 	[%rd44], {%f318, %f319, %f320, %f321};
$L__BB3_46:
	ret;
$L__BB3_47:
	fma.rn.f32 	%f318, %f305, %f7, %f282;
	fma.rn.f32 	%f319, %f305, %f15, %f285;
	fma.rn.f32 	%f320, %f305, %f289, %f288;
	cvt.rn.f32.u32 	%f321, %r68;
	bra.uni 	$L__BB3_45;

}
	// .globl	_Z17kernelPixelShaderP6float4S0_S0_P6float2S0_PiS3_S0_S3_S0_S3_S0_iS0_S3_S0_S0_
.visible .entry _Z17kernelPixelShaderP6float4S0_S0_P6float2S0_PiS3_S0_S3_S0_S3_S0_iS0_S3_S0_S0_(
	.param .u64 .ptr .align 1 _Z17kernelPixelShaderP6float4S0_S0_P6float2S0_PiS3_S0_S3_S0_S3_S0_iS0_S3_S0_S0__param_0,
	.param .u64 .ptr .align 1 _Z17kernelPixelShaderP6float4S0_S0_P6float2S0_PiS3_S0_S3_S0_S3_S0_iS0_S3_S0_S0__param_1,
	.param .u64 .ptr .align 1 _Z17kernelPixelShaderP6float4S0_S0_P6float2S0_PiS3_S0_S3_S0_S3_S0_iS0_S3_S0_S0__param_2,
	.param .u64 .ptr .align 1 _Z17kernelPixelShaderP6float4S0_S0_P6float2S0_PiS3_S0_S3_S0_S3_S0_iS0_S3_S0_S0__param_3,
	.param .u64 .ptr .align 1 _Z17kernelPixelShaderP6float4S0_S0_P6float2S0_PiS3_S0_S3_S0_S3_S0_iS0_S3_S0_S0__param_4,
	.param .u64 .ptr .align 1 _Z17kernelPixelShaderP6float4S0_S0_P6float2S0_PiS3_S0_S3_S0_S3_S0_iS0_S3_S0_S0__param_5,
	.param .u64 .ptr .align 1 _Z17kernelPixelShaderP6float4S0_S0_P6float2S0_PiS3_S0_S3_S0_S3_S0_iS0_S3_S0_S0__param_6,
	.param .u64 .ptr .align 1 _Z17kernelPixelShaderP6float4S0_S0_P6float2S0_PiS3_S0_S3_S0_S3_S0_iS0_S3_S0_S0__param_7,
	.param .u64 .ptr .align 1 _Z17kernelPixelShaderP6float4S0_S0_P6float2S0_PiS3_S0_S3_S0_S3_S0_iS0_S3_S0_S0__param_8,
	.param .u64 .ptr .align 1 _Z17kernelPixelShaderP6float4S0_S0_P6float2S0_PiS3_S0_S3_S0_S3_S0_iS0_S3_S0_S0__param_9,
	.param .u64 .ptr .align 1 _Z17kernelPixelShaderP6float4S0_S0_P6float2S0_PiS3_S0_S3_S0_S3_S0_iS0_S3_S0_S0__param_10,
	.param .u64 .ptr .align 1 _Z17kernelPixelShaderP6float4S0_S0_P6float2S0_PiS3_S0_S3_S0_S3_S0_iS0_S3_S0_S0__param_11,
	.param .u32 _Z17kernelPixelShaderP6float4S0_S0_P6float2S0_PiS3_S0_S3_S0_S3_S0_iS0_S3_S0_S0__param_12,
	.param .u64 .ptr .align 1 _Z17kernelPixelShaderP6float4S0_S0_P6float2S0_PiS3_S0_S3_S0_S3_S0_iS0_S3_S0_S0__param_13,
	.param .u64 .ptr .align 1 _Z17kernelPixelShaderP6float4S0_S0_P6float2S0_PiS3_S0_S3_S0_S3_S0_iS0_S3_S0_S0__param_14,
	.param .u64 .ptr .align 1 _Z17kernelPixelShaderP6float4S0_S0_P6float2S0_PiS3_S0_S3_S0_S3_S0_iS0_S3_S0_S0__param_15,
	.param .u64 .ptr .align 1 _Z17kernelPixelShaderP6float4S0_S0_P6float2S0_PiS3_S0_S3_S0_S3_S0_iS0_S3_S0_S0__param_16
)
{
	.reg .pred 	%p<125>;
	.reg .b32 	%r<97>;
	.reg .b32 	%f<565>;
	.reg .b64 	%rd<97>;

	ld.param.u64 	%rd11, [_Z17kernelPixelShaderP6float4S0_S0_P6float2S0_PiS3_S0_S3_S0_S3_S0_iS0_S3_S0_S0__param_0];
	ld.param.u64 	%rd12, [_Z17kernelPixelShaderP6float4S0_S0_P6float2S0_PiS3_S0_S3_S0_S3_S0_iS0_S3_S0_S0__param_1];
	ld.param.u64 	%rd13, [_Z17kernelPixelShaderP6float4S0_S0_P6float2S0_PiS3_S0_S3_S0_S3_S0_iS0_S3_S0_S0__param_2];
	ld.param.u64 	%rd14, [_Z17kernelPixelShaderP6float4S0_S0_P6float2S0_PiS3_S0_S3_S0_S3_S0_iS0_S3_S0_S0__param_3];
	ld.param.u64 	%rd26, [_Z17kernelPixelShaderP6float4S0_S0_P6float2S0_PiS3_S0_S3_S0_S3_S0_iS0_S3_S0_S0__param_4];
	ld.param.u64 	%rd18, [_Z17kernelPixelShaderP6float4S0_S0_P6float2S0_PiS3_S0_S3_S0_S3_S0_iS0_S3_S0_S0__param_8];
	ld.param.u64 	%rd19, [_Z17kernelPixelShaderP6float4S0_S0_P6float2S0_PiS3_S0_S3_S0_S3_S0_iS0_S3_S0_S0__param_9];
	ld.param.u64 	%rd20, [_Z17kernelPixelShaderP6float4S0_S0_P6float2S0_PiS3_S0_S3_S0_S3_S0_iS0_S3_S0_S0__param_10];
	ld.param.u64 	%rd21, [_Z17kernelPixelShaderP6float4S0_S0_P6float2S0_PiS3_S0_S3_S0_S3_S0_iS0_S3_S0_S0__param_11];
	ld.param.u32 	%r38, [_Z17kernelPixelShaderP6float4S0_S0_P6float2S0_PiS3_S0_S3_S0_S3_S0_iS0_S3_S0_S0__param_12];
	ld.param.u64 	%rd22, [_Z17kernelPixelShaderP6float4S0_S0_P6float2S0_PiS3_S0_S3_S0_S3_S0_iS0_S3_S0_S0__param_13];
	ld.param.u64 	%rd24, [_Z17kernelPixelShaderP6float4S0_S0_P6float2S0_PiS3_S0_S3_S0_S3_S0_iS0_S3_S0_S0__param_15];
	cvta.to.global.u64 	%rd1, %rd26;
	cvta.to.global.u64 	%rd2, %rd12;
	mov.u32 	%r39, %tid.x;
	mov.u32 	%r40, %ctaid.x;
	mov.u32 	%r41, %ntid.x;
	mad.lo.s32 	%r1, %r40, %r41, %r39;
	setp.ge.s32 	%p2, %r1, %r38;
	@%p2 bra 	$L__BB4_57;
	cvta.to.global.u64 	%rd27, %rd11;
	mul.wide.s32 	%rd28, %r1, 16;
	add.s64 	%rd29, %rd27, %rd28;
	add.s64 	%rd3, %rd29, 12;
	ld.global.f32 	%f145, [%rd29+12];
	cvt.rzi.s32.f32 	%r2, %f145;
	setp.lt.s32 	%p3, %r2, 0;
	@%p3 bra 	$L__BB4_57;
	mul.lo.s32 	%r3, %r2, 3;
	cvta.to.global.u64 	%rd30, %rd18;
	mul.wide.u32 	%rd31, %r2, 4;
	add.s64 	%rd32, %rd30, %rd31;
	ld.global.u32 	%r42, [%rd32];
	shl.b32 	%r43, %r42, 2;
	cvta.to.global.u64 	%rd33, %rd19;
	mul.wide.s32 	%rd34, %r43, 16;
	add.s64 	%rd35, %rd33, %rd34;
	ld.global.v4.f32 	{%f561, %f562, %f563, %f564}, [%rd35];
	ld.global.v4.f32 	{%f532, %f533, %f534, %f535}, [%rd35+16];
	ld.global.v4.f32 	{%f9, %f10, %f11, %f12}, [%rd35+32];
	ld.global.f32 	%f13, [%rd35+48];
	mul.wide.u32 	%rd36, %r3, 16;
	add.s64 	%rd37, %rd2, %rd36;
	.pragma "used_bytes_mask 4095";
	ld.global.v4.f32 	{%f146, %f147, %f148, %f149}, [%rd37];
	.pragma "used_bytes_mask 4095";
	ld.global.v4.f32 	{%f150, %f151, %f152, %f153}, [%rd37+16];
	.pragma "used_bytes_mask 4095";
	ld.global.v4.f32 	{%f154, %f155, %f156, %f157}, [%rd37+32];
	.pragma "used_bytes_mask 4095";
	ld.global.v4.f32 	{%f158, %f159, %f160, %f161}, [%rd3+-12];
	sub.f32 	%f162, %f158, %f146;
	sub.f32 	%f163, %f159, %f147;
	sub.f32 	%f164, %f160, %f148;
	sub.f32 	%f165, %f158, %f150;
	sub.f32 	%f166, %f159, %f151;
	sub.f32 	%f167, %f160, %f152;
	sub.f32 	%f168, %f158, %f154;
	sub.f32 	%f169, %f159, %f155;
	sub.f32 	%f170, %f160, %f156;
	mul.f32 	%f171, %f166, %f170;
	mul.f32 	%f172, %f169, %f167;
	sub.f32 	%f173, %f171, %f172;
	mul.f32 	%f174, %f168, %f167;
	mul.f32 	%f175, %f165, %f170;
	sub.f32 	%f176, %f174, %f175;
	mul.f32 	%f177, %f165, %f169;
	mul.f32 	%f178, %f168, %f166;
	sub.f32 	%f179, %f177, %f178;
	mul.f32 	%f180, %f176, %f176;
	fma.rn.f32 	%f181, %f173, %f173, %f180;
	fma.rn.f32 	%f182, %f179, %f179, %f181;
	sqrt.rn.f32 	%f183, %f182;
	mul.f32 	%f184, %f164, %f169;
	mul.f32 	%f185, %f163, %f170;
	sub.f32 	%f186, %f184, %f185;
	mul.f32 	%f187, %f162, %f170;
	mul.f32 	%f188, %f164, %f168;
	sub.f32 	%f189, %f187, %f188;
	mul.f32 	%f190, %f163, %f168;
	mul.f32 	%f191, %f162, %f169;
	sub.f32 	%f192, %f190, %f191;
	mul.f32 	%f193, %f189, %f189;
	fma.rn.f32 	%f194, %f186, %f186, %f193;
	fma.rn.f32 	%f195, %f192, %f192, %f194;
	sqrt.rn.f32 	%f196, %f195;
	mul.f32 	%f197, %f163, %f167;
	mul.f32 	%f198, %f164, %f166;
	sub.f32 	%f199, %f197, %f198;
	mul.f32 	%f200, %f164, %f165;
	mul.f32 	%f201, %f162, %f167;
	sub.f32 	%f202, %f200, %f201;
	mul.f32 	%f203, %f162, %f166;
	mul.f32 	%f204, %f163, %f165;
	sub.f32 	%f205, %f203, %f204;
	mul.f32 	%f206, %f202, %f202;
	fma.rn.f32 	%f207, %f199, %f199, %f206;
	fma.rn.f32 	%f208, %f205, %f205, %f207;
	sqrt.rn.f32 	%f209, %f208;
	add.f32 	%f210, %f183, %f196;
	add.f32 	%f211, %f210, %f209;
	rcp.rn.f32 	%f212, %f211;
	mul.f32 	%f14, %f183, %f212;
	mul.f32 	%f15, %f196, %f212;
	mul.f32 	%f16, %f209, %f212;
	cvta.to.global.u64 	%rd38, %rd13;
	add.s64 	%rd39, %rd38, %rd36;
	.pragma "used_bytes_mask 4095";
	ld.global.v4.f32 	{%f213, %f214, %f215, %f216}, [%rd39];
	.pragma "used_bytes_mask 4095";
	ld.global.v4.f32 	{%f217, %f218, %f219, %f220}, [%rd39+16];
	.pragma "used_bytes_mask 4095";
	ld.global.v4.f32 	{%f221, %f222, %f223, %f224}, [%rd39+32];
	mul.f32 	%f225, %f15, %f217;
	mul.f32 	%f226, %f15, %f218;
	mul.f32 	%f227, %f15, %f219;
	fma.rn.f32 	%f228, %f213, %f14, %f225;
	fma.rn.f32 	%f229, %f214, %f14, %f226;
	fma.rn.f32 	%f230, %f215, %f14, %f227;
	fma.rn.f32 	%f231, %f16, %f221, %f228;
	fma.rn.f32 	%f232, %f16, %f222, %f229;
	fma.rn.f32 	%f233, %f16, %f223, %f230;
	mul.f32 	%f234, %f232, %f232;
	fma.rn.f32 	%f235, %f231, %f231, %f234;
	fma.rn.f32 	%f236, %f233, %f233, %f235;
	sqrt.rn.f32 	%f237, %f236;
	div.rn.f32 	%f17, %f231, %f237;
	div.rn.f32 	%f18, %f232, %f237;
	div.rn.f32 	%f19, %f233, %f237;
	cvta.to.global.u64 	%rd40, %rd24;
	add.s64 	%rd42, %rd40, %rd28;
	cvt.rn.f32.s32 	%f238, %r42;
	st.global.v4.f32 	[%rd42], {%f17, %f18, %f19, %f238};
	cvta.to.global.u64 	%rd43, %rd22;
	add.s64 	%rd44, %rd43, %rd28;
	add.s64 	%rd4, %rd44, 12;
	ld.global.f32 	%f20, [%rd44+12];
	setp.leu.f32 	%p4, %f13, 0fBF000000;
	@%p4 bra 	$L__BB4_4;
	cvta.to.global.u64 	%rd45, %rd14;
	mul.wide.u32 	%rd46, %r3, 8;
	add.s64 	%rd47, %rd45, %rd46;
	ld.global.v2.f32 	{%f239, %f240}, [%rd47];
	ld.global.v2.f32 	{%f241, %f242}, [%rd47+8];
	ld.global.v2.f32 	{%f243, %f244}, [%rd47+16];
	mul.f32 	%f245, %f15, %f241;
	mul.f32 	%f246, %f15, %f242;
	fma.rn.f32 	%f247, %f14, %f239, %f245;
	fma.rn.f32 	%f248, %f14, %f240, %f246;
	fma.rn.f32 	%f249, %f16, %f243, %f247;
	fma.rn.f32 	%f250, %f16, %f244, %f248;
	cvt.rzi.s32.f32 	%r44, %f249;
	cvt.rzi.s32.f32 	%r45, %f250;
	cvt.rn.f32.s32 	%f251, %r44;
	cvt.rn.f32.s32 	%f252, %r45;
	sub.f32 	%f253, %f249, %f251;
	sub.f32 	%f254, %f250, %f252;
	setp.lt.f32 	%p5, %f253, 0f00000000;
	add.f32 	%f255, %f253, 0f3F800000;
	selp.f32 	%f256, %f255, %f253, %p5;
	setp.lt.f32 	%p6, %f254, 0f00000000;
	add.f32 	%f257, %f254, 0f3F800000;
	selp.f32 	%f258, %f257, %f254, %p6;
	cvt.rzi.s32.f32 	%r46, %f13;
	cvta.to.global.u64 	%rd48, %rd20;
	mul.wide.s32 	%rd49, %r46, 4;
	add.s64 	%rd50, %rd48, %rd49;
	ld.global.u32 	%r47, [%rd50];
	cvta.to.global.u64 	%rd51, %rd21;
	mul.wide.s32 	%rd52, %r47, 16;
	add.s64 	%rd53, %rd51, %rd52;
	ld.global.f32 	%f259, [%rd53+4];
	mul.f32 	%f260, %f259, %f256;
	cvt.rzi.s32.f32 	%r48, %f260;
	ld.global.f32 	%f261, [%rd53+8];
	mul.f32 	%f262, %f261, %f258;
	cvt.rzi.s32.f32 	%r49, %f262;
	cvt.rn.f32.s32 	%f263, %r49;
	cvt.rn.f32.s32 	%f264, %r48;
	fma.rn.f32 	%f265, %f259, %f263, %f264;
	add.f32 	%f266, %f265, 0f3F800000;
	cvt.rzi.s32.f32 	%r50, %f266;
	mul.wide.s32 	%rd54, %r50, 16;
	add.s64 	%rd55, %rd53, %rd54;
	ld.global.v4.f32 	{%f267, %f268, %f269, %f270}, [%rd55];
	mul.f32 	%f532, %f532, %f267;
	mul.f32 	%f533, %f533, %f268;
	mul.f32 	%f534, %f534, %f269;
	mul.f32 	%f535, %f535, %f270;
$L__BB4_4:
	mul.f32 	%f271, %f12, 0f3F000000;
	cvt.rzi.f32.f32 	%f272, %f271;
	add.f32 	%f273, %f272, %f272;
	sub.f32 	%f274, %f12, %f273;
	abs.f32 	%f29, %f274;
	mov.b64 	%rd95, 0;
	mov.pred 	%p124, -1;
$L__BB4_5:
	mov.pred 	%p1, %p124;
	ld.param.u64 	%rd92, [_Z17kernelPixelShaderP6float4S0_S0_P6float2S0_PiS3_S0_S3_S0_S3_S0_iS0_S3_S0_S0__param_7];
	cvta.to.global.u64 	%rd57, %rd92;
	shl.b64 	%rd58, %rd95, 4;
	add.s64 	%rd59, %rd57, %rd58;
	add.s64 	%rd6, %rd59, 12;
	ld.global.f32 	%f34, [%rd59+12];
	setp.lt.f32 	%p8, %f34, 0f3C23D70A;
	@%p8 bra 	$L__BB4_55;
	.pragma "used_bytes_mask 4095";
	ld.global.v4.f32 	{%f275, %f276, %f277, %f278}, [%rd3+-12];
	.pragma "used_bytes_mask 4095";
	ld.global.v4.f32 	{%f35, %f36, %f37, %f279}, [%rd6+-12];
	sub.f32 	%f280, %f275, %f35;
	sub.f32 	%f281, %f276, %f36;
	sub.f32 	%f282, %f277, %f37;
	mul.f32 	%f283, %f281, %f281;
	fma.rn.f32 	%f284, %f280, %f280, %f283;
	fma.rn.f32 	%f285, %f282, %f282, %f284;
	sqrt.rn.f32 	%f38, %f285;
	div.rn.f32 	%f39, %f280, %f38;
	div.rn.f32 	%f40, %f281, %f38;
	div.rn.f32 	%f41, %f282, %f38;
	mul.f32 	%f286, %f18, %f40;
	fma.rn.f32 	%f287, %f17, %f39, %f286;
	fma.rn.f32 	%f42, %f19, %f41, %f287;
	setp.gt.f32 	%p9, %f42, 0f00000000;
	@%p9 bra 	$L__BB4_55;
	mul.f32 	%f43, %f38, 0f3F7AE148;
	.pragma "used_bytes_mask 4095";
	ld.global.v4.f32 	{%f44, %f45, %f46, %f288}, [%rd1+32];
	.pragma "used_bytes_mask 4095";
	ld.global.v4.f32 	{%f47, %f48, %f49, %f289}, [%rd1+48];
	setp.leu.f32 	%p10, %f43, 0f00000000;
	selp.f32 	%f50, 0f4B18967F, %f43, %p10;
	abs.f32 	%f51, %f39;
	setp.geu.f32 	%p11, %f51, 0f33D6BF95;
	@%p11 bra 	$L__BB4_9;
	setp.gt.f32 	%p15, %f35, %f47;
	setp.lt.f32 	%p16, %f35, %f44;
	or.pred  	%p17, %p15, %p16;
	mov.f32 	%f540, 0f00000000;
	mov.f32 	%f541, %f50;
	@%p17 bra 	$L__BB4_47;
	bra.uni 	$L__BB4_10;
$L__BB4_9:
	sub.f32 	%f290, %f47, %f35;
	div.rn.f32 	%f291, %f290, %f39;
	sub.f32 	%f292, %f44, %f35;
	div.rn.f32 	%f293, %f292, %f39;
	setp.gt.f32 	%p12, %f291, %f293;
	selp.f32 	%f294, %f293, %f291, %p12;
	selp.f32 	%f295, %f291, %f293, %p12;
	max.f32 	%f540, %f294, 0f00000000;
	setp.lt.f32 	%p13, %f295, %f50;
	selp.f32 	%f541, %f295, %f50, %p13;
	setp.gt.f32 	%p14, %f540, %f541;
	@%p14 bra 	$L__BB4_47;
$L__BB4_10:
	abs.f32 	%f56, %f40;
	setp.geu.f32 	%p18, %f56, 0f33D6BF95;
	@%p18 bra 	$L__BB4_12;
	setp.gt.f32 	%p27, %f36, %f48;
	setp.lt.f32 	%p28, %f36, %f45;
	setp.gt.f32 	%p29, %f37, %f49;
	or.pred  	%p30, %p27, %p29;
	or.pred  	%p31, %p30, %p28;
	setp.lt.f32 	%p32, %f37, %f46;
	or.pred  	%p33, %p31, %p32;
	@%p33 bra 	$L__BB4_47;
	bra.uni 	$L__BB4_14;
$L__BB4_12:
	sub.f32 	%f297, %f48, %f36;
	div.rn.f32 	%f298, %f297, %f40;
	sub.f32 	%f299, %f45, %f36;
	div.rn.f32 	%f300, %f299, %f40;
	setp.gt.f32 	%p19, %f298, %f300;
	selp.f32 	%f301, %f300, %f298, %p19;
	selp.f32 	%f302, %f298, %f300, %p19;
	setp.gt.f32 	%p20, %f301, %f540;
	selp.f32 	%f57, %f301, %f540, %p20;
	setp.lt.f32 	%p21, %f302, %f541;
	selp.f32 	%f58, %f302, %f541, %p21;
	setp.gt.f32 	%p22, %f57, %f58;
	@%p22 bra 	$L__BB4_47;
	sub.f32 	%f303, %f49, %f37;
	div.rn.f32 	%f304, %f303, %f41;
	sub.f32 	%f305, %f46, %f37;
	div.rn.f32 	%f306, %f305, %f41;
	setp.gt.f32 	%p23, %f304, %f306;
	selp.f32 	%f307, %f306, %f304, %p23;
	selp.f32 	%f308, %f304, %f306, %p23;
	setp.gt.f32 	%p24, %f307, %f57;
	selp.f32 	%f540, %f307, %f57, %p24;
	setp.lt.f32 	%p25, %f308, %f58;
	selp.f32 	%f309, %f308, %f58, %p25;
	setp.gt.f32 	%p26, %f540, %f309;
	@%p26 bra 	$L__BB4_47;
$L__BB4_14:
	fma.rn.f32 	%f557, %f39, %f540, %f35;
	fma.rn.f32 	%f558, %f40, %f540, %f36;
	fma.rn.f32 	%f559, %f41, %f540, %f37;
	mov.b32 	%r84, 0;
	mov.u32 	%r91, %r84;
	mov.u32 	%r83, %r84;
$L__BB4_15:
	shl.b32 	%r85, %r83, 2;
	cvt.s64.s32 	%rd96, %r85;
	mul.wide.s32 	%rd60, %r85, 16;
	add.s64 	%rd8, %rd1, %rd60;
	ld.global.f32 	%f547, [%rd8+16];
	setp.lt.f32 	%p34, %f547, 0f00000000;
	@%p34 bra 	$L__BB4_23;
	ld.global.f32 	%f546, [%rd8+20];
	ld.global.f32 	%f548, [%rd8+8];
	ld.global.f32 	%f549, [%rd8+4];
$L__BB4_17:
	cvt.rzi.s32.f32 	%r52, %f547;
	mov.f32 	%f310, 0f00000000;
	setp.eq.s32 	%p35, %r52, 2;
	@%p35 bra 	$L__BB4_21;
	setp.eq.s32 	%p36, %r52, 1;
	mov.f32 	%f550, %f558;
	@%p36 bra 	$L__BB4_22;
	setp.ne.s32 	%p37, %r52, 0;
	mov.f32 	%f550, %f310;
	@%p37 bra 	$L__BB4_22;
	mov.f32 	%f550, %f557;
	bra.uni 	$L__BB4_22;
$L__BB4_21:
	mov.f32 	%f550, %f559;
$L__BB4_22:
	setp.gt.f32 	%p38, %f546, %f550;
	cvt.rzi.s32.f32 	%r53, %f549;
	cvt.rzi.s32.f32 	%r54, %f548;
	selp.b32 	%r83, %r53, %r54, %p38;
	add.s32 	%r84, %r84, 1;
	shl.b32 	%r85, %r83, 2;
	cvt.s64.s32 	%rd96, %r85;
	mul.wide.s32 	%rd61, %r85, 16;
	add.s64 	%rd62, %rd1, %rd61;
	ld.global.f32 	%f549, [%rd62+4];
	ld.global.f32 	%f548, [%rd62+8];
	ld.global.v2.f32 	{%f547, %f546}, [%rd62+16];
	setp.geu.f32 	%p39, %f547, 0f00000000;
	@%p39 bra 	$L__BB4_17;
$L__BB4_23:
	shl.b64 	%rd63, %rd96, 4;
	add.s64 	%rd64, %rd1, %rd63;
	ld.global.f32 	%f311, [%rd64+12];
	cvt.rzi.s32.f32 	%r15, %f311;
	setp.lt.s32 	%p40, %r15, 1;
	@%p40 bra 	$L__BB4_31;
	ld.param.u64 	%rd91, [_Z17kernelPixelShaderP6float4S0_S0_P6float2S0_PiS3_S0_S3_S0_S3_S0_iS0_S3_S0_S0__param_6];
	cvta.to.global.u64 	%rd65, %rd91;
	mul.wide.s32 	%rd66, %r83, 4;
	add.s64 	%rd67, %rd65, %rd66;
	ld.global.u32 	%r16, [%rd67];
	mul.wide.s32 	%rd68, %r85, 16;
	add.s64 	%rd69, %rd1, %rd68;
	.pragma "used_bytes_mask 4095";
	ld.global.v4.f32 	{%f312, %f313, %f314, %f315}, [%rd69+48];
	.pragma "used_bytes_mask 4095";
	ld.global.v4.f32 	{%f316, %f317, %f318, %f319}, [%rd69+32];
	add.f32 	%f80, %f316, 0fB727C5AC;
	add.f32 	%f81, %f317, 0fB727C5AC;
	add.f32 	%f82, %f318, 0fB727C5AC;
	add.f32 	%f83, %f312, 0f3727C5AC;
	add.f32 	%f84, %f313, 0f3727C5AC;
	add.f32 	%f85, %f314, 0f3727C5AC;
	mov.b32 	%r88, -1;
	mov.b32 	%r86, 0;
	mov.f32 	%f553, %f50;
$L__BB4_25:
	ld.param.u64 	%rd90, [_Z17kernelPixelShaderP6float4S0_S0_P6float2S0_PiS3_S0_S3_S0_S3_S0_iS0_S3_S0_S0__param_5];
	ld.param.u64 	%rd89, [_Z17kernelPixelShaderP6float4S0_S0_P6float2S0_PiS3_S0_S3_S0_S3_S0_iS0_S3_S0_S0__param_1];
	add.s32 	%r57, %r86, %r16;
	cvta.to.global.u64 	%rd70, %rd90;
	mul.wide.s32 	%rd71, %r57, 4;
	add.s64 	%rd72, %rd70, %rd71;
	ld.global.u32 	%r89, [%rd72];
	mul.lo.s32 	%r58, %r89, 3;
	cvta.to.global.u64 	%rd73, %rd89;
	mul.wide.s32 	%rd74, %r58, 16;
	add.s64 	%rd75, %rd73, %rd74;
	.pragma "used_bytes_mask 4095";
	ld.global.v4.f32 	{%f87, %f88, %f89, %f320}, [%rd75];
	.pragma "used_bytes_mask 4095";
	ld.global.v4.f32 	{%f90, %f91, %f92, %f321}, [%rd75+16];
	.pragma "used_bytes_mask 4095";
	ld.global.v4.f32 	{%f93, %f94, %f95, %f322}, [%rd75+32];
	sub.f32 	%f323, %f90, %f87;
	sub.f32 	%f324, %f91, %f88;
	sub.f32 	%f325, %f92, %f89;
	sub.f32 	%f96, %f93, %f87;
	sub.f32 	%f97, %f94, %f88;
	sub.f32 	%f98, %f95, %f89;
	mul.f32 	%f326, %f324, %f98;
	mul.f32 	%f327, %f325, %f97;
	sub.f32 	%f328, %f326, %f327;
	mul.f32 	%f329, %f325, %f96;
	mul.f32 	%f330, %f323, %f98;
	sub.f32 	%f331, %f329, %f330;
	mul.f32 	%f332, %f323, %f97;
	mul.f32 	%f333, %f324, %f96;
	sub.f32 	%f334, %f332, %f333;
	sub.f32 	%f335, %f35, %f87;
	sub.f32 	%f336, %f36, %f88;
	sub.f32 	%f337, %f37, %f89;
	mul.f32 	%f338, %f331, %f336;
	fma.rn.f32 	%f339, %f335, %f328, %f338;
	fma.rn.f32 	%f340, %f334, %f337, %f339;
	mul.f32 	%f341, %f40, %f331;
	fma.rn.f32 	%f342, %f39, %f328, %f341;
	fma.rn.f32 	%f343, %f41, %f334, %f342;
	div.rn.f32 	%f344, %f340, %f343;
	mul.f32 	%f345, %f39, %f344;
	mul.f32 	%f346, %f40, %f344;
	mul.f32 	%f347, %f41, %f344;
	sub.f32 	%f99, %f35, %f345;
	sub.f32 	%f100, %f36, %f346;
	sub.f32 	%f101, %f37, %f347;
	setp.gtu.f32 	%p41, %f344, 0f00000000;
	neg.f32 	%f348, %f344;
	selp.f32 	%f552, 0fBF800000, %f348, %p41;
	setp.lt.f32 	%p42, %f552, 0f00000000;
	@%p42 bra 	$L__BB4_27;
	sub.f32 	%f349, %f99, %f90;
	sub.f32 	%f350, %f100, %f91;
	sub.f32 	%f351, %f101, %f92;
	sub.f32 	%f352, %f87, %f90;
	sub.f32 	%f353, %f88, %f91;
	sub.f32 	%f354, %f89, %f92;
	mul.f32 	%f355, %f354, %f350;
	mul.f32 	%f356, %f353, %f351;
	sub.f32 	%f357, %f355, %f356;
	mul.f32 	%f358, %f352, %f351;
	mul.f32 	%f359, %f354, %f349;
	sub.f32 	%f360, %f358, %f359;
	mul.f32 	%f361, %f353, %f349;
	mul.f32 	%f362, %f352, %f350;
	sub.f32 	%f363, %f361, %f362;
	sub.f32 	%f364, %f99, %f93;
	sub.f32 	%f365, %f100, %f94;
	sub.f32 	%f366, %f101, %f95;
	sub.f32 	%f367, %f90, %f93;
	sub.f32 	%f368, %f91, %f94;
	sub.f32 	%f369, %f92, %f95;
	mul.f32 	%f370, %f369, %f365;
	mul.f32 	%f371, %f368, %f366;
	sub.f32 	%f372, %f370, %f371;
	mul.f32 	%f373, %f367, %f366;
	mul.f32 	%f374, %f369, %f364;
	sub.f32 	%f375, %f373, %f374;
	mul.f32 	%f376, %f368, %f364;
	mul.f32 	%f377, %f367, %f365;
	sub.f32 	%f378, %f376, %f377;
	sub.f32 	%f379, %f99, %f87;
	sub.f32 	%f380, %f100, %f88;
	sub.f32 	%f381, %f101, %f89;
	mul.f32 	%f382, %f98, %f380;
	mul.f32 	%f383, %f97, %f381;
	sub.f32 	%f384, %f382, %f383;
	mul.f32 	%f385, %f96, %f381;
	mul.f32 	%f386, %f98, %f379;
	sub.f32 	%f387, %f385, %f386;
	mul.f32 	%f388, %f97, %f379;
	mul.f32 	%f389, %f96, %f380;
	sub.f32 	%f390, %f388, %f389;
	mul.f32 	%f391, %f360, %f375;
	fma.rn.f32 	%f392, %f357, %f372, %f391;
	fma.rn.f32 	%f393, %f363, %f378, %f392;
	mul.f32 	%f394, %f375, %f387;
	fma.rn.f32 	%f395, %f372, %f384, %f394;
	fma.rn.f32 	%f396, %f378, %f390, %f395;
	setp.ltu.f32 	%p43, %f393, 0fA6901D7D;
	setp.ltu.f32 	%p44, %f396, 0fA6901D7D;
	selp.f32 	%f398, 0fBF800000, %f552, %p44;
	selp.f32 	%f552, 0fBF800000, %f398, %p43;
$L__BB4_27:
	setp.leu.f32 	%p45, %f552, 0f00000000;
	setp.geu.f32 	%p46, %f552, %f553;
	or.pred  	%p47, %p45, %p46;
	@%p47 bra 	$L__BB4_29;
	setp.gt.f32 	%p48, %f43, 0f00000000;
	setp.lt.f32 	%p49, %f99, %f80;
	setp.lt.f32 	%p50, %f100, %f81;
	or.pred  	%p51, %p49, %p50;
	setp.lt.f32 	%p52, %f101, %f82;
	or.pred  	%p53, %p51, %p52;
	setp.gt.f32 	%p54, %f99, %f83;
	or.pred  	%p55, %p53, %p54;
	setp.gt.f32 	%p56, %f100, %f84;
	or.pred  	%p57, %p55, %p56;
	setp.gt.f32 	%p58, %f101, %f85;
	or.pred  	%p59, %p57, %p58;
	not.pred 	%p60, %p59;
	selp.f32 	%f553, %f553, %f552, %p59;
	selp.b32 	%r88, %r88, %r89, %p59;
	and.pred  	%p61, %p48, %p60;
	@%p61 bra 	$L__BB4_30;
$L__BB4_29:
	add.s32 	%r86, %r86, 1;
	setp.ne.s32 	%p62, %r86, %r15;
	mov.u32 	%r89, %r88;
	@%p62 bra 	$L__BB4_25;
$L__BB4_30:
	setp.gt.s32 	%p63, %r89, -1;
	@%p63 bra 	$L__BB4_55;
$L__BB4_31:
	setp.lt.s32 	%p64, %r84, 0;
	@%p64 bra 	$L__BB4_46;
	mov.u32 	%r26, %r83;
$L__BB4_33:
	setp.eq.s32 	%p65, %r84, 0;
	@%p65 bra 	$L__BB4_47;
	mov.b32 	%r59, 1;
	shl.b32 	%r27, %r59, %r84;
	and.b32  	%r60, %r27, %r91;
	setp.eq.s32 	%p66, %r60, 0;
	@%p66 bra 	$L__BB4_37;
	shl.b32 	%r61, %r26, 2;
	mul.wide.s32 	%rd76, %r61, 16;
	add.s64 	%rd77, %rd1, %rd76;
	ld.global.f32 	%f399, [%rd77];
	cvt.rzi.s32.f32 	%r26, %f399;
$L__BB4_36:
	add.s32 	%r84, %r84, -1;
	not.b32 	%r66, %r27;
	and.b32  	%r91, %r91, %r66;
	bra.uni 	$L__BB4_33;
$L__BB4_37:
	setp.geu.f32 	%p67, %f51, 0f33D6BF95;
	and.b32  	%r62, %r26, 1;
	setp.eq.b32 	%p68, %r62, 1;
	selp.b32 	%r63, 1, -1, %p68;
	add.s32 	%r83, %r63, %r26;
	shl.b32 	%r64, %r83, 2;
	mul.wide.s32 	%rd78, %r64, 16;
	add.s64 	%rd79, %rd1, %rd78;
	.pragma "used_bytes_mask 4095";
	ld.global.v4.f32 	{%f107, %f108, %f109, %f400}, [%rd79+32];
	.pragma "used_bytes_mask 4095";
	ld.global.v4.f32 	{%f110, %f111, %f112, %f401}, [%rd79+48];
	@%p67 bra 	$L__BB4_40;
	setp.gt.f32 	%p72, %f35, %f110;
	setp.lt.f32 	%p73, %f35, %f107;
	or.pred  	%p74, %p72, %p73;
	mov.f32 	%f554, 0f00000000;
	mov.f32 	%f555, %f50;
	@%p74 bra 	$L__BB4_39;
	bra.uni 	$L__BB4_41;
$L__BB4_39:
	shl.b32 	%r65, %r26, 2;
	mul.wide.s32 	%rd80, %r65, 16;
	add.s64 	%rd81, %rd1, %rd80;
	ld.global.f32 	%f422, [%rd81];
	cvt.rzi.s32.f32 	%r26, %f422;
	bra.uni 	$L__BB4_36;
$L__BB4_40:
	sub.f32 	%f402, %f110, %f35;
	div.rn.f32 	%f403, %f402, %f39;
	sub.f32 	%f404, %f107, %f35;
	div.rn.f32 	%f405, %f404, %f39;
	setp.gt.f32 	%p69, %f403, %f405;
	selp.f32 	%f406, %f405, %f403, %p69;
	selp.f32 	%f407, %f403, %f405, %p69;
	max.f32 	%f554, %f406, 0f00000000;
	setp.lt.f32 	%p70, %f407, %f50;
	selp.f32 	%f555, %f407, %f50, %p70;
	setp.gt.f32 	%p71, %f554, %f555;
	@%p71 bra 	$L__BB4_39;
$L__BB4_41:
	setp.geu.f32 	%p75, %f56, 0f33D6BF95;
	@%p75 bra 	$L__BB4_43;
	setp.gt.f32 	%p84, %f36, %f111;
	setp.lt.f32 	%p85, %f36, %f108;
	setp.gt.f32 	%p86, %f37, %f112;
	or.pred  	%p87, %p84, %p86;
	or.pred  	%p88, %p87, %p85;
	setp.lt.f32 	%p89, %f37, %f109;
	or.pred  	%p90, %p88, %p89;
	@%p90 bra 	$L__BB4_39;
	bra.uni 	$L__BB4_45;
$L__BB4_43:
	sub.f32 	%f409, %f111, %f36;
	div.rn.f32 	%f410, %f409, %f40;
	sub.f32 	%f411, %f108, %f36;
	div.rn.f32 	%f412, %f411, %f40;
	setp.gt.f32 	%p76, %f410, %f412;
	selp.f32 	%f413, %f412, %f410, %p76;
	selp.f32 	%f414, %f410, %f412, %p76;
	setp.gt.f32 	%p77, %f413, %f554;
	selp.f32 	%f117, %f413, %f554, %p77;
	setp.lt.f32 	%p78, %f414, %f555;
	selp.f32 	%f118, %f414, %f555, %p78;
	setp.gt.f32 	%p79, %f117, %f118;
	@%p79 bra 	$L__BB4_39;
	sub.f32 	%f415, %f112, %f37;
	div.rn.f32 	%f416, %f415, %f41;
	sub.f32 	%f417, %f109, %f37;
	div.rn.f32 	%f418, %f417, %f41;
	setp.gt.f32 	%p80, %f416, %f418;
	selp.f32 	%f419, %f418, %f416, %p80;
	selp.f32 	%f420, %f416, %f418, %p80;
	setp.gt.f32 	%p81, %f419, %f117;
	selp.f32 	%f554, %f419, %f117, %p81;
	setp.lt.f32 	%p82, %f420, %f118;
	selp.f32 	%f421, %f420, %f118, %p82;
	setp.gt.f32 	%p83, %f554, %f421;
	@%p83 bra 	$L__BB4_39;
$L__BB4_45:
	fma.rn.f32 	%f557, %f39, %f554, %f35;
	fma.rn.f32 	%f558, %f40, %f554, %f36;
	fma.rn.f32 	%f559, %f41, %f554, %f37;
	or.b32  	%r91, %r27, %r91;
$L__BB4_46:
	setp.gt.s32 	%p91, %r84, -1;
	@%p91 bra 	$L__BB4_15;
$L__BB4_47:
	setp.leu.f32 	%p92, %f12, 0f00000000;
	neg.f32 	%f423, %f42;
	setp.lt.f32 	%p93, %f42, 0fBF800000;
	selp.f32 	%f424, 0f3F800000, %f423, %p93;
	mul.f32 	%f425, %f424, %f34;
	fma.rn.f32 	%f561, %f532, %f425, %f561;
	fma.rn.f32 	%f562, %f533, %f425, %f562;
	fma.rn.f32 	%f563, %f534, %f425, %f563;
	fma.rn.f32 	%f564, %f535, %f425, %f564;
	@%p92 bra 	$L__BB4_55;
	mul.f32 	%f426, %f42, 0fC0000000;
	fma.rn.f32 	%f427, %f17, %f426, %f39;
	fma.rn.f32 	%f428, %f18, %f426, %f40;
	fma.rn.f32 	%f429, %f19, %f426, %f41;
	mul.f32 	%f430, %f428, %f428;
	fma.rn.f32 	%f431, %f427, %f427, %f430;
	fma.rn.f32 	%f432, %f429, %f429, %f431;
	sqrt.rn.f32 	%f433, %f432;
	div.rn.f32 	%f434, %f427, %f433;
	div.rn.f32 	%f435, %f428, %f433;
	div.rn.f32 	%f436, %f429, %f433;
	.pragma "used_bytes_mask 4095";
	ld.global.v4.f32 	{%f437, %f438, %f439, %f440}, [%rd4+-12];
	mul.f32 	%f441, %f435, %f438;
	fma.rn.f32 	%f442, %f434, %f437, %f441;
	fma.rn.f32 	%f443, %f436, %f439, %f442;
	neg.f32 	%f444, %f443;
	setp.lt.f32 	%p94, %f443, 0fBF800000;
	setp.gt.f32 	%p95, %f443, 0f80000000;
	selp.f32 	%f445, 0f00000000, %f444, %p95;
	selp.f32 	%f131, 0f3F800000, %f445, %p94;
	setp.leu.f32 	%p96, %f131, 0f00000000;
	@%p96 bra 	$L__BB4_55;
	abs.f32 	%f132, %f131;
	setp.eq.f32 	%p97, %f131, 0f3F800000;
	mov.f32 	%f560, 0f3F800000;
	@%p97 bra 	$L__BB4_54;
	abs.f32 	%f447, %f12;
	setp.num.f32 	%p98, %f447, %f447;
	setp.num.f32 	%p99, %f132, %f132;
	and.pred  	%p100, %p99, %p98;
	@%p100 bra 	$L__BB4_52;
	add.rn.f32 	%f560, %f131, %f12;
	bra.uni 	$L__BB4_54;
$L__BB4_52:
	setp.lt.f32 	%p101, %f132, 0f00800000;
	mul.f32 	%f449, %f132, 0f4B800000;
	selp.f32 	%f450, %f449, %f132, %p101;
	mov.b32 	%r67, %f450;
	add.s32 	%r68, %r67, -1060439283;
	and.b32  	%r69, %r68, -8388608;
	sub.s32 	%r70, %r67, %r69;
	mov.b32 	%f451, %r70;
	cvt.rn.f32.s32 	%f452, %r69;
	selp.f32 	%f453, 0fC1C00000, 0f00000000, %p101;
	fma.rn.f32 	%f454, %f452, 0f34000000, %f453;
	add.f32 	%f455, %f451, 0fBF800000;
	add.f32 	%f456, %f451, 0f3F800000;
	rcp.approx.ftz.f32 	%f457, %f456;
	add.f32 	%f458, %f455, %f455;
	mul.f32 	%f459, %f458, %f457;
	mul.f32 	%f460, %f459, %f459;
	neg.f32 	%f461, %f459;
	sub.f32 	%f462, %f455, %f459;
	add.f32 	%f463, %f462, %f462;
	fma.rn.f32 	%f464, %f461, %f455, %f463;
	mul.rn.f32 	%f465, %f457, %f464;
	fma.rn.f32 	%f466, %f460, 0f3A2C32E4, 0f3B52E7DB;
	fma.rn.f32 	%f467, %f466, %f460, 0f3C93BB73;
	fma.rn.f32 	%f468, %f467, %f460, 0f3DF6384F;
	mul.rn.f32 	%f469, %f468, %f460;
	fma.rn.f32 	%f470, %f459, 0f3FB8AA3B, %f454;
	mul.f32 	%f471, %f469, 0f40400000;
	sub.f32 	%f472, %f454, %f470;
	fma.rn.f32 	%f473, %f459, 0f3FB8AA3B, %f472;
	fma.rn.f32 	%f474, %f465, 0f3FB8AA3B, %f473;
	fma.rn.f32 	%f475, %f459, 0f32A55E34, %f474;
	fma.rn.f32 	%f476, %f471, %f465, %f475;
	fma.rn.f32 	%f477, %f469, %f459, %f476;
	add.rn.f32 	%f478, %f470, %f477;
	mul.rn.f32 	%f479, %f478, %f12;
	cvt.rni.f32.f32 	%f480, %f479;
	sub.f32 	%f481, %f479, %f480;
	neg.f32 	%f482, %f479;
	fma.rn.f32 	%f483, %f478, %f12, %f482;
	neg.f32 	%f484, %f470;
	add.rn.f32 	%f485, %f478, %f484;
	neg.f32 	%f486, %f485;
	add.rn.f32 	%f487, %f477, %f486;
	fma.rn.f32 	%f488, %f487, %f12, %f483;
	add.f32 	%f489, %f481, %f488;
	setp.gt.f32 	%p102, %f480, 0f00000000;
	selp.b32 	%r71, 0, -2097152000, %p102;
	setp.neu.f32 	%p103, %f132, 0f7F800000;
	setp.lt.f32 	%p104, %f479, 0f00000000;
	selp.f32 	%f490, 0f00000000, 0f7F800000, %p104;
	abs.f32 	%f491, %f479;
	setp.gt.f32 	%p105, %f491, 0f43180000;
	cvt.rzi.s32.f32 	%r72, %f480;
	shl.b32 	%r73, %r72, 23;
	sub.s32 	%r74, %r73, %r71;
	mov.b32 	%f492, %r74;
	add.s32 	%r75, %r71, 2130706432;
	mov.b32 	%f493, %r75;
	fma.rn.f32 	%f494, %f489, 0f391FCB8E, 0f3AAF85ED;
	fma.rn.f32 	%f495, %f494, %f489, 0f3C1D9856;
	fma.rn.f32 	%f496, %f495, %f489, 0f3D6357BB;
	fma.rn.f32 	%f497, %f496, %f489, 0f3E75FDEC;
	fma.rn.f32 	%f498, %f497, %f489, 0f3F317218;
	fma.rn.f32 	%f499, %f498, %f489, 0f3F800000;
	mul.f32 	%f500, %f499, %f493;
	mul.f32 	%f501, %f500, %f492;
	selp.f32 	%f560, %f490, %f501, %p105;
	@%p103 bra 	$L__BB4_54;
	setp.neu.f32 	%p106, %f29, 0f3F800000;
	add.f32 	%f502, %f131, %f131;
	mov.b32 	%r76, %f502;
	and.b32  	%r77, %r76, 2147483647;
	mov.b32 	%f503, %r77;
	selp.f32 	%f560, %f503, %f502, %p106;
$L__BB4_54:
	fma.rn.f32 	%f561, %f9, %f560, %f561;
	fma.rn.f32 	%f562, %f10, %f560, %f562;
	fma.rn.f32 	%f563, %f11, %f560, %f563;
	fma.rn.f32 	%f564, %f12, %f560, %f564;
$L__BB4_55:
	mov.b64 	%rd95, 1;
	mov.pred 	%p124, 0;
	@%p1 bra 	$L__BB4_5;
	ld.param.u64 	%rd94, [_Z17kernelPixelShaderP6float4S0_S0_P6float2S0_PiS3_S0_S3_S0_S3_S0_iS0_S3_S0_S0__param_16];
	ld.param.u64 	%rd93, [_Z17kernelPixelShaderP6float4S0_S0_P6float2S0_PiS3_S0_S3_S0_S3_S0_iS0_S3_S0_S0__param_14];
	cvta.to.global.u64 	%rd83, %rd93;
	mul.wide.s32 	%rd84, %r1, 4;
	add.s64 	%rd85, %rd83, %rd84;
	ld.global.u32 	%r78, [%rd85];
	cvta.to.global.u64 	%rd86, %rd94;
	mul.wide.s32 	%rd87, %r78, 16;
	add.s64 	%rd88, %rd86, %rd87;
	mul.f32 	%f504, %f20, %f561;
	mul.f32 	%f505, %f20, %f562;
	mul.f32 	%f506, %f20, %f563;
	mul.f32 	%f507, %f20, %f564;
	setp.gt.f32 	%p108, %f504, 0f3F800000;
	setp.lt.f32 	%p109, %f504, 0f00000000;
	selp.f32 	%f508, 0f00000000, %f504, %p109;
	selp.f32 	%f509, 0f3F800000, %f508, %p108;
	setp.gt.f32 	%p110, %f505, 0f3F800000;
	setp.lt.f32 	%p111, %f505, 0f00000000;
	selp.f32 	%f510, 0f00000000, %f505, %p111;
	selp.f32 	%f511, 0f3F800000, %f510, %p110;
	setp.gt.f32 	%p112, %f506, 0f3F800000;
	setp.lt.f32 	%p113, %f506, 0f00000000;
	selp.f32 	%f512, 0f00000000, %f506, %p113;
	selp.f32 	%f513, 0f3F800000, %f512, %p112;
	setp.gt.f32 	%p114, %f507, 0f3F800000;
	setp.lt.f32 	%p115, %f507, 0f00000000;
	selp.f32 	%f514, 0f00000000, %f507, %p115;
	selp.f32 	%f515, 0f3F800000, %f514, %p114;
	ld.global.v4.f32 	{%f516, %f517, %f518, %f519}, [%rd88];
	add.f32 	%f520, %f509, %f516;
	add.f32 	%f521, %f511, %f517;
	add.f32 	%f522, %f513, %f518;
	add.f32 	%f523, %f515, %f519;
	setp.gt.f32 	%p116, %f520, 0f3F800000;
	setp.lt.f32 	%p117, %f520, 0f00000000;
	selp.f32 	%f524, 0f00000000, %f520, %p117;
	selp.f32 	%f525, 0f3F800000, %f524, %p116;
	setp.gt.f32 	%p118, %f521, 0f3F800000;
	setp.lt.f32 	%p119, %f521, 0f00000000;
	selp.f32 	%f526, 0f00000000, %f521, %p119;
	selp.f32 	%f527, 0f3F800000, %f526, %p118;
	setp.gt.f32 	%p120, %f522, 0f3F800000;
	setp.lt.f32 	%p121, %f522, 0f00000000;
	selp.f32 	%f528, 0f00000000, %f522, %p121;
	selp.f32 	%f529, 0f3F800000, %f528, %p120;
	setp.gt.f32 	%p122, %f523, 0f3F800000;
	setp.lt.f32 	%p123, %f523, 0f00000000;
	selp.f32 	%f530, 0f00000000, %f523, %p123;
	selp.f32 	%f531, 0f3F800000, %f530, %p122;
	st.global.v4.f32 	[%rd88], {%f525, %f527, %f529, %f531};
$L__BB4_57:
	ret;

}
	// .globl	_Z27kernelGenerateNextLevelRaysP6float4S0_S0_S0_S0_iS0_S0_Pi
.visible .entry _Z27kernelGenerateNextLevelRaysP6float4S0_S0_S0_S0_iS0_S0_Pi(
	.param .u64 .ptr .align 1 _Z27kernelGenerateNextLevelRaysP6float4S0_S0_S0_S0_iS0_S0_Pi_param_0,
	.param .u64 .ptr .align 1 _Z27kernelGenerateNextLevelRaysP6float4S0_S0_S0_S0_iS0_S0_Pi_param_1,
	.param .u64 .ptr .align 1 _Z27kernelGenerateNextLevelRaysP6float4S0_S0_S0_S0_iS0_S0_Pi_param_2,
	.param .u64 .ptr .align 1 _Z27kernelGenerateNextLevelRaysP6float4S0_S0_S0_S0_iS0_S0_Pi_param_3,
	.param .u64 .ptr .align 1 _Z27kernelGenerateNextLevelRaysP6float4S0_S0_S0_S0_iS0_S0_Pi_param_4,
	.param .u32 _Z27kernelGenerateNextLevelRaysP6float4S0_S0_S0_S0_iS0_S0_Pi_param_5,
	.param .u64 .ptr .align 1 _Z27kernelGenerateNextLevelRaysP6float4S0_S0_S0_S0_iS0_S0_Pi_param_6,
	.param .u64 .ptr .align 1 _Z27kernelGenerateNextLevelRaysP6float4S0_S0_S0_S0_iS0_S0_Pi_param_7,
	.param .u64 .ptr .align 1 _Z27kernelGenerateNextLevelRaysP6float4S0_S0_S0_S0_iS0_S0_Pi_param_8
)
{
	.reg .pred 	%p<7>;
	.reg .b32 	%r<12>;
	.reg .b32 	%f<91>;
	.reg .b64 	%rd<33>;

	ld.param.u64 	%rd4, [_Z27kernelGenerateNextLevelRaysP6float4S0_S0_S0_S0_iS0_S0_Pi_param_0];
	ld.param.u64 	%rd5, [_Z27kernelGenerateNextLevelRaysP6float4S0_S0_S0_S0_iS0_S0_Pi_param_1];
	ld.param.u64 	%rd6, [_Z27kernelGenerateNextLevelRaysP6float4S0_S0_S0_S0_iS0_S0_Pi_param_2];
	ld.param.u64 	%rd7, [_Z27kernelGenerateNextLevelRaysP6float4S0_S0_S0_S0_iS0_S0_Pi_param_3];
	ld.param.u64 	%rd8, [_Z27kernelGenerateNextLevelRaysP6float4S0_S0_S0_S0_iS0_S0_Pi_param_4];
	ld.param.u32 	%r2, [_Z27kernelGenerateNextLevelRaysP6float4S0_S0_S0_S0_iS0_S0_Pi_param_5];
	ld.param.u64 	%rd10, [_Z27kernelGenerateNextLevelRaysP6float4S0_S0_S0_S0_iS0_S0_Pi_param_6];
	ld.param.u64 	%rd11, [_Z27kernelGenerateNextLevelRaysP6float4S0_S0_S0_S0_iS0_S0_Pi_param_7];
	ld.param.u64 	%rd9, [_Z27kernelGenerateNextLevelRaysP6float4S0_S0_S0_S0_iS0_S0_Pi_param_8];
	cvta.to.global.u64 	%rd1, %rd10;
	cvta.to.global.u64 	%rd2, %rd11;
	mov.u32 	%r3, %tid.x;
	mov.u32 	%r4, %ctaid.x;
	mov.u32 	%r5, %ntid.x;
	mad.lo.s32 	%r1, %r4, %r5, %r3;
	setp.ge.s32 	%p1, %r1, %r2;
	@%p1 bra 	$L__BB5_11;
	cvta.to.global.u64 	%rd12, %rd9;
	cvta.to.global.u64 	%rd13, %rd5;
	mul.wide.s32 	%rd14, %r1, 4;
	add.s64 	%rd3, %rd12, %rd14;
	mov.b32 	%r6, 0;
	st.global.u32 	[%rd3], %r6;
	mul.wide.s32 	%rd15, %r1, 16;
	add.s64 	%rd16, %rd13, %rd15;
	ld.global.v4.f32 	{%f1, %f2, %f3, %f35}, [%rd16];
	cvt.rzi.s32.f32 	%r7, %f35;
	setp.lt.s32 	%p2, %r7, 0;
	@%p2 bra 	$L__BB5_11;
	cvta.to.global.u64 	%rd17, %rd6;
	add.s64 	%rd19, %rd17, %rd15;
	ld.global.v4.f32 	{%f84, %f85, %f86, %f36}, [%rd19];
	cvt.rzi.s32.f32 	%r8, %f36;
	shl.b32 	%r9, %r8, 2;
	cvta.to.global.u64 	%rd20, %rd4;
	mul.wide.s32 	%rd21, %r9, 16;
	add.s64 	%rd22, %rd20, %rd21;
	ld.global.f32 	%f7, [%rd22+52];
	ld.global.v2.f32 	{%f8, %f9}, [%rd22+56];
	cvta.to.global.u64 	%rd23, %rd7;
	add.s64 	%rd24, %rd23, %rd15;
	ld.global.f32 	%f10, [%rd24+12];
	cvta.to.global.u64 	%rd25, %rd8;
	add.s64 	%rd26, %rd25, %rd15;
	ld.global.v4.f32 	{%f11, %f12, %f13, %f14}, [%rd26];
	setp.leu.f32 	%p3, %f7, 0f00000000;
	@%p3 bra 	$L__BB5_4;
	mul.f32 	%f66, %f85, %f12;
	fma.rn.f32 	%f67, %f84, %f11, %f66;
	fma.rn.f32 	%f68, %f86, %f13, %f67;
	mul.f32 	%f69, %f68, 0fC0000000;
	fma.rn.f32 	%f70, %f84, %f69, %f11;
	fma.rn.f32 	%f71, %f85, %f69, %f12;
	fma.rn.f32 	%f72, %f86, %f69, %f13;
	mul.f32 	%f73, %f71, %f71;
	fma.rn.f32 	%f74, %f70, %f70, %f73;
	fma.rn.f32 	%f75, %f72, %f72, %f74;
	sqrt.rn.f32 	%f76, %f75;
	div.rn.f32 	%f77, %f70, %f76;
	div.rn.f32 	%f78, %f71, %f76;
	div.rn.f32 	%f79, %f72, %f76;
	mul.f32 	%f80, %f7, %f14;
	add.s64 	%rd31, %rd2, %rd15;
	st.global.v4.f32 	[%rd31], {%f77, %f78, %f79, %f80};
	fma.rn.f32 	%f81, %f77, 0f3DCCCCCD, %f1;
	fma.rn.f32 	%f82, %f78, 0f3DCCCCCD, %f2;
	fma.rn.f32 	%f83, %f79, 0f3DCCCCCD, %f3;
	add.s64 	%rd32, %rd1, %rd15;
	st.global.v4.f32 	[%rd32], {%f81, %f82, %f83, %f10};
	mov.b32 	%r11, 1;
	st.global.u32 	[%rd3], %r11;
	bra.uni 	$L__BB5_11;
$L__BB5_4:
	setp.leu.f32 	%p4, %f8, 0f00000000;
	@%p4 bra 	$L__BB5_11;
	rcp.rn.f32 	%f87, %f9;
	mul.f32 	%f37, %f85, %f12;
	fma.rn.f32 	%f38, %f84, %f11, %f37;
	fma.rn.f32 	%f39, %f86, %f13, %f38;
	setp.leu.f32 	%p5, %f39, 0f00000000;
	@%p5 bra 	$L__BB5_7;
	neg.f32 	%f84, %f84;
	neg.f32 	%f85, %f85;
	neg.f32 	%f86, %f86;
	rcp.rn.f32 	%f87, %f87;
$L__BB5_7:
	mul.f32 	%f40, %f12, %f85;
	fma.rn.f32 	%f41, %f11, %f84, %f40;
	fma.rn.f32 	%f24, %f13, %f86, %f41;
	mul.f32 	%f42, %f87, %f87;
	mul.f32 	%f43, %f24, %f24;
	mov.f32 	%f44, 0f3F800000;
	sub.f32 	%f45, %f44, %f43;
	mul.f32 	%f46, %f42, %f45;
	sub.f32 	%f25, %f44, %f46;
	setp.geu.f32 	%p6, %f25, 0f00000000;
	@%p6 bra 	$L__BB5_9;
	mul.f32 	%f54, %f24, 0fC0000000;
	fma.rn.f32 	%f88, %f84, %f54, %f11;
	fma.rn.f32 	%f89, %f85, %f54, %f12;
	fma.rn.f32 	%f90, %f86, %f54, %f13;
	bra.uni 	$L__BB5_10;
$L__BB5_9:
	neg.f32 	%f47, %f24;
	sqrt.rn.f32 	%f48, %f25;
	mul.f32 	%f49, %f87, %f47;
	sub.f32 	%f50, %f49, %f48;
	mul.f32 	%f51, %f84, %f50;
	mul.f32 	%f52, %f85, %f50;
	mul.f32 	%f53, %f86, %f50;
	fma.rn.f32 	%f88, %f11, %f87, %f51;
	fma.rn.f32 	%f89, %f12, %f87, %f52;
	fma.rn.f32 	%f90, %f13, %f87, %f53;
$L__BB5_10:
	mul.f32 	%f55, %f89, %f89;
	fma.rn.f32 	%f56, %f88, %f88, %f55;
	fma.rn.f32 	%f57, %f90, %f90, %f56;
	sqrt.rn.f32 	%f58, %f57;
	div.rn.f32 	%f59, %f88, %f58;
	div.rn.f32 	%f60, %f89, %f58;
	div.rn.f32 	%f61, %f90, %f58;
	mul.f32 	%f62, %f8, %f14;
	add.s64 	%rd28, %rd2, %rd15;
	st.global.v4.f32 	[%rd28], {%f59, %f60, %f61, %f62};
	fma.rn.f32 	%f63, %f59, 0f3CA3D70A, %f1;
	fma.rn.f32 	%f64, %f60, 0f3CA3D70A, %f2;
	fma.rn.f32 	%f65, %f61, 0f3CA3D70A, %f3;
	add.s64 	%rd29, %rd1, %rd15;
	st.global.v4.f32 	[%rd29], {%f63, %f64, %f65, %f10};
	mov.b32 	%r10, 1;
	st.global.u32 	[%rd3], %r10;
$L__BB5_11:
	ret;

}
	// .globl	_Z17kernelCopyNewRaysP6float4S0_PiiS0_S0_S1_
.visible .entry _Z17kernelCopyNewRaysP6float4S0_PiiS0_S0_S1_(
	.param .u64 .ptr .align 1 _Z17kernelCopyNewRaysP6float4S0_PiiS0_S0_S1__param_0,
	.param .u64 .ptr .align 1 _Z17kernelCopyNewRaysP6float4S0_PiiS0_S0_S1__param_1,
	.param .u64 .ptr .align 1 _Z17kernelCopyNewRaysP6float4S0_PiiS0_S0_S1__param_2,
	.param .u32 _Z17kernelCopyNewRaysP6float4S0_PiiS0_S0_S1__param_3,
	.param .u64 .ptr .align 1 _Z17kernelCopyNewRaysP6float4S0_PiiS0_S0_S1__param_4,
	.param .u64 .ptr .align 1 _Z17kernelCopyNewRaysP6float4S0_PiiS0_S0_S1__param_5,
	.param .u64 .ptr .align 1 _Z17kernelCopyNewRaysP6float4S0_PiiS0_S0_S1__param_6
)
{
	.reg .pred 	%p<3>;
	.reg .b32 	%r<9>;
	.reg .b32 	%f<10>;
	.reg .b64 	%rd<23>;

	ld.param.u64 	%rd1, [_Z17kernelCopyNewRaysP6float4S0_PiiS0_S0_S1__param_0];
	ld.param.u64 	%rd2, [_Z17kernelCopyNewRaysP6float4S0_PiiS0_S0_S1__param_1];
	ld.param.u64 	%rd3, [_Z17kernelCopyNewRaysP6float4S0_PiiS0_S0_S1__param_2];
	ld.param.u32 	%r3, [_Z17kernelCopyNewRaysP6float4S0_PiiS0_S0_S1__param_3];
	ld.param.u64 	%rd4, [_Z17kernelCopyNewRaysP6float4S0_PiiS0_S0_S1__param_4];
	ld.param.u64 	%rd5, [_Z17kernelCopyNewRaysP6float4S0_PiiS0_S0_S1__param_5];
	ld.param.u64 	%rd6, [_Z17kernelCopyNewRaysP6float4S0_PiiS0_S0_S1__param_6];
	mov.u32 	%r4, %tid.x;
	mov.u32 	%r5, %ctaid.x;
	mov.u32 	%r6, %ntid.x;
	mad.lo.s32 	%r1, %r5, %r6, %r4;
	setp.ge.s32 	%p1, %r1, %r3;
	@%p1 bra 	$L__BB6_3;
	cvta.to.global.u64 	%rd7, %rd3;
	mul.wide.s32 	%rd8, %r1, 4;
	add.s64 	%rd9, %rd7, %rd8;
	ld.global.u32 	%r2, [%rd9];
	ld.global.u32 	%r7, [%rd9+4];
	setp.eq.s32 	%p2, %r2, %r7;
	@%p2 bra 	$L__BB6_3;
	cvta.to.global.u64 	%rd10, %rd4;
	mul.wide.s32 	%rd11, %r2, 16;
	add.s64 	%rd12, %rd10, %rd11;
	cvta.to.global.u64 	%rd13, %rd1;
	mul.wide.s32 	%rd14, %r1, 16;
	add.s64 	%rd15, %rd13, %rd14;
	ld.global.v4.f32 	{%f1, %f2, %f3, %f4}, [%rd15];
	st.global.v4.f32 	[%rd12], {%f1, %f2, %f3, %f4};
	cvta.to.global.u64 	%rd16, %rd5;
	add.s64 	%rd17, %rd16, %rd11;
	cvta.to.global.u64 	%rd18, %rd2;
	add.s64 	%rd19, %rd18, %rd14;
	ld.global.v4.f32 	{%f5, %f6, %f7, %f8}, [%rd19];
	st.global.v4.f32 	[%rd17], {%f5, %f6, %f7, %f8};
	ld.global.f32 	%f9, [%rd15+12];
	cvt.rzi.s32.f32 	%r8, %f9;
	cvta.to.global.u64 	%rd20, %rd6;
	mul.wide.s32 	%rd21, %r2, 4;
	add.s64 	%rd22, %rd20, %rd21;
	st.global.u32 	[%rd22], %r8;
$L__BB6_3:
	ret;

}
	// .globl	_Z10kernelScanPiiiS_
.visible .entry _Z10kernelScanPiiiS_(
	.param .u64 .ptr .align 1 _Z10kernelScanPiiiS__param_0,
	.param .u32 _Z10kernelScanPiiiS__param_1,
	.param .u32 _Z10kernelScanPiiiS__param_2,
	.param .u64 .ptr .align 1 _Z10kernelScanPiiiS__param_3
)
{
	.reg .pred 	%p<23>;
	.reg .b32 	%r<116>;
	.reg .b64 	%rd<9>;
	// demoted variable
	.shared .align 4 .b8 _ZZ10kernelScanPiiiS_E9sharedMem[2048];
	ld.param.u64 	%rd3, [_Z10kernelScanPiiiS__param_0];
	ld.param.u32 	%r10, [_Z10kernelScanPiiiS__param_1];
	ld.param.u32 	%r11, [_Z10kernelScanPiiiS__param_2];
	ld.param.u64 	%rd2, [_Z10kernelScanPiiiS__param_3];
	cvta.to.global.u64 	%rd4, %rd3;
	mov.u32 	%r1, %tid.x;
	mov.u32 	%r12, %ntid.x;
	mov.u32 	%r2, %ctaid.x;
	mad.lo.s32 	%r13, %r12, %r2, %r1;
	shl.b32 	%r3, %r13, 1;
	setp.lt.s32 	%p1, %r3, %r10;
	mul.wide.s32 	%rd5, %r3, 4;
	add.s64 	%rd1, %rd4, %rd5;
	@%p1 bra 	$L__BB7_2;
	mov.b32 	%r115, 0;
	st.global.u32 	[%rd1], %r115;
	st.global.u32 	[%rd1+4], %r115;
	bra.uni 	$L__BB7_5;
$L__BB7_2:
	add.s32 	%r15, %r10, -1;
	setp.eq.s32 	%p2, %r3, %r15;
	@%p2 bra 	$L__BB7_4;
	ld.global.u32 	%r115, [%rd1+4];
	bra.uni 	$L__BB7_5;
$L__BB7_4:
	mov.b32 	%r115, 0;
	st.global.u32 	[%rd1+4], %r115;
$L__BB7_5:
	ld.global.u32 	%r17, [%rd1];
	shl.b32 	%r18, %r1, 3;
	mov.u32 	%r19, _ZZ10kernelScanPiiiS_E9sharedMem;
	add.s32 	%r6, %r19, %r18;
	st.shared.u32 	[%r6], %r17;
	shl.b32 	%r20, %r1, 1;
	or.b32  	%r7, %r20, 1;
	st.shared.u32 	[%r6+4], %r115;
	bar.sync 	0;
	setp.gt.u32 	%p3, %r1, 255;
	@%p3 bra 	$L__BB7_7;
	ld.shared.u32 	%r21, [%r6];
	ld.shared.u32 	%r22, [%r6+4];
	add.s32 	%r23, %r22, %r21;
	st.shared.u32 	[%r6+4], %r23;
$L__BB7_7:
	bar.sync 	0;
	setp.gt.u32 	%p4, %r1, 127;
	@%p4 bra 	$L__BB7_9;
	shl.b32 	%r24, %r7, 3;
	add.s32 	%r26, %r19, %r24;
	ld.shared.u32 	%r27, [%r26+-4];
	ld.shared.u32 	%r28, [%r26+4];
	add.s32 	%r29, %r28, %r27;
	st.shared.u32 	[%r26+4], %r29;
$L__BB7_9:
	bar.sync 	0;
	setp.gt.u32 	%p5, %r1, 63;
	@%p5 bra 	$L__BB7_11;
	shl.b32 	%r30, %r7, 4;
	add.s32 	%r32, %r19, %r30;
	ld.shared.u32 	%r33, [%r32+-4];
	ld.shared.u32 	%r34, [%r32+12];
	add.s32 	%r35, %r34, %r33;
	st.shared.u32 	[%r32+12], %r35;
$L__BB7_11:
	bar.sync 	0;
	setp.gt.u32 	%p6, %r1, 31;
	@%p6 bra 	$L__BB7_13;
	shl.b32 	%r36, %r7, 5;
	add.s32 	%r38, %r19, %r36;
	ld.shared.u32 	%r39, [%r38+-4];
	ld.shared.u32 	%r40, [%r38+28];
	add.s32 	%r41, %r40, %r39;
	st.shared.u32 	[%r38+28], %r41;
$L__BB7_13:
	bar.sync 	0;
	setp.gt.u32 	%p7, %r1, 15;
	@%p7 bra 	$L__BB7_15;
	shl.b32 	%r42, %r7, 6;
	add.s32 	%r44, %r19, %r42;
	ld.shared.u32 	%r45, [%r44+-4];
	ld.shared.u32 	%r46, [%r44+60];
	add.s32 	%r47, %r46, %r45;
	st.shared.u32 	[%r44+60], %r47;
$L__BB7_15:
	bar.sync 	0;
	setp.gt.u32 	%p8, %r1, 7;
	@%p8 bra 	$L__BB7_17;
	shl.b32 	%r48, %r7, 7;
	add.s32 	%r50, %r19, %r48;
	ld.shared.u32 	%r51, [%r50+-4];
	ld.shared.u32 	%r52, [%r50+124];
	add.s32 	%r53, %r52, %r51;
	st.shared.u32 	[%r50+124], %r53;
$L__BB7_17:
	bar.sync 	0;
	setp.gt.u32 	%p9, %r1, 3;
	@%p9 bra 	$L__BB7_19;
	shl.b32 	%r54, %r7, 8;
	add.s32 	%r56, %r19, %r54;
	ld.shared.u32 	%r57, [%r56+-4];
	ld.shared.u32 	%r58, [%r56+252];
	add.s32 	%r59, %r58, %r57;
	st.shared.u32 	[%r56+252], %r59;
$L__BB7_19:
	bar.sync 	0;
	setp.gt.u32 	%p10, %r1, 1;
	@%p10 bra 	$L__BB7_21;
	shl.b32 	%r60, %r7, 9;
	add.s32 	%r62, %r19, %r60;
	ld.shared.u32 	%r63, [%r62+-4];
	ld.shared.u32 	%r64, [%r62+508];
	add.s32 	%r65, %r64, %r63;
	st.shared.u32 	[%r62+508], %r65;
$L__BB7_21:
	ld.shared.u32 	%r8, [_ZZ10kernelScanPiiiS_E9sharedMem+2044];
	ld.shared.u32 	%r9, [_ZZ10kernelScanPiiiS_E9sharedMem+1020];
	setp.ne.s32 	%p11, %r1, 0;
	@%p11 bra 	$L__BB7_23;
	st.shared.u32 	[_ZZ10kernelScanPiiiS_E9sharedMem+2044], %r9;
	mov.b32 	%r66, 0;
	st.shared.u32 	[_ZZ10kernelScanPiiiS_E9sharedMem+1020], %r66;
$L__BB7_23:
	setp.gt.u32 	%p12, %r1, 1;
	bar.sync 	0;
	@%p12 bra 	$L__BB7_25;
	shl.b32 	%r67, %r7, 9;
	add.s32 	%r69, %r19, %r67;
	ld.shared.u32 	%r70, [%r69+-4];
	ld.shared.u32 	%r71, [%r69+508];
	st.shared.u32 	[%r69+-4], %r71;
	add.s32 	%r72, %r71, %r70;
	st.shared.u32 	[%r69+508], %r72;
$L__BB7_25:
	setp.gt.u32 	%p13, %r1, 3;
	bar.sync 	0;
	@%p13 bra 	$L__BB7_27;
	shl.b32 	%r73, %r7, 8;
	add.s32 	%r75, %r19, %r73;
	ld.shared.u32 	%r76, [%r75+-4];
	ld.shared.u32 	%r77, [%r75+252];
	st.shared.u32 	[%r75+-4], %r77;
	add.s32 	%r78, %r77, %r76;
	st.shared.u32 	[%r75+252], %r78;
$L__BB7_27:
	setp.gt.u32 	%p14, %r1, 7;
	bar.sync 	0;
	@%p14 bra 	$L__BB7_29;
	shl.b32 	%r79, %r7, 7;
	add.s32 	%r81, %r19, %r79;
	ld.shared.u32 	%r82, [%r81+-4];
	ld.shared.u32 	%r83, [%r81+124];
	st.shared.u32 	[%r81+-4], %r83;
	add.s32 	%r84, %r83, %r82;
	st.shared.u32 	[%r81+124], %r84;
$L__BB7_29:
	setp.gt.u32 	%p15, %r1, 15;
	bar.sync 	0;
	@%p15 bra 	$L__BB7_31;
	shl.b32 	%r85, %r7, 6;
	add.s32 	%r87, %r19, %r85;
	ld.shared.u32 	%r88, [%r87+-4];
	ld.shared.u32 	%r89, [%r87+60];
	st.shared.u32 	[%r87+-4], %r89;
	add.s32 	%r90, %r89, %r88;
	st.shared.u32 	[%r87+60], %r90;
$L__BB7_31:
	setp.gt.u32 	%p16, %r1, 31;
	bar.sync 	0;
	@%p16 bra 	$L__BB7_33;
	shl.b32 	%r91, %r7, 5;
	add.s32 	%r93, %r19, %r91;
	ld.shared.u32 	%r94, [%r93+-4];
	ld.shared.u32 	%r95, [%r93+28];
	st.shared.u32 	[%r93+-4], %r95;
	add.s32 	%r96, %r95, %r94;
	st.shared.u32 	[%r93+28], %r96;
$L__BB7_33:
	setp.gt.u32 	%p17, %r1, 63;
	bar.sync 	0;
	@%p17 bra 	$L__BB7_35;
	shl.b32 	%r97, %r7, 4;
	add.s32 	%r99, %r19, %r97;
	ld.shared.u32 	%r100, [%r99+-4];
	ld.shared.u32 	%r101, [%r99+12];
	st.shared.u32 	[%r99+-4], %r101;
	add.s32 	%r102, %r101, %r100;
	st.shared.u32 	[%r99+12], %r102;
$L__BB7_35:
	setp.gt.u32 	%p18, %r1, 127;
	bar.sync 	0;
	@%p18 bra 	$L__BB7_37;
	shl.b32 	%r103, %r7, 3;
	add.s32 	%r105, %r19, %r103;
	ld.shared.u32 	%r106, [%r105+-4];
	ld.shared.u32 	%r107, [%r105+4];
	st.shared.u32 	[%r105+-4], %r107;
	add.s32 	%r108, %r107, %r106;
	st.shared.u32 	[%r105+4], %r108;
$L__BB7_37:
	setp.gt.u32 	%p19, %r1, 255;
	bar.sync 	0;
	@%p19 bra 	$L__BB7_39;
	ld.shared.u32 	%r109, [%r6];
	ld.shared.u32 	%r110, [%r6+4];
	st.shared.u32 	[%r6], %r110;
	add.s32 	%r111, %r110, %r109;
	st.shared.u32 	[%r6+4], %r111;
$L__BB7_39:
	setp.ne.s32 	%p20, %r1, 0;
	bar.sync 	0;
	ld.shared.u32 	%r112, [%r6];
	st.global.u32 	[%rd1], %r112;
	ld.shared.u32 	%r113, [%r6+4];
	st.global.u32 	[%rd1+4], %r113;
	setp.lt.s32 	%p21, %r11, 1;
	or.pred  	%p22, %p20, %p21;
	@%p22 bra 	$L__BB7_41;
	cvta.to.global.u64 	%rd6, %rd2;
	mul.wide.u32 	%rd7, %r2, 4;
	add.s64 	%rd8, %rd6, %rd7;
	add.s32 	%r114, %r9, %r8;
	st.global.u32 	[%rd8], %r114;
$L__BB7_41:
	ret;

}
	// .globl	_Z16kernelUniformAddPiS_
.visible .entry _Z16kernelUniformAddPiS_(
	.param .u64 .ptr .align 1 _Z16kernelUniformAddPiS__param_0,
	.param .u64 .ptr .align 1 _Z16kernelUniformAddPiS__param_1
)
{
	.reg .b32 	%r<12>;
	.reg .b64 	%rd<9>;

	ld.param.u64 	%rd1, [_Z16kernelUniformAddPiS__param_0];
	ld.param.u64 	%rd2, [_Z16kernelUniformAddPiS__param_1];
	cvta.to.global.u64 	%rd3, %rd1;
	cvta.to.global.u64 	%rd4, %rd2;
	mov.u32 	%r1, %tid.x;
	mov.u32 	%r2, %ntid.x;
	mov.u32 	%r3, %ctaid.x;
	mad.lo.s32 	%r4, %r2, %r3, %r1;
	shr.s32 	%r5, %r4, 31;
	shr.u32 	%r6, %r5, 23;
	add.s32 	%r7, %r4, %r6;
	shr.s32 	%r8, %r7, 9;
	mul.wide.s32 	%rd5, %r8, 4;
	add.s64 	%rd6, %rd4, %rd5;
	ld.global.u32 	%r9, [%rd6];
	mul.wide.s32 	%rd7, %r4, 4;
	add.s64 	%rd8, %rd3, %rd7;
	ld.global.u32 	%r10, [%rd8];
	add.s32 	%r11, %r10, %r9;
	st.global.u32 	[%rd8], %r11;
	ret;

}
	// .globl	_Z16kernelClearNoiseP6float4iiS0_
.visible .entry _Z16kernelClearNoiseP6float4iiS0_(
	.param .u64 .ptr .align 1 _Z16kernelClearNoiseP6float4iiS0__param_0,
	.param .u32 _Z16kernelClearNoiseP6float4iiS0__param_1,
	.param .u32 _Z16kernelClearNoiseP6float4iiS0__param_2,
	.param .u64 .ptr .align 1 _Z16kernelClearNoiseP6float4iiS0__param_3
)
{
	.reg .pred 	%p<11>;
	.reg .b32 	%r<30>;
	.reg .b32 	%f<110>;
	.reg .b64 	%rd<13>;

	ld.param.u64 	%rd4, [_Z16kernelClearNoiseP6float4iiS0__param_0];
	ld.param.u32 	%r12, [_Z16kernelClearNoiseP6float4iiS0__param_1];
	ld.param.u32 	%r13, [_Z16kernelClearNoiseP6float4iiS0__param_2];
	ld.param.u64 	%rd3, [_Z16kernelClearNoiseP6float4iiS0__param_3];
	cvta.to.global.u64 	%rd1, %rd4;
	mov.u32 	%r14, %tid.x;
	mov.u32 	%r15, %ctaid.x;
	mov.u32 	%r16, %ntid.x;
	mad.lo.s32 	%r1, %r15, %r16, %r14;
	mul.lo.s32 	%r17, %r13, %r12;
	setp.ge.s32 	%p1, %r1, %r17;
	@%p1 bra 	$L__BB9_12;
	div.s32 	%r3, %r1, %r12;
	mul.lo.s32 	%r19, %r3, %r12;
	sub.s32 	%r2, %r1, %r19;
	mul.wide.s32 	%rd5, %r1, 16;
	add.s64 	%rd2, %rd1, %rd5;
	ld.global.v4.f32 	{%f106, %f107, %f108, %f109}, [%rd2];
	setp.lt.s32 	%p2, %r2, 1;
	mov.b32 	%r27, 0;
	mov.f32 	%f94, 0f00000000;
	mov.f32 	%f95, %f94;
	mov.f32 	%f96, %f94;
	mov.f32 	%f97, %f94;
	@%p2 bra 	$L__BB9_3;
	ld.global.v4.f32 	{%f46, %f47, %f48, %f49}, [%rd2+-16];
	sub.f32 	%f50, %f106, %f46;
	sub.f32 	%f51, %f107, %f47;
	sub.f32 	%f52, %f108, %f48;
	mul.f32 	%f53, %f51, %f51;
	fma.rn.f32 	%f54, %f50, %f50, %f53;
	fma.rn.f32 	%f55, %f52, %f52, %f54;
	sqrt.rn.f32 	%f56, %f55;
	setp.gt.f32 	%p3, %f56, 0f3ECCCCCD;
	selp.u32 	%r27, 1, 0, %p3;
	add.f32 	%f94, %f46, 0f00000000;
	add.f32 	%f95, %f47, 0f00000000;
	add.f32 	%f96, %f48, 0f00000000;
	add.f32 	%f97, %f49, 0f00000000;
$L__BB9_3:
	add.s32 	%r20, %r12, -1;
	setp.ge.s32 	%p4, %r2, %r20;
	@%p4 bra 	$L__BB9_5;
	ld.global.v4.f32 	{%f57, %f58, %f59, %f60}, [%rd2+16];
	sub.f32 	%f61, %f106, %f57;
	sub.f32 	%f62, %f107, %f58;
	sub.f32 	%f63, %f108, %f59;
	mul.f32 	%f64, %f62, %f62;
	fma.rn.f32 	%f65, %f61, %f61, %f64;
	fma.rn.f32 	%f66, %f63, %f63, %f65;
	sqrt.rn.f32 	%f67, %f66;
	setp.gt.f32 	%p5, %f67, 0f3ECCCCCD;
	selp.u32 	%r21, 1, 0, %p5;
	add.s32 	%r27, %r27, %r21;
	add.f32 	%f94, %f94, %f57;
	add.f32 	%f95, %f95, %f58;
	add.f32 	%f96, %f96, %f59;
	add.f32 	%f97, %f97, %f60;
$L__BB9_5:
	setp.lt.s32 	%p6, %r3, 1;
	@%p6 bra 	$L__BB9_7;
	sub.s32 	%r22, %r1, %r12;
	mul.wide.s32 	%rd6, %r22, 16;
	add.s64 	%rd7, %rd1, %rd6;
	ld.global.v4.f32 	{%f68, %f69, %f70, %f71}, [%rd7];
	sub.f32 	%f72, %f106, %f68;
	sub.f32 	%f73, %f107, %f69;
	sub.f32 	%f74, %f108, %f70;
	mul.f32 	%f75, %f73, %f73;
	fma.rn.f32 	%f76, %f72, %f72, %f75;
	fma.rn.f32 	%f77, %f74, %f74, %f76;
	sqrt.rn.f32 	%f78, %f77;
	setp.gt.f32 	%p7, %f78, 0f3ECCCCCD;
	selp.u32 	%r23, 1, 0, %p7;
	add.s32 	%r27, %r27, %r23;
	add.f32 	%f94, %f94, %f68;
	add.f32 	%f95, %f95, %f69;
	add.f32 	%f96, %f96, %f70;
	add.f32 	%f97, %f97, %f71;
$L__BB9_7:
	add.s32 	%r24, %r13, -1;
	setp.ge.s32 	%p8, %r3, %r24;
	@%p8 bra 	$L__BB9_9;
	mul.wide.s32 	%rd8, %r12, 16;
	add.s64 	%rd9, %rd2, %rd8;
	ld.global.v4.f32 	{%f79, %f80, %f81, %f82}, [%rd9];
	sub.f32 	%f83, %f106, %f79;
	sub.f32 	%f84, %f107, %f80;
	sub.f32 	%f85, %f108, %f81;
	mul.f32 	%f86, %f84, %f84;
	fma.rn.f32 	%f87, %f83, %f83, %f86;
	fma.rn.f32 	%f88, %f85, %f85, %f87;
	sqrt.rn.f32 	%f89, %f88;
	setp.gt.f32 	%p9, %f89, 0f3ECCCCCD;
	selp.u32 	%r25, 1, 0, %p9;
	add.s32 	%r27, %r27, %r25;
	add.f32 	%f94, %f94, %f79;
	add.f32 	%f95, %f95, %f80;
	add.f32 	%f96, %f96, %f81;
	add.f32 	%f97, %f97, %f82;
$L__BB9_9:
	setp.lt.u32 	%p10, %r27, 2;
	@%p10 bra 	$L__BB9_11;
	mul.f32 	%f106, %f94, 0f3E800000;
	mul.f32 	%f107, %f95, 0f3E800000;
	mul.f32 	%f108, %f96, 0f3E800000;
	mul.f32 	%f109, %f97, 0f3E800000;
$L__BB9_11:
	cvta.to.global.u64 	%rd10, %rd3;
	add.s64 	%rd12, %rd10, %rd5;
	st.global.v4.f32 	[%rd12], {%f106, %f107, %f108, %f109};
$L__BB9_12:
	ret;

}


// ===== COMPILED SASS (sm_100) =====

	.target	sm_100

	.elftype	@"ET_EXEC"


//--------------------- .note.nv.tkinfo           --------------------------
	.section	.note.nv.tkinfo,"",@"SHT_NOTE"
	.sectionflags	@"SHF_NOTE_NV_TKINFO"
	.tkinfo
        /*0018*/ 	.word	0x00000002
        /*0030*/ 	.string	""
        /*0030*/ 	.string	"ptxas"
        /*0030*/ 	.string	"Cuda compilation tools, release 13.0, V13.0.88"
        /*0030*/ 	.string	"Build cuda_13.0.r13.0/compiler.36424714_0"
        /*0030*/ 	.string	"-arch sm_100 -m 64 "



//--------------------- .note.nv.cuinfo           --------------------------
	.section	.note.nv.cuinfo,"",@"SHT_NOTE"
	.sectionflags	@"SHF_NOTE_NV_CUINFO"
        /*0018*/ 	.short	0x0002
        /*001a*/ 	.short	0x0064
        /*001c*/ 	.short	0x0082
	.zero		2


//--------------------- .nv.info                  --------------------------
	.section	.nv.info,"",@"SHT_CUDA_INFO"
	.align	4


	//----- nvinfo : EIATTR_REGCOUNT
	.align		4
        /*0000*/ 	.byte	0x04, 0x2f
        /*0002*/ 	.short	(.L_1 - .L_0)
	.align		4
.L_0:
        /*0004*/ 	.word	index@(_Z16kernelInitBufferP6float4Pii)
        /*0008*/ 	.word	0x0000000a


	//----- nvinfo : EIATTR_FRAME_SIZE
	.align		4
.L_1:
        /*000c*/ 	.byte	0x04, 0x11
        /*000e*/ 	.short	(.L_3 - .L_2)
	.align		4
.L_2:
        /*0010*/ 	.word	index@(_Z16kernelInitBufferP6float4Pii)
        /*0014*/ 	.word	0x00000000


	//----- nvinfo : EIATTR_REGCOUNT
	.align		4
.L_3:
        /*0018*/ 	.byte	0x04, 0x2f
        /*001a*/ 	.short	(.L_5 - .L_4)
	.align		4
.L_4:
        /*001c*/ 	.word	index@(_Z30kernelGenerateIntersectedPointP6float4S0_S0_iPiS0_)
        /*0020*/ 	.word	0x0000001e


	//----- nvinfo : EIATTR_FRAME_SIZE
	.align		4
.L_5:
        /*0024*/ 	.byte	0x04, 0x11
        /*0026*/ 	.short	(.L_7 - .L_6)
	.align		4
.L_6:
        /*0028*/ 	.word	index@($__internal_10_$__cuda_sm3x_div_rn_noftz_f32_slowpath)
        /*002c*/ 	.word	0x00000000


	//----- nvinfo : EIATTR_FRAME_SIZE
	.align		4
.L_7:
        /*0030*/ 	.byte	0x04, 0x11
        /*0032*/ 	.short	(.L_9 - .L_8)
	.align		4
.L_8:
        /*0034*/ 	.word	index@(_Z30kernelGenerateIntersectedPointP6float4S0_S0_iPiS0_)
        /*0038*/ 	.word	0x00000000


	//----- nvinfo : EIATTR_REGCOUNT
	.align		4
.L_9:
        /*003c*/ 	.byte	0x04, 0x2f
        /*003e*/ 	.short	(.L_11 - .L_10)
	.align		4
.L_10:
        /*0040*/ 	.word	index@(_Z25kernelGeneratePrimaryRays6float4PfPS_S1_)
        /*0044*/ 	.word	0x0000001a


	//----- nvinfo : EIATTR_FRAME_SIZE
	.align		4
.L_11:
        /*0048*/ 	.byte	0x04, 0x11
        /*004a*/ 	.short	(.L_13 - .L_12)
	.align		4
.L_12:
        /*004c*/ 	.word	index@($__internal_9_$__cuda_sm3x_div_rn_noftz_f32_slowpath)
        /*0050*/ 	.word	0x00000000


	//----- nvinfo : EIATTR_FRAME_SIZE
	.align		4
.L_13:
        /*0054*/ 	.byte	0x04, 0x11
        /*0056*/ 	.short	(.L_15 - .L_14)
	.align		4
.L_14:
        /*0058*/ 	.word	index@($__internal_8_$__cuda_sm20_sqrt_rn_f32_slowpath)
        /*005c*/ 	.word	0x00000000


	//----- nvinfo : EIATTR_FRAME_SIZE
	.align		4
.L_15:
        /*0060*/ 	.byte	0x04, 0x11
        /*0062*/ 	.short	(.L_17 - .L_16)
	.align		4
.L_16:
        /*0064*/ 	.word	index@(_Z25kernelGeneratePrimaryRays6float4PfPS_S1_)
        /*0068*/ 	.word	0x00000000


	//----- nvinfo : EIATTR_REGCOUNT
	.align		4
.L_17:
        /*006c*/ 	.byte	0x04, 0x2f
        /*006e*/ 	.short	(.L_19 - .L_18)
	.align		4
.L_18:
        /*0070*/ 	.word	index@(_Z25kernelGetIntersectedPointP6float4S0_S0_PiS1_S0_iS0_)
        /*0074*/ 	.word	0x00000032


	//----- nvinfo : EIATTR_FRAME_SIZE
	.align		4
.L_19:
        /*0078*/ 	.byte	0x04, 0x11
        /*007a*/ 	.short	(.L_21 - .L_20)
	.align		4
.L_20:
        /*007c*/ 	.word	index@($__internal_7_$__cuda_sm3x_div_rn_noftz_f32_slowpath)
        /*0080*/ 	.word	0x00000000


	//----- nvinfo : EIATTR_FRAME_SIZE
	.align		4
.L_21:
        /*0084*/ 	.byte	0x04, 0x11
        /*0086*/ 	.short	(.L_23 - .L_22)
	.align		4
.L_22:
        /*0088*/ 	.word	index@(_Z25kernelGetIntersectedPointP6float4S0_S0_PiS1_S0_iS0_)
        /*008c*/ 	.word	0x00000000


	//----- nvinfo : EIATTR_REGCOUNT
	.align		4
.L_23:
        /*0090*/ 	.byte	0x04, 0x2f
        /*0092*/ 	.short	(.L_25 - .L_24)
	.align		4
.L_24:
        /*0094*/ 	.word	index@(_Z17kernelPixelShaderP6float4S0_S0_P6float2S0_PiS3_S0_S3_S0_S3_S0_iS0_S3_S0_S0_)
        /*0098*/ 	.word	0x00000048


	//----- nvinfo : EIATTR_FRAME_SIZE
	.align		4
.L_25:
        /*009c*/ 	.byte	0x04, 0x11
        /*009e*/ 	.short	(.L_27 - .L_26)
	.align		4
.L_26:
        /*00a0*/ 	.word	index@($__internal_6_$__cuda_sm3x_div_rn_noftz_f32_slowpath)
        /*00a4*/ 	.word	0x00000000


	//----- nvinfo : EIATTR_FRAME_SIZE
	.align		4
.L_27:
        /*00a8*/ 	.byte	0x04, 0x11
        /*00aa*/ 	.short	(.L_29 - .L_28)
	.align		4
.L_28:
        /*00ac*/ 	.word	index@($__internal_5_$__cuda_sm20_sqrt_rn_f32_slowpath)
        /*00b0*/ 	.word	0x00000000


	//----- nvinfo : EIATTR_FRAME_SIZE
	.align		4
.L_29:
        /*00b4*/ 	.byte	0x04, 0x11
        /*00b6*/ 	.short	(.L_31 - .L_30)
	.align		4
.L_30:
        /*00b8*/ 	.word	index@($__internal_4_$__cuda_sm20_rcp_rn_f32_slowpath)
        /*00bc*/ 	.word	0x00000000


	//----- nvinfo : EIATTR_FRAME_SIZE
	.align		4
.L_31:
        /*00c0*/ 	.byte	0x04, 0x11
        /*00c2*/ 	.short	(.L_33 - .L_32)
	.align		4
.L_32:
        /*00c4*/ 	.word	index@(_Z17kernelPixelShaderP6float4S0_S0_P6float2S0_PiS3_S0_S3_S0_S3_S0_iS0_S3_S0_S0_)
        /*00c8*/ 	.word	0x00000000


	//----- nvinfo : EIATTR_REGCOUNT
	.align		4
.L_33:
        /*00cc*/ 	.byte	0x04, 0x2f
        /*00ce*/ 	.short	(.L_35 - .L_34)
	.align		4
.L_34:
        /*00d0*/ 	.word	index@(_Z27kernelGenerateNextLevelRaysP6float4S0_S0_S0_S0_iS0_S0_Pi)
        /*00d4*/ 	.word	0x0000001f


	//----- nvinfo : EIATTR_FRAME_SIZE
	.align		4
.L_35:
        /*00d8*/ 	.byte	0x04, 0x11
        /*00da*/ 	.short	(.L_37 - .L_36)
	.align		4
.L_36:
        /*00dc*/ 	.word	index@($__internal_3_$__cuda_sm3x_div_rn_noftz_f32_slowpath)
        /*00e0*/ 	.word	0x00000000


	//----- nvinfo : EIATTR_FRAME_SIZE
	.align		4
.L_37:
        /*00e4*/ 	.byte	0x04, 0x11
        /*00e6*/ 	.short	(.L_39 - .L_38)
	.align		4
.L_38:
        /*00e8*/ 	.word	index@($__internal_2_$__cuda_sm20_sqrt_rn_f32_slowpath)
        /*00ec*/ 	.word	0x00000000


	//----- nvinfo : EIATTR_FRAME_SIZE
	.align		4
.L_39:
        /*00f0*/ 	.byte	0x04, 0x11
        /*00f2*/ 	.short	(.L_41 - .L_40)
	.align		4
.L_40:
        /*00f4*/ 	.word	index@($__internal_1_$__cuda_sm20_rcp_rn_f32_slowpath)
        /*00f8*/ 	.word	0x00000000


	//----- nvinfo : EIATTR_FRAME_SIZE
	.align		4
.L_41:
        /*00fc*/ 	.byte	0x04, 0x11
        /*00fe*/ 	.short	(.L_43 - .L_42)
	.align		4
.L_42:
        /*0100*/ 	.word	index@(_Z27kernelGenerateNextLevelRaysP6float4S0_S0_S0_S0_iS0_S0_Pi)
        /*0104*/ 	.word	0x00000000


	//----- nvinfo : EIATTR_REGCOUNT
	.align		4
.L_43:
        /*0108*/ 	.byte	0x04, 0x2f
        /*010a*/ 	.short	(.L_45 - .L_44)
	.align		4
.L_44:
        /*010c*/ 	.word	index@(_Z17kernelCopyNewRaysP6float4S0_PiiS0_S0_S1_)
        /*0110*/ 	.word	0x00000018


	//----- nvinfo : EIATTR_FRAME_SIZE
	.align		4
.L_45:
        /*0114*/ 	.byte	0x04, 0x11
        /*0116*/ 	.short	(.L_47 - .L_46)
	.align		4
.L_46:
        /*0118*/ 	.word	index@(_Z17kernelCopyNewRaysP6float4S0_PiiS0_S0_S1_)
        /*011c*/ 	.word	0x00000000


	//----- nvinfo : EIATTR_REGCOUNT
	.align		4
.L_47:
        /*0120*/ 	.byte	0x04, 0x2f
        /*0122*/ 	.short	(.L_49 - .L_48)
	.align		4
.L_48:
        /*0124*/ 	.word	index@(_Z10kernelScanPiiiS_)
        /*0128*/ 	.word	0x00000016


	//----- nvinfo : EIATTR_FRAME_SIZE
	.align		4
.L_49:
        /*012c*/ 	.byte	0x04, 0x11
        /*012e*/ 	.short	(.L_51 - .L_50)
	.align		4
.L_50:
        /*0130*/ 	.word	index@(_Z10kernelScanPiiiS_)
        /*0134*/ 	.word	0x00000000


	//----- nvinfo : EIATTR_REGCOUNT
	.align		4
.L_51:
        /*0138*/ 	.byte	0x04, 0x2f
        /*013a*/ 	.short	(.L_53 - .L_52)
	.align		4
.L_52:
        /*013c*/ 	.word	index@(_Z16kernelUniformAddPiS_)
        /*0140*/ 	.word	0x0000000c


	//----- nvinfo : EIATTR_FRAME_SIZE
	.align		4
.L_53:
        /*0144*/ 	.byte	0x04, 0x11
        /*0146*/ 	.short	(.L_55 - .L_54)
	.align		4
.L_54:
        /*0148*/ 	.word	index@(_Z16kernelUniformAddPiS_)
        /*014c*/ 	.word	0x00000000


	//----- nvinfo : EIATTR_REGCOUNT
	.align		4
.L_55:
        /*0150*/ 	.byte	0x04, 0x2f
        /*0152*/ 	.short	(.L_57 - .L_56)
	.align		4
.L_56:
        /*0154*/ 	.word	index@(_Z16kernelClearNoiseP6float4iiS0_)
        /*0158*/ 	.word	0x0000001e


	//----- nvinfo : EIATTR_FRAME_SIZE
	.align		4
.L_57:
        /*015c*/ 	.byte	0x04, 0x11
        /*015e*/ 	.short	(.L_59 - .L_58)
	.align		4
.L_58:
        /*0160*/ 	.word	index@($__internal_0_$__cuda_sm20_sqrt_rn_f32_slowpath)
        /*0164*/ 	.word	0x00000000


	//----- nvinfo : EIATTR_FRAME_SIZE
	.align		4
.L_59:
        /*0168*/ 	.byte	0x04, 0x11
        /*016a*/ 	.short	(.L_61 - .L_60)
	.align		4
.L_60:
        /*016c*/ 	.word	index@(_Z16kernelClearNoiseP6float4iiS0_)
        /*0170*/ 	.word	0x00000000


	//----- nvinfo : EIATTR_MIN_STACK_SIZE
	.align		4
.L_61:
        /*0174*/ 	.byte	0x04, 0x12
        /*0176*/ 	.short	(.L_63 - .L_62)
	.align		4
.L_62:
        /*0178*/ 	.word	index@(_Z16kernelClearNoiseP6float4iiS0_)
        /*017c*/ 	.word	0x00000000


	//----- nvinfo : EIATTR_MIN_STACK_SIZE
	.align		4
.L_63:
        /*0180*/ 	.byte	0x04, 0x12
        /*0182*/ 	.short	(.L_65 - .L_64)
	.align		4
.L_64:
        /*0184*/ 	.word	index@(_Z16kernelUniformAddPiS_)
        /*0188*/ 	.word	0x00000000


	//----- nvinfo : EIATTR_MIN_STACK_SIZE
	.align		4
.L_65:
        /*018c*/ 	.byte	0x04, 0x12
        /*018e*/ 	.short	(.L_67 - .L_66)
	.align		4
.L_66:
        /*0190*/ 	.word	index@(_Z10kernelScanPiiiS_)
        /*0194*/ 	.word	0x00000000


	//----- nvinfo : EIATTR_MIN_STACK_SIZE
	.align		4
.L_67:
        /*0198*/ 	.byte	0x04, 0x12
        /*019a*/ 	.short	(.L_69 - .L_68)
	.align		4
.L_68:
        /*019c*/ 	.word	index@(_Z17kernelCopyNewRaysP6float4S0_PiiS0_S0_S1_)
        /*01a0*/ 	.word	0x00000000


	//----- nvinfo : EIATTR_MIN_STACK_SIZE
	.align		4
.L_69:
        /*01a4*/ 	.byte	0x04, 0x12
        /*01a6*/ 	.short	(.L_71 - .L_70)
	.align		4
.L_70:
        /*01a8*/ 	.word	index@(_Z27kernelGenerateNextLevelRaysP6float4S0_S0_S0_S0_iS0_S0_Pi)
        /*01ac*/ 	.word	0x00000000


	//----- nvinfo : EIATTR_MIN_STACK_SIZE
	.align		4
.L_71:
        /*01b0*/ 	.byte	0x04, 0x12
        /*01b2*/ 	.short	(.L_73 - .L_72)
	.align		4
.L_72:
        /*01b4*/ 	.word	index@(_Z17kernelPixelShaderP6float4S0_S0_P6float2S0_PiS3_S0_S3_S0_S3_S0_iS0_S3_S0_S0_)
        /*01b8*/ 	.word	0x00000000


	//----- nvinfo : EIATTR_MIN_STACK_SIZE
	.align		4
.L_73:
        /*01bc*/ 	.byte	0x04, 0x12
        /*01be*/ 	.short	(.L_75 - .L_74)
	.align		4
.L_74:
        /*01c0*/ 	.word	index@(_Z25kernelGetIntersectedPointP6float4S0_S0_PiS1_S0_iS0_)
        /*01c4*/ 	.word	0x00000000


	//----- nvinfo : EIATTR_MIN_STACK_SIZE
	.align		4
.L_75:
        /*01c8*/ 	.byte	0x04, 0x12
        /*01ca*/ 	.short	(.L_77 - .L_76)
	.align		4
.L_76:
        /*01cc*/ 	.word	index@(_Z25kernelGeneratePrimaryRays6float4PfPS_S1_)
        /*01d0*/ 	.word	0x00000000


	//----- nvinfo : EIATTR_MIN_STACK_SIZE
	.align		4
.L_77:
        /*01d4*/ 	.byte	0x04, 0x12
        /*01d6*/ 	.short	(.L_79 - .L_78)
	.align		4
.L_78:
        /*01d8*/ 	.word	index@(_Z30kernelGenerateIntersectedPointP6float4S0_S0_iPiS0_)
        /*01dc*/ 	.word	0x00000000


	//----- nvinfo : EIATTR_MIN_STACK_SIZE
	.align		4
.L_79:
        /*01e0*/ 	.byte	0x04, 0x12
        /*01e2*/ 	.short	(.L_81 - .L_80)
	.align		4
.L_80:
        /*01e4*/ 	.word	index@(_Z16kernelInitBufferP6float4Pii)
        /*01e8*/ 	.word	0x00000000
.L_81:


//--------------------- .nv.compat                --------------------------
	.section	.nv.compat,"",@"SHT_CUDA_COMPAT_INFO"
	.align	4
        /*0000*/ 	.byte	0x02, 0x09, 0x00, 0x00, 0x02, 0x02, 0x01, 0x00, 0x02, 0x05, 0x05, 0x00, 0x03, 0x07, 0x01, 0x01
        /*0010*/ 	.byte	0x02, 0x03, 0x00, 0x00, 0x02, 0x06, 0x01, 0x00, 0x04, 0x0b, 0x08, 0x00, 0x01, 0x00, 0x00, 0x00
        /*0020*/ 	.byte	0x00, 0x00, 0x00, 0x00


//--------------------- .nv.info._Z16kernelClearNoiseP6float4iiS0_ --------------------------
	.section	.nv.info._Z16kernelClearNoiseP6float4iiS0_,"",@"SHT_CUDA_INFO"
	.sectionflags	@""
	.align	4


	//----- nvinfo : EIATTR_CUDA_API_VERSION
	.align		4
        /*0000*/ 	.byte	0x04, 0x37
        /*0002*/ 	.short	(.L_83 - .L_82)
.L_82:
        /*0004*/ 	.word	0x00000082


	//----- nvinfo : EIATTR_KPARAM_INFO
	.align		4
.L_83:
        /*0008*/ 	.byte	0x04, 0x17
        /*000a*/ 	.short	(.L_85 - .L_84)
.L_84:
        /*000c*/ 	.word	0x00000000
        /*0010*/ 	.short	0x0003
        /*0012*/ 	.short	0x0010
        /*0014*/ 	.byte	0x00, 0xf5, 0x21, 0x00


	//----- nvinfo : EIATTR_KPARAM_INFO
	.align		4
.L_85:
        /*0018*/ 	.byte	0x04, 0x17
        /*001a*/ 	.short	(.L_87 - .L_86)
.L_86:
        /*001c*/ 	.word	0x00000000
        /*0020*/ 	.short	0x0002
        /*0022*/ 	.short	0x000c
        /*0024*/ 	.byte	0x00, 0xf0, 0x11, 0x00


	//----- nvinfo : EIATTR_KPARAM_INFO
	.align		4
.L_87:
        /*0028*/ 	.byte	0x04, 0x17
        /*002a*/ 	.short	(.L_89 - .L_88)
.L_88:
        /*002c*/ 	.word	0x00000000
        /*0030*/ 	.short	0x0001
        /*0032*/ 	.short	0x0008
        /*0034*/ 	.byte	0x00, 0xf0, 0x11, 0x00


	//----- nvinfo : EIATTR_KPARAM_INFO
	.align		4
.L_89:
        /*0038*/ 	.byte	0x04, 0x17
        /*003a*/ 	.short	(.L_91 - .L_90)
.L_90:
        /*003c*/ 	.word	0x00000000
        /*0040*/ 	.short	0x0000
        /*0042*/ 	.short	0x0000
        /*0044*/ 	.byte	0x00, 0xf5, 0x21, 0x00


	//----- nvinfo : EIATTR_SPARSE_MMA_MASK
	.align		4
.L_91:
        /*0048*/ 	.byte	0x03, 0x50
        /*004a*/ 	.short	0x0000


	//----- nvinfo : EIATTR_MAXREG_COUNT
	.align		4
        /*004c*/ 	.byte	0x03, 0x1b
        /*004e*/ 	.short	0x00ff


	//----- nvinfo : EIATTR_MERCURY_ISA_VERSION
	.align		4
        /*0050*/ 	.byte	0x03, 0x5f
        /*0052*/ 	.short	0x0101


	//----- nvinfo : EIATTR_VRC_CTA_INIT_COUNT
	.align		4
        /*0054*/ 	.byte	0x02, 0x4a
	.zero		1
	.zero		1


	//----- nvinfo : EIATTR_EXIT_INSTR_OFFSETS
	.align		4
        /*0058*/ 	.byte	0x04, 0x1c
        /*005a*/ 	.short	(.L_93 - .L_92)


	//   ....[0]....
.L_92:
        /*005c*/ 	.word	0x00000080


	//   ....[1]....
        /*0060*/ 	.word	0x00000bd0


	//----- nvinfo : EIATTR_CRS_STACK_SIZE
	.align		4
.L_93:
        /*0064*/ 	.byte	0x04, 0x1e
        /*0066*/ 	.short	(.L_95 - .L_94)
.L_94:
        /*0068*/ 	.word	0x00000000


	//----- nvinfo : EIATTR_CBANK_PARAM_SIZE
	.align		4
.L_95:
        /*006c*/ 	.byte	0x03, 0x19
        /*006e*/ 	.short	0x0018


	//----- nvinfo : EIATTR_PARAM_CBANK
	.align		4
        /*0070*/ 	.byte	0x04, 0x0a
        /*0072*/ 	.short	(.L_97 - .L_96)
	.align		4
.L_96:
        /*0074*/ 	.word	index@(.nv.constant0._Z16kernelClearNoiseP6float4iiS0_)
        /*0078*/ 	.short	0x0380
        /*007a*/ 	.short	0x0018


	//----- nvinfo : EIATTR_SW_WAR
	.align		4
.L_97:
        /*007c*/ 	.byte	0x04, 0x36
        /*007e*/ 	.short	(.L_99 - .L_98)
.L_98:
        /*0080*/ 	.word	0x00000008
.L_99:


//--------------------- .nv.info._Z16kernelUniformAddPiS_ --------------------------
	.section	.nv.info._Z16kernelUniformAddPiS_,"",@"SHT_CUDA_INFO"
	.sectionflags	@""
	.align	4


	//----- nvinfo : EIATTR_CUDA_API_VERSION
	.align		4
        /*0000*/ 	.byte	0x04, 0x37
        /*0002*/ 	.short	(.L_101 - .L_100)
.L_100:
        /*0004*/ 	.word	0x00000082


	//----- nvinfo : EIATTR_KPARAM_INFO
	.align		4
.L_101:
        /*0008*/ 	.byte	0x04, 0x17
        /*000a*/ 	.short	(.L_103 - .L_102)
.L_102:
        /*000c*/ 	.word	0x00000000
        /*0010*/ 	.short	0x0001
        /*0012*/ 	.short	0x0008
        /*0014*/ 	.byte	0x00, 0xf5, 0x21, 0x00


	//----- nvinfo : EIATTR_KPARAM_INFO
	.align		4
.L_103:
        /*0018*/ 	.byte	0x04, 0x17
        /*001a*/ 	.short	(.L_105 - .L_104)
.L_104:
        /*001c*/ 	.word	0x00000000
        /*0020*/ 	.short	0x0000
        /*0022*/ 	.short	0x0000
        /*0024*/ 	.byte	0x00, 0xf5, 0x21, 0x00


	//----- nvinfo : EIATTR_SPARSE_MMA_MASK
	.align		4
.L_105:
        /*0028*/ 	.byte	0x03, 0x50
        /*002a*/ 	.short	0x0000


	//----- nvinfo : EIATTR_MAXREG_COUNT
	.align		4
        /*002c*/ 	.byte	0x03, 0x1b
        /*002e*/ 	.short	0x00ff


	//----- nvinfo : EIATTR_MERCURY_ISA_VERSION
	.align		4
        /*0030*/ 	.byte	0x03, 0x5f
        /*0032*/ 	.short	0x0101


	//----- nvinfo : EIATTR_VRC_CTA_INIT_COUNT
	.align		4
        /*0034*/ 	.byte	0x02, 0x4a
	.zero		1
	.zero		1


	//----- nvinfo : EIATTR_EXIT_INSTR_OFFSETS
	.align		4
        /*0038*/ 	.byte	0x04, 0x1c
        /*003a*/ 	.short	(.L_107 - .L_106)


	//   ....[0]....
.L_106:
        /*003c*/ 	.word	0x00000110


	//----- nvinfo : EIATTR_CBANK_PARAM_SIZE
	.align		4
.L_107:
        /*0040*/ 	.byte	0x03, 0x19
        /*0042*/ 	.short	0x0010


	//----- nvinfo : EIATTR_PARAM_CBANK
	.align		4
        /*0044*/ 	.byte	0x04, 0x0a
        /*0046*/ 	.short	(.L_109 - .L_108)
	.align		4
.L_108:
        /*0048*/ 	.word	index@(.nv.constant0._Z16kernelUniformAddPiS_)
        /*004c*/ 	.short	0x0380
        /*004e*/ 	.short	0x0010


	//----- nvinfo : EIATTR_SW_WAR
	.align		4
.L_109:
        /*0050*/ 	.byte	0x04, 0x36
        /*0052*/ 	.short	(.L_111 - .L_110)
.L_110:
        /*0054*/ 	.word	0x00000008
.L_111:


//--------------------- .nv.info._Z10kernelScanPiiiS_ --------------------------
	.section	.nv.info._Z10kernelScanPiiiS_,"",@"SHT_CUDA_INFO"
	.sectionflags	@""
	.align	4


	//----- nvinfo : EIATTR_CUDA_API_VERSION
	.align		4
        /*0000*/ 	.byte	0x04, 0x37
        /*0002*/ 	.short	(.L_113 - .L_112)
.L_112:
        /*0004*/ 	.word	0x00000082


	//----- nvinfo : EIATTR_KPARAM_INFO
	.align		4
.L_113:
        /*0008*/ 	.byte	0x04, 0x17
        /*000a*/ 	.short	(.L_115 - .L_114)
.L_114:
        /*000c*/ 	.word	0x00000000
        /*0010*/ 	.short	0x0003
        /*0012*/ 	.short	0x0010
        /*0014*/ 	.byte	0x00, 0xf5, 0x21, 0x00


	//----- nvinfo : EIATTR_KPARAM_INFO
	.align		4
.L_115:
        /*0018*/ 	.byte	0x04, 0x17
        /*001a*/ 	.short	(.L_117 - .L_116)
.L_116:
        /*001c*/ 	.word	0x00000000
        /*0020*/ 	.short	0x0002
        /*0022*/ 	.short	0x000c
        /*0024*/ 	.byte	0x00, 0xf0, 0x11, 0x00


	//----- nvinfo : EIATTR_KPARAM_INFO
	.align		4
.L_117:
        /*0028*/ 	.byte	0x04, 0x17
        /*002a*/ 	.short	(.L_119 - .L_118)
.L_118:
        /*002c*/ 	.word	0x00000000
        /*0030*/ 	.short	0x0001
        /*0032*/ 	.short	0x0008
        /*0034*/ 	.byte	0x00, 0xf0, 0x11, 0x00


	//----- nvinfo : EIATTR_KPARAM_INFO
	.align		4
.L_119:
        /*0038*/ 	.byte	0x04, 0x17
        /*003a*/ 	.short	(.L_121 - .L_120)
.L_120:
        /*003c*/ 	.word	0x00000000
        /*0040*/ 	.short	0x0000
        /*0042*/ 	.short	0x0000
        /*0044*/ 	.byte	0x00, 0xf5, 0x21, 0x00


	//----- nvinfo : EIATTR_SPARSE_MMA_MASK
	.align		4
.L_121:
        /*0048*/ 	.byte	0x03, 0x50
        /*004a*/ 	.short	0x0000


	//----- nvinfo : EIATTR_MAXREG_COUNT
	.align		4
        /*004c*/ 	.byte	0x03, 0x1b
        /*004e*/ 	.short	0x00ff


	//----- nvinfo : EIATTR_NUM_BARRIERS
	.align		4
        /*0050*/ 	.byte	0x02, 0x4c
        /*0052*/ 	.byte	0x01
	.zero		1


	//----- nvinfo : EIATTR_MERCURY_ISA_VERSION
	.align		4
        /*0054*/ 	.byte	0x03, 0x5f
        /*0056*/ 	.short	0x0101


	//----- nvinfo : EIATTR_VRC_CTA_INIT_COUNT
	.align		4
        /*0058*/ 	.byte	0x02, 0x4a
	.zero		1
	.zero		1


	//----- nvinfo : EIATTR_EXIT_INSTR_OFFSETS
	.align		4
        /*005c*/ 	.byte	0x04, 0x1c
        /*005e*/ 	.short	(.L_123 - .L_122)


	//   ....[0]....
.L_122:
        /*0060*/ 	.word	0x000009a0


	//   ....[1]....
        /*0064*/ 	.word	0x000009f0


	//----- nvinfo : EIATTR_CRS_STACK_SIZE
	.align		4
.L_123:
        /*0068*/ 	.byte	0x04, 0x1e
        /*006a*/ 	.short	(.L_125 - .L_124)
.L_124:
        /*006c*/ 	.word	0x00000000


	//----- nvinfo : EIATTR_CBANK_PARAM_SIZE
	.align		4
.L_125:
        /*0070*/ 	.byte	0x03, 0x19
        /*0072*/ 	.short	0x0018


	//----- nvinfo : EIATTR_PARAM_CBANK
	.align		4
        /*0074*/ 	.byte	0x04, 0x0a
        /*0076*/ 	.short	(.L_127 - .L_126)
	.align		4
.L_126:
        /*0078*/ 	.word	index@(.nv.constant0._Z10kernelScanPiiiS_)
        /*007c*/ 	.short	0x0380
        /*007e*/ 	.short	0x0018


	//----- nvinfo : EIATTR_SW_WAR
	.align		4
.L_127:
        /*0080*/ 	.byte	0x04, 0x36
        /*0082*/ 	.short	(.L_129 - .L_128)
.L_128:
        /*0084*/ 	.word	0x00000008
.L_129:


//--------------------- .nv.info._Z17kernelCopyNewRaysP6float4S0_PiiS0_S0_S1_ --------------------------
	.section	.nv.info._Z17kernelCopyNewRaysP6float4S0_PiiS0_S0_S1_,"",@"SHT_CUDA_INFO"
	.sectionflags	@""
	.align	4


	//----- nvinfo : EIATTR_CUDA_API_VERSION
	.align		4
        /*0000*/ 	.byte	0x04, 0x37
        /*0002*/ 	.short	(.L_131 - .L_130)
.L_130:
        /*0004*/ 	.word	0x00000082


	//----- nvinfo : EIATTR_KPARAM_INFO
	.align		4
.L_131:
        /*0008*/ 	.byte	0x04, 0x17
        /*000a*/ 	.short	(.L_133 - .L_132)
.L_132:
        /*000c*/ 	.word	0x00000000
        /*0010*/ 	.short	0x0006
        /*0012*/ 	.short	0x0030
        /*0014*/ 	.byte	0x00, 0xf5, 0x21, 0x00


	//----- nvinfo : EIATTR_KPARAM_INFO
	.align		4
.L_133:
        /*0018*/ 	.byte	0x04, 0x17
        /*001a*/ 	.short	(.L_135 - .L_134)
.L_134:
        /*001c*/ 	.word	0x00000000
        /*0020*/ 	.short	0x0005
        /*0022*/ 	.short	0x0028
        /*0024*/ 	.byte	0x00, 0xf5, 0x21, 0x00


	//----- nvinfo : EIATTR_KPARAM_INFO
	.align		4
.L_135:
        /*0028*/ 	.byte	0x04, 0x17
        /*002a*/ 	.short	(.L_137 - .L_136)
.L_136:
        /*002c*/ 	.word	0x00000000
        /*0030*/ 	.short	0x0004
        /*0032*/ 	.short	0x0020
        /*0034*/ 	.byte	0x00, 0xf5, 0x21, 0x00


	//----- nvinfo : EIATTR_KPARAM_INFO
	.align		4
.L_137:
        /*0038*/ 	.byte	0x04, 0x17
        /*003a*/ 	.short	(.L_139 - .L_138)
.L_138:
        /*003c*/ 	.word	0x00000000
        /*0040*/ 	.short	0x0003
        /*0042*/ 	.short	0x0018
        /*0044*/ 	.byte	0x00, 0xf0, 0x11, 0x00


	//----- nvinfo : EIATTR_KPARAM_INFO
	.align		4
.L_139:
        /*0048*/ 	.byte	0x04, 0x17
        /*004a*/ 	.short	(.L_141 - .L_140)
.L_140:
        /*004c*/ 	.word	0x00000000
        /*0050*/ 	.short	0x0002
        /*0052*/ 	.short	0x0010
        /*0054*/ 	.byte	0x00, 0xf5, 0x21, 0x00


	//----- nvinfo : EIATTR_KPARAM_INFO
	.align		4
.L_141:
        /*0058*/ 	.byte	0x04, 0x17
        /*005a*/ 	.short	(.L_143 - .L_142)
.L_142:
        /*005c*/ 	.word	0x00000000
        /*0060*/ 	.short	0x0001
        /*0062*/ 	.short	0x0008
        /*0064*/ 	.byte	0x00, 0xf5, 0x21, 0x00


	//----- nvinfo : EIATTR_KPARAM_INFO
	.align		4
.L_143:
        /*0068*/ 	.byte	0x04, 0x17
        /*006a*/ 	.short	(.L_145 - .L_144)
.L_144:
        /*006c*/ 	.word	0x00000000
        /*0070*/ 	.short	0x0000
        /*0072*/ 	.short	0x0000
        /*0074*/ 	.byte	0x00, 0xf5, 0x21, 0x00


	//----- nvinfo : EIATTR_SPARSE_MMA_MASK
	.align		4
.L_145:
        /*0078*/ 	.byte	0x03, 0x50
        /*007a*/ 	.short	0x0000


	//----- nvinfo : EIATTR_MAXREG_COUNT
	.align		4
        /*007c*/ 	.byte	0x03, 0x1b
        /*007e*/ 	.short	0x00ff


	//----- nvinfo : EIATTR_MERCURY_ISA_VERSION
	.align		4
        /*0080*/ 	.byte	0x03, 0x5f
        /*0082*/ 	.short	0x0101


	//----- nvinfo : EIATTR_VRC_CTA_INIT_COUNT
	.align		4
        /*0084*/ 	.byte	0x02, 0x4a
	.zero		1
	.zero		1


	//----- nvinfo : EIATTR_EXIT_INSTR_OFFSETS
	.align		4
        /*0088*/ 	.byte	0x04, 0x1c
        /*008a*/ 	.short	(.L_147 - .L_146)


	//   ....[0]....
.L_146:
        /*008c*/ 	.word	0x00000070


	//   ....[1]....
        /*0090*/ 	.word	0x000000e0


	//   ....[2]....
        /*0094*/ 	.word	0x00000200


	//----- nvinfo : EIATTR_CBANK_PARAM_SIZE
	.align		4
.L_147:
        /*0098*/ 	.byte	0x03, 0x19
        /*009a*/ 	.short	0x0038


	//----- nvinfo : EIATTR_PARAM_CBANK
	.align		4
        /*009c*/ 	.byte	0x04, 0x0a
        /*009e*/ 	.short	(.L_149 - .L_148)
	.align		4
.L_148:
        /*00a0*/ 	.word	index@(.nv.constant0._Z17kernelCopyNewRaysP6float4S0_PiiS0_S0_S1_)
        /*00a4*/ 	.short	0x0380
        /*00a6*/ 	.short	0x0038


	//----- nvinfo : EIATTR_SW_WAR
	.align		4
.L_149:
        /*00a8*/ 	.byte	0x04, 0x36
        /*00aa*/ 	.short	(.L_151 - .L_150)
.L_150:
        /*00ac*/ 	.word	0x00000008
.L_151:


//--------------------- .nv.info._Z27kernelGenerateNextLevelRaysP6float4S0_S0_S0_S0_iS0_S0_Pi --------------------------
	.section	.nv.info._Z27kernelGenerateNextLevelRaysP6float4S0_S0_S0_S0_iS0_S0_Pi,"",@"SHT_CUDA_INFO"
	.sectionflags	@""
	.align	4


	//----- nvinfo : EIATTR_CUDA_API_VERSION
	.align		4
        /*0000*/ 	.byte	0x04, 0x37
        /*0002*/ 	.short	(.L_153 - .L_152)
.L_152:
        /*0004*/ 	.word	0x00000082


	//----- nvinfo : EIATTR_KPARAM_INFO
	.align		4
.L_153:
        /*0008*/ 	.byte	0x04, 0x17
        /*000a*/ 	.short	(.L_155 - .L_154)
.L_154:
        /*000c*/ 	.word	0x00000000
        /*0010*/ 	.short	0x0008
        /*0012*/ 	.short	0x0040
        /*0014*/ 	.byte	0x00, 0xf5, 0x21, 0x00


	//----- nvinfo : EIATTR_KPARAM_INFO
	.align		4
.L_155:
        /*0018*/ 	.byte	0x04, 0x17
        /*001a*/ 	.short	(.L_157 - .L_156)
.L_156:
        /*001c*/ 	.word	0x00000000
        /*0020*/ 	.short	0x0007
        /*0022*/ 	.short	0x0038
        /*0024*/ 	.byte	0x00, 0xf5, 0x21, 0x00


	//----- nvinfo : EIATTR_KPARAM_INFO
	.align		4
.L_157:
        /*0028*/ 	.byte	0x04, 0x17
        /*002a*/ 	.short	(.L_159 - .L_158)
.L_158:
        /*002c*/ 	.word	0x00000000
        /*0030*/ 	.short	0x0006
        /*0032*/ 	.short	0x0030
        /*0034*/ 	.byte	0x00, 0xf5, 0x21, 0x00


	//----- nvinfo : EIATTR_KPARAM_INFO
	.align		4
.L_159:
        /*0038*/ 	.byte	0x04, 0x17
        /*003a*/ 	.short	(.L_161 - .L_160)
.L_160:
        /*003c*/ 	.word	0x00000000
        /*0040*/ 	.short	0x0005
        /*0042*/ 	.short	0x0028
        /*0044*/ 	.byte	0x00, 0xf0, 0x11, 0x00


	//----- nvinfo : EIATTR_KPARAM_INFO
	.align		4
.L_161:
        /*0048*/ 	.byte	0x04, 0x17
        /*004a*/ 	.short	(.L_163 - .L_162)
.L_162:
        /*004c*/ 	.word	0x00000000
        /*0050*/ 	.short	0x0004
        /*0052*/ 	.short	0x0020
        /*0054*/ 	.byte	0x00, 0xf5, 0x21, 0x00


	//----- nvinfo : EIATTR_KPARAM_INFO
	.align		4
.L_163:
        /*0058*/ 	.byte	0x04, 0x17
        /*005a*/ 	.short	(.L_165 - .L_164)
.L_164:
        /*005c*/ 	.word	0x00000000
        /*0060*/ 	.short	0x0003
        /*0062*/ 	.short	0x0018
        /*0064*/ 	.byte	0x00, 0xf5, 0x21, 0x00


	//----- nvinfo : EIATTR_KPARAM_INFO
	.align		4
.L_165:
        /*0068*/ 	.byte	0x04, 0x17
        /*006a*/ 	.short	(.L_167 - .L_166)
.L_166:
        /*006c*/ 	.word	0x00000000
        /*0070*/ 	.short	0x0002
        /*0072*/ 	.short	0x0010
        /*0074*/ 	.byte	0x00, 0xf5, 0x21, 0x00


	//----- nvinfo : EIATTR_KPARAM_INFO
	.align		4
.L_167:
        /*0078*/ 	.byte	0x04, 0x17
        /*007a*/ 	.short	(.L_169 - .L_168)
.L_168:
        /*007c*/ 	.word	0x00000000
        /*0080*/ 	.short	0x0001
        /*0082*/ 	.short	0x0008
        /*0084*/ 	.byte	0x00, 0xf5, 0x21, 0x00


	//----- nvinfo : EIATTR_KPARAM_INFO
	.align		4
.L_169:
        /*0088*/ 	.byte	0x04, 0x17
        /*008a*/ 	.short	(.L_171 - .L_170)
.L_170:
        /*008c*/ 	.word	0x00000000
        /*0090*/ 	.short	0x0000
        /*0092*/ 	.short	0x0000
        /*0094*/ 	.byte	0x00, 0xf5, 0x21, 0x00


	//----- nvinfo : EIATTR_SPARSE_MMA_MASK
	.align		4
.L_171:
        /*0098*/ 	.byte	0x03, 0x50
        /*009a*/ 	.short	0x0000


	//----- nvinfo : EIATTR_MAXREG_COUNT
	.align		4
        /*009c*/ 	.byte	0x03, 0x1b
        /*009e*/ 	.short	0x00ff


	//----- nvinfo : EIATTR_MERCURY_ISA_VERSION
	.align		4
        /*00a0*/ 	.byte	0x03, 0x5f
        /*00a2*/ 	.short	0x0101


	//----- nvinfo : EIATTR_VRC_CTA_INIT_COUNT
	.align		4
        /*00a4*/ 	.byte	0x02, 0x4a
	.zero		1
	.zero		1


	//----- nvinfo : EIATTR_EXIT_INSTR_OFFSETS
	.align		4
        /*00a8*/ 	.byte	0x04, 0x1c
        /*00aa*/ 	.short	(.L_173 - .L_172)


	//   ....[0]....
.L_172:
        /*00ac*/ 	.word	0x00000070


	//   ....[1]....
        /*00b0*/ 	.word	0x00000110


	//   ....[2]....
        /*00b4*/ 	.word	0x00000720


	//   ....[3]....
        /*00b8*/ 	.word	0x00000740


	//   ....[4]....
        /*00bc*/ 	.word	0x00001070


	//----- nvinfo : EIATTR_CRS_STACK_SIZE
	.align		4
.L_173:
        /*00c0*/ 	.byte	0x04, 0x1e
        /*00c2*/ 	.short	(.L_175 - .L_174)
.L_174:
        /*00c4*/ 	.word	0x00000000


	//----- nvinfo : EIATTR_CBANK_PARAM_SIZE
	.align		4
.L_175:
        /*00c8*/ 	.byte	0x03, 0x19
        /*00ca*/ 	.short	0x0048


	//----- nvinfo : EIATTR_PARAM_CBANK
	.align		4
        /*00cc*/ 	.byte	0x04, 0x0a
        /*00ce*/ 	.short	(.L_177 - .L_176)
	.align		4
.L_176:
        /*00d0*/ 	.word	index@(.nv.constant0._Z27kernelGenerateNextLevelRaysP6float4S0_S0_S0_S0_iS0_S0_Pi)
        /*00d4*/ 	.short	0x0380
        /*00d6*/ 	.short	0x0048


	//----- nvinfo : EIATTR_SW_WAR
	.align		4
.L_177:
        /*00d8*/ 	.byte	0x04, 0x36
        /*00da*/ 	.short	(.L_179 - .L_178)
.L_178:
        /*00dc*/ 	.word	0x00000008
.L_179:


//--------------------- .nv.info._Z17kernelPixelShaderP6float4S0_S0_P6float2S0_PiS3_S0_S3_S0_S3_S0_iS0_S3_S0_S0_ --------------------------
	.section	.nv.info._Z17kernelPixelShaderP6float4S0_S0_P6float2S0_PiS3_S0_S3_S0_S3_S0_iS0_S3_S0_S0_,"",@"SHT_CUDA_INFO"
	.sectionflags	@""
	.align	4


	//----- nvinfo : EIATTR_CUDA_API_VERSION
	.align		4
        /*0000*/ 	.byte	0x04, 0x37
        /*0002*/ 	.short	(.L_181 - .L_180)
.L_180:
        /*0004*/ 	.word	0x00000082


	//----- nvinfo : EIATTR_KPARAM_INFO
	.align		4
.L_181:
        /*0008*/ 	.byte	0x04, 0x17
        /*000a*/ 	.short	(.L_183 - .L_182)
.L_182:
        /*000c*/ 	.word	0x00000000
        /*0010*/ 	.short	0x0010
        /*0012*/ 	.short	0x0080
        /*0014*/ 	.byte	0x00, 0xf5, 0x21, 0x00


	//----- nvinfo : EIATTR_KPARAM_INFO
	.align		4
.L_183:
        /*0018*/ 	.byte	0x04, 0x17
        /*001a*/ 	.short	(.L_185 - .L_184)
.L_184:
        /*001c*/ 	.word	0x00000000
        /*0020*/ 	.short	0x000f
        /*0022*/ 	.short	0x0078
        /*0024*/ 	.byte	0x00, 0xf5, 0x21, 0x00


	//----- nvinfo : EIATTR_KPARAM_INFO
	.align		4
.L_185:
        /*0028*/ 	.byte	0x04, 0x17
        /*002a*/ 	.short	(.L_187 - .L_186)
.L_186:
        /*002c*/ 	.word	0x00000000
        /*0030*/ 	.short	0x000e
        /*0032*/ 	.short	0x0070
        /*0034*/ 	.byte	0x00, 0xf5, 0x21, 0x00


	//----- nvinfo : EIATTR_KPARAM_INFO
	.align		4
.L_187:
        /*0038*/ 	.byte	0x04, 0x17
        /*003a*/ 	.short	(.L_189 - .L_188)
.L_188:
        /*003c*/ 	.word	0x00000000
        /*0040*/ 	.short	0x000d
        /*0042*/ 	.short	0x0068
        /*0044*/ 	.byte	0x00, 0xf5, 0x21, 0x00


	//----- nvinfo : EIATTR_KPARAM_INFO
	.align		4
.L_189:
        /*0048*/ 	.byte	0x04, 0x17
        /*004a*/ 	.short	(.L_191 - .L_190)
.L_190:
        /*004c*/ 	.word	0x00000000
        /*0050*/ 	.short	0x000c
        /*0052*/ 	.short	0x0060
        /*0054*/ 	.byte	0x00, 0xf0, 0x11, 0x00


	//----- nvinfo : EIATTR_KPARAM_INFO
	.align		4
.L_191:
        /*0058*/ 	.byte	0x04, 0x17
        /*005a*/ 	.short	(.L_193 - .L_192)
.L_192:
        /*005c*/ 	.word	0x00000000
        /*0060*/ 	.short	0x000b
        /*0062*/ 	.short	0x0058
        /*0064*/ 	.byte	0x00, 0xf5, 0x21, 0x00


	//----- nvinfo : EIATTR_KPARAM_INFO
	.align		4
.L_193:
        /*0068*/ 	.byte	0x04, 0x17
        /*006a*/ 	.short	(.L_195 - .L_194)
.L_194:
        /*006c*/ 	.word	0x00000000
        /*0070*/ 	.short	0x000a
        /*0072*/ 	.short	0x0050
        /*0074*/ 	.byte	0x00, 0xf5, 0x21, 0x00


	//----- nvinfo : EIATTR_KPARAM_INFO
	.align		4
.L_195:
        /*0078*/ 	.byte	0x04, 0x17
        /*007a*/ 	.short	(.L_197 - .L_196)
.L_196:
        /*007c*/ 	.word	0x00000000
        /*0080*/ 	.short	0x0009
        /*0082*/ 	.short	0x0048
        /*0084*/ 	.byte	0x00, 0xf5, 0x21, 0x00


	//----- nvinfo : EIATTR_KPARAM_INFO
	.align		4
.L_197:
        /*0088*/ 	.byte	0x04, 0x17
        /*008a*/ 	.short	(.L_199 - .L_198)
.L_198:
        /*008c*/ 	.word	0x00000000
        /*0090*/ 	.short	0x0008
        /*0092*/ 	.short	0x0040
        /*0094*/ 	.byte	0x00, 0xf5, 0x21, 0x00


	//----- nvinfo : EIATTR_KPARAM_INFO
	.align		4
.L_199:
        /*0098*/ 	.byte	0x04, 0x17
        /*009a*/ 	.short	(.L_201 - .L_200)
.L_200:
        /*009c*/ 	.word	0x00000000
        /*00a0*/ 	.short	0x0007
        /*00a2*/ 	.short	0x0038
        /*00a4*/ 	.byte	0x00, 0xf5, 0x21, 0x00


	//----- nvinfo : EIATTR_KPARAM_INFO
	.align		4
.L_201:
        /*00a8*/ 	.byte	0x04, 0x17
        /*00aa*/ 	.short	(.L_203 - .L_202)
.L_202:
        /*00ac*/ 	.word	0x00000000
        /*00b0*/ 	.short	0x0006
        /*00b2*/ 	.short	0x0030
        /*00b4*/ 	.byte	0x00, 0xf5, 0x21, 0x00


	//----- nvinfo : EIATTR_KPARAM_INFO
	.align		4
.L_203:
        /*00b8*/ 	.byte	0x04, 0x17
        /*00ba*/ 	.short	(.L_205 - .L_204)
.L_204:
        /*00bc*/ 	.word	0x00000000
        /*00c0*/ 	.short	0x0005
        /*00c2*/ 	.short	0x0028
        /*00c4*/ 	.byte	0x00, 0xf5, 0x21, 0x00


	//----- nvinfo : EIATTR_KPARAM_INFO
	.align		4
.L_205:
        /*00c8*/ 	.byte	0x04, 0x17
        /*00ca*/ 	.short	(.L_207 - .L_206)
.L_206:
        /*00cc*/ 	.word	0x00000000
        /*00d0*/ 	.short	0x0004
        /*00d2*/ 	.short	0x0020
        /*00d4*/ 	.byte	0x00, 0xf5, 0x21, 0x00


	//----- nvinfo : EIATTR_KPARAM_INFO
	.align		4
.L_207:
        /*00d8*/ 	.byte	0x04, 0x17
        /*00da*/ 	.short	(.L_209 - .L_208)
.L_208:
        /*00dc*/ 	.word	0x00000000
        /*00e0*/ 	.short	0x0003
        /*00e2*/ 	.short	0x0018
        /*00e4*/ 	.byte	0x00, 0xf5, 0x21, 0x00


	//----- nvinfo : EIATTR_KPARAM_INFO
	.align		4
.L_209:
        /*00e8*/ 	.byte	0x04, 0x17
        /*00ea*/ 	.short	(.L_211 - .L_210)
.L_210:
        /*00ec*/ 	.word	0x00000000
        /*00f0*/ 	.short	0x0002
        /*00f2*/ 	.short	0x0010
        /*00f4*/ 	.byte	0x00, 0xf5, 0x21, 0x00


	//----- nvinfo : EIATTR_KPARAM_INFO
	.align		4
.L_211:
        /*00f8*/ 	.byte	0x04, 0x17
        /*00fa*/ 	.short	(.L_213 - .L_212)
.L_212:
        /*00fc*/ 	.word	0x00000000
        /*0100*/ 	.short	0x0001
        /*0102*/ 	.short	0x0008
        /*0104*/ 	.byte	0x00, 0xf5, 0x21, 0x00


	//----- nvinfo : EIATTR_KPARAM_INFO
	.align		4
.L_213:
        /*0108*/ 	.byte	0x04, 0x17
        /*010a*/ 	.short	(.L_215 - .L_214)
.L_214:
        /*010c*/ 	.word	0x00000000
        /*0110*/ 	.short	0x0000
        /*0112*/ 	.short	0x0000
        /*0114*/ 	.byte	0x00, 0xf5, 0x21, 0x00


	//----- nvinfo : EIATTR_SPARSE_MMA_MASK
	.align		4
.L_215:
        /*0118*/ 	.byte	0x03, 0x50
        /*011a*/ 	.short	0x0000


	//----- nvinfo : EIATTR_MAXREG_COUNT
	.align		4
        /*011c*/ 	.byte	0x03, 0x1b
        /*011e*/ 	.short	0x00ff


	//----- nvinfo : EIATTR_MERCURY_ISA_VERSION
	.align		4
        /*0120*/ 	.byte	0x03, 0x5f
        /*0122*/ 	.short	0x0101


	//----- nvinfo : EIATTR_UNUSED_LOAD_BYTE_OFFSET
	.align		4
        /*0124*/ 	.byte	0x04, 0x44
        /*0126*/ 	.short	(.L_217 - .L_216)


	//   ....[0]....
.L_216:
        /*0128*/ 	.word	0x00000120
        /*012c*/ 	.word	0x00000fff


	//   ....[1]....
        /*0130*/ 	.word	0x00000170
        /*0134*/ 	.word	0x00000fff


	//   ....[2]....
        /*0138*/ 	.word	0x00000180
        /*013c*/ 	.word	0x00000fff


	//   ....[3]....
        /*0140*/ 	.word	0x00000190
        /*0144*/ 	.word	0x00000fff


	//   ....[4]....
        /*0148*/ 	.word	0x00000800
        /*014c*/ 	.word	0x00000fff


	//   ....[5]....
        /*0150*/ 	.word	0x00000810
        /*0154*/ 	.word	0x00000fff


	//   ....[6]....
        /*0158*/ 	.word	0x00000820
        /*015c*/ 	.word	0x00000fff


	//   ....[7]....
        /*0160*/ 	.word	0x00001120
        /*0164*/ 	.word	0x00000fff


	//   ....[8]....
        /*0168*/ 	.word	0x00001130
        /*016c*/ 	.word	0x00000fff


	//   ....[9]....
        /*0170*/ 	.word	0x000015f0
        /*0174*/ 	.word	0x00000fff


	//   ....[10]....
        /*0178*/ 	.word	0x00001600
        /*017c*/ 	.word	0x00000fff


	//   ....[11]....
        /*0180*/ 	.word	0x00002300
        /*0184*/ 	.word	0x00000fff


	//   ....[12]....
        /*0188*/ 	.word	0x00002310
        /*018c*/ 	.word	0x00000fff


	//   ....[13]....
        /*0190*/ 	.word	0x00002450
        /*0194*/ 	.word	0x00000fff


	//   ....[14]....
        /*0198*/ 	.word	0x00002460
        /*019c*/ 	.word	0x00000fff


	//   ....[15]....
        /*01a0*/ 	.word	0x00002470
        /*01a4*/ 	.word	0x00000fff


	//   ....[16]....
        /*01a8*/ 	.word	0x00002d00
        /*01ac*/ 	.word	0x00000fff


	//   ....[17]....
        /*01b0*/ 	.word	0x00002d10
        /*01b4*/ 	.word	0x00000fff


	//   ....[18]....
        /*01b8*/ 	.word	0x00003b70
        /*01bc*/ 	.word	0x00000fff


	//----- nvinfo : EIATTR_VRC_CTA_INIT_COUNT
	.align		4
.L_217:
        /*01c0*/ 	.byte	0x02, 0x4a
	.zero		1
	.zero		1


	//----- nvinfo : EIATTR_EXIT_INSTR_OFFSETS
	.align		4
        /*01c4*/ 	.byte	0x04, 0x1c
        /*01c6*/ 	.short	(.L_219 - .L_218)


	//   ....[0]....
.L_218:
        /*01c8*/ 	.word	0x00000070


	//   ....[1]....
        /*01cc*/ 	.word	0x000000e0


	//   ....[2]....
        /*01d0*/ 	.word	0x00004400


	//----- nvinfo : EIATTR_CRS_STACK_SIZE
	.align		4
.L_219:
        /*01d4*/ 	.byte	0x04, 0x1e
        /*01d6*/ 	.short	(.L_221 - .L_220)
.L_220:
        /*01d8*/ 	.word	0x00000000


	//----- nvinfo : EIATTR_CBANK_PARAM_SIZE
	.align		4
.L_221:
        /*01dc*/ 	.byte	0x03, 0x19
        /*01de*/ 	.short	0x0088


	//----- nvinfo : EIATTR_PARAM_CBANK
	.align		4
        /*01e0*/ 	.byte	0x04, 0x0a
        /*01e2*/ 	.short	(.L_223 - .L_222)
	.align		4
.L_222:
        /*01e4*/ 	.word	index@(.nv.constant0._Z17kernelPixelShaderP6float4S0_S0_P6float2S0_PiS3_S0_S3_S0_S3_S0_iS0_S3_S0_S0_)
        /*01e8*/ 	.short	0x0380
        /*01ea*/ 	.short	0x0088


	//----- nvinfo : EIATTR_SW_WAR
	.align		4
.L_223:
        /*01ec*/ 	.byte	0x04, 0x36
        /*01ee*/ 	.short	(.L_225 - .L_224)
.L_224:
        /*01f0*/ 	.word	0x00000008
.L_225:


//--------------------- .nv.info._Z25kernelGetIntersectedPointP6float4S0_S0_PiS1_S0_iS0_ --------------------------
	.section	.nv.info._Z25kernelGetIntersectedPointP6float4S0_S0_PiS1_S0_iS0_,"",@"SHT_CUDA_INFO"
	.sectionflags	@""
	.align	4


	//----- nvinfo : EIATTR_CUDA_API_VERSION
	.align		4
        /*0000*/ 	.byte	0x04, 0x37
        /*0002*/ 	.short	(.L_227 - .L_226)
.L_226:
        /*0004*/ 	.word	0x00000082


	//----- nvinfo : EIATTR_KPARAM_INFO
	.align		4
.L_227:
        /*0008*/ 	.byte	0x04, 0x17
        /*000a*/ 	.short	(.L_229 - .L_228)
.L_228:
        /*000c*/ 	.word	0x00000000
        /*0010*/ 	.short	0x0007
        /*0012*/ 	.short	0x0038
        /*0014*/ 	.byte	0x00, 0xf5, 0x21, 0x00


	//----- nvinfo : EIATTR_KPARAM_INFO
	.align		4
.L_229:
        /*0018*/ 	.byte	0x04, 0x17
        /*001a*/ 	.short	(.L_231 - .L_230)
.L_230:
        /*001c*/ 	.word	0x00000000
        /*0020*/ 	.short	0x0006
        /*0022*/ 	.short	0x0030
        /*0024*/ 	.byte	0x00, 0xf0, 0x11, 0x00


	//----- nvinfo : EIATTR_KPARAM_INFO
	.align		4
.L_231:
        /*0028*/ 	.byte	0x04, 0x17
        /*002a*/ 	.short	(.L_233 - .L_232)
.L_232:
        /*002c*/ 	.word	0x00000000
        /*0030*/ 	.short	0x0005
        /*0032*/ 	.short	0x0028
        /*0034*/ 	.byte	0x00, 0xf5, 0x21, 0x00


	//----- nvinfo : EIATTR_KPARAM_INFO
	.align		4
.L_233:
        /*0038*/ 	.byte	0x04, 0x17
        /*003a*/ 	.short	(.L_235 - .L_234)
.L_234:
        /*003c*/ 	.word	0x00000000
        /*0040*/ 	.short	0x0004
        /*0042*/ 	.short	0x0020
        /*0044*/ 	.byte	0x00, 0xf5, 0x21, 0x00


	//----- nvinfo : EIATTR_KPARAM_INFO
	.align		4
.L_235:
        /*0048*/ 	.byte	0x04, 0x17
        /*004a*/ 	.short	(.L_237 - .L_236)
.L_236:
        /*004c*/ 	.word	0x00000000
        /*0050*/ 	.short	0x0003
        /*0052*/ 	.short	0x0018
        /*0054*/ 	.byte	0x00, 0xf5, 0x21, 0x00


	//----- nvinfo : EIATTR_KPARAM_INFO
	.align		4
.L_237:
        /*0058*/ 	.byte	0x04, 0x17
        /*005a*/ 	.short	(.L_239 - .L_238)
.L_238:
        /*005c*/ 	.word	0x00000000
        /*0060*/ 	.short	0x0002
        /*0062*/ 	.short	0x0010
        /*0064*/ 	.byte	0x00, 0xf5, 0x21, 0x00


	//----- nvinfo : EIATTR_KPARAM_INFO
	.align		4
.L_239:
        /*0068*/ 	.byte	0x04, 0x17
        /*006a*/ 	.short	(.L_241 - .L_240)
.L_240:
        /*006c*/ 	.word	0x00000000
        /*0070*/ 	.short	0x0001
        /*0072*/ 	.short	0x0008
        /*0074*/ 	.byte	0x00, 0xf5, 0x21, 0x00


	//----- nvinfo : EIATTR_KPARAM_INFO
	.align		4
.L_241:
        /*0078*/ 	.byte	0x04, 0x17
        /*007a*/ 	.short	(.L_243 - .L_242)
.L_242:
        /*007c*/ 	.word	0x00000000
        /*0080*/ 	.short	0x0000
        /*0082*/ 	.short	0x0000
        /*0084*/ 	.byte	0x00, 0xf5, 0x21, 0x00


	//----- nvinfo : EIATTR_SPARSE_MMA_MASK
	.align		4
.L_243:
        /*0088*/ 	.byte	0x03, 0x50
        /*008a*/ 	.short	0x0000


	//----- nvinfo : EIATTR_MAXREG_COUNT
	.align		4
        /*008c*/ 	.byte	0x03, 0x1b
        /*008e*/ 	.short	0x00ff


	//----- nvinfo : EIATTR_MERCURY_ISA_VERSION
	.align		4
        /*0090*/ 	.byte	0x03, 0x5f
        /*0092*/ 	.short	0x0101


	//----- nvinfo : EIATTR_UNUSED_LOAD_BYTE_OFFSET
	.align		4
        /*0094*/ 	.byte	0x04, 0x44
        /*0096*/ 	.short	(.L_245 - .L_244)


	//   ....[0]....
.L_244:
        /*0098*/ 	.word	0x000000e0
        /*009c*/ 	.word	0x00000fff


	//   ....[1]....
        /*00a0*/ 	.word	0x000000f0
        /*00a4*/ 	.word	0x00000fff


	//   ....[2]....
        /*00a8*/ 	.word	0x00000fb0
        /*00ac*/ 	.word	0x00000fff


	//   ....[3]....
        /*00b0*/ 	.word	0x00000fc0
        /*00b4*/ 	.word	0x00000fff


	//   ....[4]....
        /*00b8*/ 	.word	0x000010e0
        /*00bc*/ 	.word	0x00000fff


	//   ....[5]....
        /*00c0*/ 	.word	0x000010f0
        /*00c4*/ 	.word	0x00000fff


	//   ....[6]....
        /*00c8*/ 	.word	0x00001100
        /*00cc*/ 	.word	0x00000fff


	//   ....[7]....
        /*00d0*/ 	.word	0x00001940
        /*00d4*/ 	.word	0x00000fff


	//   ....[8]....
        /*00d8*/ 	.word	0x00001950
        /*00dc*/ 	.word	0x00000fff


	//----- nvinfo : EIATTR_VRC_CTA_INIT_COUNT
	.align		4
.L_245:
        /*00e0*/ 	.byte	0x02, 0x4a
	.zero		1
	.zero		1


	//----- nvinfo : EIATTR_EXIT_INSTR_OFFSETS
	.align		4
        /*00e4*/ 	.byte	0x04, 0x1c
        /*00e6*/ 	.short	(.L_247 - .L_246)


	//   ....[0]....
.L_246:
        /*00e8*/ 	.word	0x00000070


	//   ....[1]....
        /*00ec*/ 	.word	0x000023e0


	//----- nvinfo : EIATTR_CRS_STACK_SIZE
	.align		4
.L_247:
        /*00f0*/ 	.byte	0x04, 0x1e
        /*00f2*/ 	.short	(.L_249 - .L_248)
.L_248:
        /*00f4*/ 	.word	0x00000000


	//----- nvinfo : EIATTR_CBANK_PARAM_SIZE
	.align		4
.L_249:
        /*00f8*/ 	.byte	0x03, 0x19
        /*00fa*/ 	.short	0x0040


	//----- nvinfo : EIATTR_PARAM_CBANK
	.align		4
        /*00fc*/ 	.byte	0x04, 0x0a
        /*00fe*/ 	.short	(.L_251 - .L_250)
	.align		4
.L_250:
        /*0100*/ 	.word	index@(.nv.constant0._Z25kernelGetIntersectedPointP6float4S0_S0_PiS1_S0_iS0_)
        /*0104*/ 	.short	0x0380
        /*0106*/ 	.short	0x0040


	//----- nvinfo : EIATTR_SW_WAR
	.align		4
.L_251:
        /*0108*/ 	.byte	0x04, 0x36
        /*010a*/ 	.short	(.L_253 - .L_252)
.L_252:
        /*010c*/ 	.word	0x00000008
.L_253:


//--------------------- .nv.info._Z25kernelGeneratePrimaryRays6float4PfPS_S1_ --------------------------
	.section	.nv.info._Z25kernelGeneratePrimaryRays6float4PfPS_S1_,"",@"SHT_CUDA_INFO"
	.sectionflags	@""
	.align	4


	//----- nvinfo : EIATTR_CUDA_API_VERSION
	.align		4
        /*0000*/ 	.byte	0x04, 0x37
        /*0002*/ 	.short	(.L_255 - .L_254)
.L_254:
        /*0004*/ 	.word	0x00000082


	//----- nvinfo : EIATTR_KPARAM_INFO
	.align		4
.L_255:
        /*0008*/ 	.byte	0x04, 0x17
        /*000a*/ 	.short	(.L_257 - .L_256)
.L_256:
        /*000c*/ 	.word	0x00000000
        /*0010*/ 	.short	0x0003
        /*0012*/ 	.short	0x0020
        /*0014*/ 	.byte	0x00, 0xf5, 0x21, 0x00


	//----- nvinfo : EIATTR_KPARAM_INFO
	.align		4
.L_257:
        /*0018*/ 	.byte	0x04, 0x17
        /*001a*/ 	.short	(.L_259 - .L_258)
.L_258:
        /*001c*/ 	.word	0x00000000
        /*0020*/ 	.short	0x0002
        /*0022*/ 	.short	0x0018
        /*0024*/ 	.byte	0x00, 0xf5, 0x21, 0x00


	//----- nvinfo : EIATTR_KPARAM_INFO
	.align		4
.L_259:
        /*0028*/ 	.byte	0x04, 0x17
        /*002a*/ 	.short	(.L_261 - .L_260)
.L_260:
        /*002c*/ 	.word	0x00000000
        /*0030*/ 	.short	0x0001
        /*0032*/ 	.short	0x0010
        /*0034*/ 	.byte	0x00, 0xf5, 0x21, 0x00


	//----- nvinfo : EIATTR_KPARAM_INFO
	.align		4
.L_261:
        /*0038*/ 	.byte	0x04, 0x17
        /*003a*/ 	.short	(.L_263 - .L_262)
.L_262:
        /*003c*/ 	.word	0x00000000
        /*0040*/ 	.short	0x0000
        /*0042*/ 	.short	0x0000
        /*0044*/ 	.byte	0x00, 0xf0, 0x41, 0x00


	//----- nvinfo : EIATTR_SPARSE_MMA_MASK
	.align		4
.L_263:
        /*0048*/ 	.byte	0x03, 0x50
        /*004a*/ 	.short	0x0000


	//----- nvinfo : EIATTR_MAXREG_COUNT
	.align		4
        /*004c*/ 	.byte	0x03, 0x1b
        /*004e*/ 	.short	0x00ff


	//----- nvinfo : EIATTR_MERCURY_ISA_VERSION
	.align		4
        /*0050*/ 	.byte	0x03, 0x5f
        /*0052*/ 	.short	0x0101


	//----- nvinfo : EIATTR_VRC_CTA_INIT_COUNT
	.align		4
        /*0054*/ 	.byte	0x02, 0x4a
	.zero		1
	.zero		1


	//----- nvinfo : EIATTR_EXIT_INSTR_OFFSETS
	.align		4
        /*0058*/ 	.byte	0x04, 0x1c
        /*005a*/ 	.short	(.L_265 - .L_264)


	//   ....[0]....
.L_264:
        /*005c*/ 	.word	0x000000a0


	//   ....[1]....
        /*0060*/ 	.word	0x00000c60


	//----- nvinfo : EIATTR_CRS_STACK_SIZE
	.align		4
.L_265:
        /*0064*/ 	.byte	0x04, 0x1e
        /*0066*/ 	.short	(.L_267 - .L_266)
.L_266:
        /*0068*/ 	.word	0x00000000


	//----- nvinfo : EIATTR_CBANK_PARAM_SIZE
	.align		4
.L_267:
        /*006c*/ 	.byte	0x03, 0x19
        /*006e*/ 	.short	0x0028


	//----- nvinfo : EIATTR_PARAM_CBANK
	.align		4
        /*0070*/ 	.byte	0x04, 0x0a
        /*0072*/ 	.short	(.L_269 - .L_268)
	.align		4
.L_268:
        /*0074*/ 	.word	index@(.nv.constant0._Z25kernelGeneratePrimaryRays6float4PfPS_S1_)
        /*0078*/ 	.short	0x0380
        /*007a*/ 	.short	0x0028


	//----- nvinfo : EIATTR_SW_WAR
	.align		4
.L_269:
        /*007c*/ 	.byte	0x04, 0x36
        /*007e*/ 	.short	(.L_271 - .L_270)
.L_270:
        /*0080*/ 	.word	0x00000008
.L_271:


//--------------------- .nv.info._Z30kernelGenerateIntersectedPointP6float4S0_S0_iPiS0_ --------------------------
	.section	.nv.info._Z30kernelGenerateIntersectedPointP6float4S0_S0_iPiS0_,"",@"SHT_CUDA_INFO"
	.sectionflags	@""
	.align	4


	//----- nvinfo : EIATTR_CUDA_API_VERSION
	.align		4
        /*0000*/ 	.byte	0x04, 0x37
        /*0002*/ 	.short	(.L_273 - .L_272)
.L_272:
        /*0004*/ 	.word	0x00000082


	//----- nvinfo : EIATTR_KPARAM_INFO
	.align		4
.L_273:
        /*0008*/ 	.byte	0x04, 0x17
        /*000a*/ 	.short	(.L_275 - .L_274)
.L_274:
        /*000c*/ 	.word	0x00000000
        /*0010*/ 	.short	0x0005
        /*0012*/ 	.short	0x0028
        /*0014*/ 	.byte	0x00, 0xf5, 0x21, 0x00


	//----- nvinfo : EIATTR_KPARAM_INFO
	.align		4
.L_275:
        /*0018*/ 	.byte	0x04, 0x17
        /*001a*/ 	.short	(.L_277 - .L_276)
.L_276:
        /*001c*/ 	.word	0x00000000
        /*0020*/ 	.short	0x0004
        /*0022*/ 	.short	0x0020
        /*0024*/ 	.byte	0x00, 0xf5, 0x21, 0x00


	//----- nvinfo : EIATTR_KPARAM_INFO
	.align		4
.L_277:
        /*0028*/ 	.byte	0x04, 0x17
        /*002a*/ 	.short	(.L_279 - .L_278)
.L_278:
        /*002c*/ 	.word	0x00000000
        /*0030*/ 	.short	0x0003
        /*0032*/ 	.short	0x0018
        /*0034*/ 	.byte	0x00, 0xf0, 0x11, 0x00


	//----- nvinfo : EIATTR_KPARAM_INFO
	.align		4
.L_279:
        /*0038*/ 	.byte	0x04, 0x17
        /*003a*/ 	.short	(.L_281 - .L_280)
.L_280:
        /*003c*/ 	.word	0x00000000
        /*0040*/ 	.short	0x0002
        /*0042*/ 	.short	0x0010
        /*0044*/ 	.byte	0x00, 0xf5, 0x21, 0x00


	//----- nvinfo : EIATTR_KPARAM_INFO
	.align		4
.L_281:
        /*0048*/ 	.byte	0x04, 0x17
        /*004a*/ 	.short	(.L_283 - .L_282)
.L_282:
        /*004c*/ 	.word	0x00000000
        /*0050*/ 	.short	0x0001
        /*0052*/ 	.short	0x0008
        /*0054*/ 	.byte	0x00, 0xf5, 0x21, 0x00


	//----- nvinfo : EIATTR_KPARAM_INFO
	.align		4
.L_283:
        /*0058*/ 	.byte	0x04, 0x17
        /*005a*/ 	.short	(.L_285 - .L_284)
.L_284:
        /*005c*/ 	.word	0x00000000
        /*0060*/ 	.short	0x0000
        /*0062*/ 	.short	0x0000
        /*0064*/ 	.byte	0x00, 0xf5, 0x21, 0x00


	//----- nvinfo : EIATTR_SPARSE_MMA_MASK
	.align		4
.L_285:
        /*0068*/ 	.byte	0x03, 0x50
        /*006a*/ 	.short	0x0000


	//----- nvinfo : EIATTR_MAXREG_COUNT
	.align		4
        /*006c*/ 	.byte	0x03, 0x1b
        /*006e*/ 	.short	0x00ff


	//----- nvinfo : EIATTR_MERCURY_ISA_VERSION
	.align		4
        /*0070*/ 	.byte	0x03, 0x5f
        /*0072*/ 	.short	0x0101


	//----- nvinfo : EIATTR_UNUSED_LOAD_BYTE_OFFSET
	.align		4
        /*0074*/ 	.byte	0x04, 0x44
        /*0076*/ 	.short	(.L_287 - .L_286)


	//   ....[0]....
.L_286:
        /*0078*/ 	.word	0x000000f0
        /*007c*/ 	.word	0x00000fff


	//   ....[1]....
        /*0080*/ 	.word	0x00000130
        /*0084*/ 	.word	0x00000fff


	//   ....[2]....
        /*0088*/ 	.word	0x00000140
        /*008c*/ 	.word	0x00000fff


	//   ....[3]....
        /*0090*/ 	.word	0x00000150
        /*0094*/ 	.word	0x00000fff


	//   ....[4]....
        /*0098*/ 	.word	0x00000170
        /*009c*/ 	.word	0x00000fff


	//----- nvinfo : EIATTR_VRC_CTA_INIT_COUNT
	.align		4
.L_287:
        /*00a0*/ 	.byte	0x02, 0x4a
	.zero		1
	.zero		1


	//----- nvinfo : EIATTR_EXIT_INSTR_OFFSETS
	.align		4
        /*00a4*/ 	.byte	0x04, 0x1c
        /*00a6*/ 	.short	(.L_289 - .L_288)


	//   ....[0]....
.L_288:
        /*00a8*/ 	.word	0x00000070


	//   ....[1]....
        /*00ac*/ 	.word	0x00000410


	//----- nvinfo : EIATTR_CRS_STACK_SIZE
	.align		4
.L_289:
        /*00b0*/ 	.byte	0x04, 0x1e
        /*00b2*/ 	.short	(.L_291 - .L_290)
.L_290:
        /*00b4*/ 	.word	0x00000000


	//----- nvinfo : EIATTR_CBANK_PARAM_SIZE
	.align		4
.L_291:
        /*00b8*/ 	.byte	0x03, 0x19
        /*00ba*/ 	.short	0x0030


	//----- nvinfo : EIATTR_PARAM_CBANK
	.align		4
        /*00bc*/ 	.byte	0x04, 0x0a
        /*00be*/ 	.short	(.L_293 - .L_292)
	.align		4
.L_292:
        /*00c0*/ 	.word	index@(.nv.constant0._Z30kernelGenerateIntersectedPointP6float4S0_S0_iPiS0_)
        /*00c4*/ 	.short	0x0380
        /*00c6*/ 	.short	0x0030


	//----- nvinfo : EIATTR_SW_WAR
	.align		4
.L_293:
        /*00c8*/ 	.byte	0x04, 0x36
        /*00ca*/ 	.short	(.L_295 - .L_294)
.L_294:
        /*00cc*/ 	.word	0x00000008
.L_295:


//--------------------- .nv.info._Z16kernelInitBufferP6float4Pii --------------------------
	.section	.nv.info._Z16kernelInitBufferP6float4Pii,"",@"SHT_CUDA_INFO"
	.sectionflags	@""
	.align	4


	//----- nvinfo : EIATTR_CUDA_API_VERSION
	.align		4
        /*0000*/ 	.byte	0x04, 0x37
        /*0002*/ 	.short	(.L_297 - .L_296)
.L_296:
        /*0004*/ 	.word	0x00000082


	//----- nvinfo : EIATTR_KPARAM_INFO
	.align		4
.L_297:
        /*0008*/ 	.byte	0x04, 0x17
        /*000a*/ 	.short	(.L_299 - .L_298)
.L_298:
        /*000c*/ 	.word	0x00000000
        /*0010*/ 	.short	0x0002
        /*0012*/ 	.short	0x0010
        /*0014*/ 	.byte	0x00, 0xf0, 0x11, 0x00


	//----- nvinfo : EIATTR_KPARAM_INFO
	.align		4
.L_299:
        /*0018*/ 	.byte	0x04, 0x17
        /*001a*/ 	.short	(.L_301 - .L_300)
.L_300:
        /*001c*/ 	.word	0x00000000
        /*0020*/ 	.short	0x0001
        /*0022*/ 	.short	0x0008
        /*0024*/ 	.byte	0x00, 0xf5, 0x21, 0x00


	//----- nvinfo : EIATTR_KPARAM_INFO
	.align		4
.L_301:
        /*0028*/ 	.byte	0x04, 0x17
        /*002a*/ 	.short	(.L_303 - .L_302)
.L_302:
        /*002c*/ 	.word	0x00000000
        /*0030*/ 	.short	0x0000
        /*0032*/ 	.short	0x0000
        /*0034*/ 	.byte	0x00, 0xf5, 0x21, 0x00


	//----- nvinfo : EIATTR_SPARSE_MMA_MASK
	.align		4
.L_303:
        /*0038*/ 	.byte	0x03, 0x50
        /*003a*/ 	.short	0x0000


	//----- nvinfo : EIATTR_MAXREG_COUNT
	.align		4
        /*003c*/ 	.byte	0x03, 0x1b
        /*003e*/ 	.short	0x00ff


	//----- nvinfo : EIATTR_MERCURY_ISA_VERSION
	.align		4
        /*0040*/ 	.byte	0x03, 0x5f
        /*0042*/ 	.short	0x0101


	//----- nvinfo : EIATTR_VRC_CTA_INIT_COUNT
	.align		4
        /*0044*/ 	.byte	0x02, 0x4a
	.zero		1
	.zero		1


	//----- nvinfo : EIATTR_EXIT_INSTR_OFFSETS
	.align		4
        /*0048*/ 	.byte	0x04, 0x1c
        /*004a*/ 	.short	(.L_305 - .L_304)


	//   ....[0]....
.L_304:
        /*004c*/ 	.word	0x00000070


	//   ....[1]....
        /*0050*/ 	.word	0x000000f0


	//----- nvinfo : EIATTR_CBANK_PARAM_SIZE
	.align		4
.L_305:
        /*0054*/ 	.byte	0x03, 0x19
        /*0056*/ 	.short	0x0014


	//----- nvinfo : EIATTR_PARAM_CBANK
	.align		4
        /*0058*/ 	.byte	0x04, 0x0a
        /*005a*/ 	.short	(.L_307 - .L_306)
	.align		4
.L_306:
        /*005c*/ 	.word	index@(.nv.constant0._Z16kernelInitBufferP6float4Pii)
        /*0060*/ 	.short	0x0380
        /*0062*/ 	.short	0x0014


	//----- nvinfo : EIATTR_SW_WAR
	.align		4
.L_307:
        /*0064*/ 	.byte	0x04, 0x36
        /*0066*/ 	.short	(.L_309 - .L_308)
.L_308:
        /*0068*/ 	.word	0x00000008
.L_309:


//--------------------- .nv.callgraph             --------------------------
	.section	.nv.callgraph,"",@"SHT_CUDA_CALLGRAPH"
	.align	4
	.sectionentsize	8
	.align		4
        /*0000*/ 	.word	0x00000000
	.align		4
        /*0004*/ 	.word	0xffffffff
	.align		4
        /*0008*/ 	.word	0x00000000
	.align		4
        /*000c*/ 	.word	0xfffffffe
	.align		4
        /*0010*/ 	.word	0x00000000
	.align		4
        /*0014*/ 	.word	0xfffffffd
	.align		4
        /*0018*/ 	.word	0x00000000
	.align		4
        /*001c*/ 	.word	0xfffffffc


//--------------------- .text._Z16kernelClearNoiseP6float4iiS0_ --------------------------
	.section	.text._Z16kernelClearNoiseP6float4iiS0_,"ax",@progbits
	.align	128
        .global         _Z16kernelClearNoiseP6float4iiS0_
        .type           _Z16kernelClearNoiseP6float4iiS0_,@function
        .size           _Z16kernelClearNoiseP6float4iiS0_,(.L_x_321 - _Z16kernelClearNoiseP6float4iiS0_)
        .other          _Z16kernelClearNoiseP6float4iiS0_,@"STO_CUDA_ENTRY STV_DEFAULT"
_Z16kernelClearNoiseP6float4iiS0_:
.text._Z16kernelClearNoiseP6float4iiS0_:
[----:B------:R-:W-:Y:S01]  /*0000*/  LDC R1, c[0x0][0x37c] ;  /* 0x0000df00ff017b82 */ /* 0x000fe20000000800 */
[----:B------:R-:W0:Y:S07]  /*0010*/  S2R R3, SR_TID.X ;  /* 0x0000000000037919 */ /* 0x000e2e0000002100 */
[----:B------:R-:W0:Y:S08]  /*0020*/  S2UR UR4, SR_CTAID.X ;  /* 0x00000000000479c3 */ /* 0x000e300000002500 */
[----:B------:R-:W0:Y:S08]  /*0030*/  LDC R0, c[0x0][0x360] ;  /* 0x0000d800ff007b82 */ /* 0x000e300000000800 */
[----:B------:R-:W1:Y:S01]  /*0040*/  LDC.64 R26, c[0x0][0x388] ;  /* 0x0000e200ff1a7b82 */ /* 0x000e620000000a00 */
[----:B0-----:R-:W-:-:S02]  /*0050*/  IMAD R3, R0, UR4, R3 ;  /* 0x0000000400037c24 */ /* 0x001fc4000f8e0203 */
[----:B-1----:R-:W-:-:S05]  /*0060*/  IMAD R0, R27, R26, RZ ;  /* 0x0000001a1b007224 */ /* 0x002fca00078e02ff */
[----:B------:R-:W-:-:S13]  /*0070*/  ISETP.GE.AND P0, PT, R3, R0, PT ;  /* 0x000000000300720c */ /* 0x000fda0003f06270 */
[----:B------:R-:W-:Y:S05]  /*0080*/  @P0 EXIT ;  /* 0x000000000000094d */ /* 0x000fea0003800000 */
[----:B------:R-:W0:Y:S01]  /*0090*/  LDC.64 R24, c[0x0][0x380] ;  /* 0x0000e000ff187b82 */ /* 0x000e220000000a00 */
[----:B------:R-:W1:Y:S01]  /*00a0*/  LDCU.64 UR6, c[0x0][0x358] ;  /* 0x00006b00ff0677ac */ /* 0x000e620008000a00 */
[----:B0-----:R-:W-:-:S05]  /*00b0*/  IMAD.WIDE R24, R3, 0x10, R24 ;  /* 0x0000001003187825 */ /* 0x001fca00078e0218 */
[----:B-1----:R0:W5:Y:S01]  /*00c0*/  LDG.E.128 R8, desc[UR6][R24.64] ;  /* 0x0000000618087981 */ /* 0x002162000c1e1d00 */
[----:B------:R-:W-:Y:S01]  /*00d0*/  IABS R7, R26 ;  /* 0x0000001a00077213 */ /* 0x000fe20000000000 */
[----:B------:R-:W-:Y:S01]  /*00e0*/  BSSY.RECONVERGENT B0, `(.L_x_0) ;  /* 0x0000039000007945 */ /* 0x000fe20003800200 */
[----:B------:R-:W-:Y:S02]  /*00f0*/  CS2R R22, SRZ ;  /* 0x0000000000167805 */ /* 0x000fe4000001ff00 */
[----:B------:R-:W-:Y:S01]  /*0100*/  CS2R R18, SRZ ;  /* 0x0000000000127805 */ /* 0x000fe2000001ff00 */
[----:B------:R-:W1:Y:S08]  /*0110*/  I2F.RP R0, R7 ;  /* 0x0000000700007306 */ /* 0x000e700000209400 */
[----:B-1----:R-:W1:Y:S02]  /*0120*/  MUFU.RCP R0, R0 ;  /* 0x0000000000007308 */ /* 0x002e640000001000 */
[----:B-1----:R-:W-:-:S06]  /*0130*/  IADD3 R4, PT, PT, R0, 0xffffffe, RZ ;  /* 0x0ffffffe00047810 */ /* 0x002fcc0007ffe0ff */
[----:B------:R1:W2:Y:S02]  /*0140*/  F2I.FTZ.U32.TRUNC.NTZ R5, R4 ;  /* 0x0000000400057305 */ /* 0x0002a4000021f000 */
[----:B-1----:R-:W-:Y:S01]  /*0150*/  HFMA2 R4, -RZ, RZ, 0, 0 ;  /* 0x00000000ff047431 */ /* 0x002fe200000001ff */
[----:B--2---:R-:W-:-:S05]  /*0160*/  IADD3 R2, PT, PT, RZ, -R5, RZ ;  /* 0x80000005ff027210 */ /* 0x004fca0007ffe0ff */
[----:B------:R-:W-:Y:S01]  /*0170*/  IMAD R13, R2, R7, RZ ;  /* 0x00000007020d7224 */ /* 0x000fe200078e02ff */
[----:B------:R-:W-:-:S03]  /*0180*/  IABS R2, R3 ;  /* 0x0000000300027213 */ /* 0x000fc60000000000 */
[----:B------:R-:W-:-:S06]  /*0190*/  IMAD.HI.U32 R5, R5, R13, R4 ;  /* 0x0000000d05057227 */ /* 0x000fcc00078e0004 */
[----:B------:R-:W-:-:S05]  /*01a0*/  IMAD.HI.U32 R21, R5, R2, RZ ;  /* 0x0000000205157227 */ /* 0x000fca00078e00ff */
[----:B------:R-:W-:-:S05]  /*01b0*/  IADD3 R0, PT, PT, -R21, RZ, RZ ;  /* 0x000000ff15007210 */ /* 0x000fca0007ffe1ff */
[----:B------:R-:W-:-:S05]  /*01c0*/  IMAD R0, R7, R0, R2 ;  /* 0x0000000007007224 */ /* 0x000fca00078e0202 */
[----:B------:R-:W-:-:S13]  /*01d0*/  ISETP.GT.U32.AND P2, PT, R7, R0, PT ;  /* 0x000000000700720c */ /* 0x000fda0003f44070 */
[-C--:B------:R-:W-:Y:S02]  /*01e0*/  @!P2 IADD3 R0, PT, PT, R0, -R7.reuse, RZ ;  /* 0x800000070000a210 */ /* 0x080fe40007ffe0ff */
[----:B------:R-:W-:Y:S02]  /*01f0*/  @!P2 IADD3 R21, PT, PT, R21, 0x1, RZ ;  /* 0x000000011515a810 */ /* 0x000fe40007ffe0ff */
[----:B------:R-:W-:Y:S02]  /*0200*/  ISETP.GE.U32.AND P0, PT, R0, R7, PT ;  /* 0x000000070000720c */ /* 0x000fe40003f06070 */
[----:B------:R-:W-:Y:S02]  /*0210*/  LOP3.LUT R0, R3, R26, RZ, 0x3c, !PT ;  /* 0x0000001a03007212 */ /* 0x000fe400078e3cff */
[----:B------:R-:W-:Y:S02]  /*0220*/  ISETP.NE.AND P2, PT, R26, RZ, PT ;  /* 0x000000ff1a00720c */ /* 0x000fe40003f45270 */
[----:B------:R-:W-:-:S02]  /*0230*/  ISETP.GE.AND P1, PT, R0, RZ, PT ;  /* 0x000000ff0000720c */ /* 0x000fc40003f26270 */
[----:B------:R-:W-:-:S05]  /*0240*/  MOV R7, RZ ;  /* 0x000000ff00077202 */ /* 0x000fca0000000f00 */
[----:B------:R-:W-:-:S06]  /*0250*/  @P0 IADD3 R21, PT, PT, R21, 0x1, RZ ;  /* 0x0000000115150810 */ /* 0x000fcc0007ffe0ff */
[----:B------:R-:W-:Y:S02]  /*0260*/  @!P1 IADD3 R21, PT, PT, -R21, RZ, RZ ;  /* 0x000000ff15159210 */ /* 0x000fe40007ffe1ff */
[----:B------:R-:W-:-:S04]  /*0270*/  @!P2 LOP3.LUT R21, RZ, R26, RZ, 0x33, !PT ;  /* 0x0000001aff15a212 */ /* 0x000fc800078e33ff */
[----:B------:R-:W-:-:S05]  /*0280*/  IADD3 R0, PT, PT, -R21, RZ, RZ ;  /* 0x000000ff15007210 */ /* 0x000fca0007ffe1ff */
[----:B------:R-:W-:-:S05]  /*0290*/  IMAD R26, R26, R0, R3 ;  /* 0x000000001a1a7224 */ /* 0x000fca00078e0203 */
[----:B------:R-:W-:-:S13]  /*02a0*/  ISETP.GE.AND P0, PT, R26, 0x1, PT ;  /* 0x000000011a00780c */ /* 0x000fda0003f06270 */
[----:B0-----:R-:W-:Y:S05]  /*02b0*/  @!P0 BRA `(.L_x_1) ;  /* 0x00000000006c8947 */ /* 0x001fea0003800000 */
[----:B------:R-:W2:Y:S01]  /*02c0*/  LDG.E.128 R12, desc[UR6][R24.64+-0x10] ;  /* 0xfffff006180c7981 */ /* 0x000ea2000c1e1d00 */
[----:B------:R-:W-:Y:S01]  /*02d0*/  BSSY.RECONVERGENT B1, `(.L_x_2) ;  /* 0x0000013000017945 */ /* 0x000fe20003800200 */
[----:B--2--5:R-:W-:Y:S01]  /*02e0*/  FADD R2, R9, -R13 ;  /* 0x8000000d09027221 */ /* 0x024fe20000000000 */
[----:B------:R-:W-:-:S03]  /*02f0*/  FADD R0, R8, -R12 ;  /* 0x8000000c08007221 */ /* 0x000fc60000000000 */
[----:B------:R-:W-:Y:S01]  /*0300*/  FMUL R5, R2, R2 ;  /* 0x0000000202057220 */ /* 0x000fe20000400000 */
[----:B------:R-:W-:-:S03]  /*0310*/  FADD R2, R10, -R14 ;  /* 0x8000000e0a027221 */ /* 0x000fc60000000000 */
[----:B------:R-:W-:-:S04]  /*0320*/  FFMA R5, R0, R0, R5 ;  /* 0x0000000000057223 */ /* 0x000fc80000000005 */
[----:B------:R-:W-:-:S04]  /*0330*/  FFMA R5, R2, R2, R5 ;  /* 0x0000000202057223 */ /* 0x000fc80000000005 */
[----:B------:R0:W1:Y:S01]  /*0340*/  MUFU.RSQ R2, R5 ;  /* 0x0000000500027308 */ /* 0x0000620000001400 */
[----:B------:R-:W-:-:S04]  /*0350*/  IADD3 R0, PT, PT, R5, -0xd000000, RZ ;  /* 0xf300000005007810 */ /* 0x000fc80007ffe0ff */
[----:B------:R-:W-:-:S13]  /*0360*/  ISETP.GT.U32.AND P0, PT, R0, 0x727fffff, PT ;  /* 0x727fffff0000780c */ /* 0x000fda0003f04070 */
[----:B01----:R-:W-:Y:S05]  /*0370*/  @!P0 BRA `(.L_x_3) ;  /* 0x0000000000108947 */ /* 0x003fea0003800000 */
[----:B------:R-:W-:Y:S02]  /*0380*/  MOV R0, R5 ;  /* 0x0000000500007202 */ /* 0x000fe40000000f00 */
[----:B------:R-:W-:-:S07]  /*0390*/  MOV R2, 0x3b0 ;  /* 0x000003b000027802 */ /* 0x000fce0000000f00 */
[----:B------:R-:W-:Y:S05]  /*03a0*/  CALL.REL.NOINC `($__internal_0_$__cuda_sm20_sqrt_rn_f32_slowpath) ;  /* 0x00000008000c7944 */ /* 0x000fea0003c00000 */
[----:B------:R-:W-:Y:S05]  /*03b0*/  BRA `(.L_x_4) ;  /* 0x0000000000107947 */ /* 0x000fea0003800000 */
.L_x_3:
[----:B------:R-:W-:Y:S01]  /*03c0*/  FMUL.FTZ R6, R5, R2 ;  /* 0x0000000205067220 */ /* 0x000fe20000410000 */
[----:B------:R-:W-:-:S03]  /*03d0*/  FMUL.FTZ R0, R2, 0.5 ;  /* 0x3f00000002007820 */ /* 0x000fc60000410000 */
[----:B------:R-:W-:-:S04]  /*03e0*/  FFMA R5, -R6, R6, R5 ;  /* 0x0000000606057223 */ /* 0x000fc80000000105 */
[----:B------:R-:W-:-:S07]  /*03f0*/  FFMA R6, R5, R0, R6 ;  /* 0x0000000005067223 */ /* 0x000fce0000000006 */
.L_x_4:
[----:B------:R-:W-:Y:S05]  /*0400*/  BSYNC.RECONVERGENT B1 ;  /* 0x0000000000017941 */ /* 0x000fea0003800200 */
.L_x_2:
[----:B------:R-:W-:Y:S01]  /*0410*/  FSETP.GT.AND P0, PT, R6, 0.40000000596046447754, PT ;  /* 0x3ecccccd0600780b */ /* 0x000fe20003f04000 */
[----:B------:R-:W-:Y:S01]  /*0420*/  FADD R7, RZ, R12 ;  /* 0x0000000cff077221 */ /* 0x000fe20000000000 */
[----:B------:R-:W-:Y:S01]  /*0430*/  FADD R18, RZ, R13 ;  /* 0x0000000dff127221 */ /* 0x000fe20000000000 */
[----:B------:R-:W-:Y:S01]  /*0440*/  FADD R19, RZ, R14 ;  /* 0x0000000eff137221 */ /* 0x000fe20000000000 */
[----:B------:R-:W-:Y:S01]  /*0450*/  FADD R22, RZ, R15 ;  /* 0x0000000fff167221 */ /* 0x000fe20000000000 */
[----:B------:R-:W-:-:S08]  /*0460*/  SEL R23, RZ, 0x1, !P0 ;  /* 0x00000001ff177807 */ /* 0x000fd00004000000 */
.L_x_1:
[----:B------:R-:W-:Y:S05]  /*0470*/  BSYNC.RECONVERGENT B0 ;  /* 0x0000000000007941 */ /* 0x000fea0003800200 */
.L_x_0:
[----:B------:R-:W0:Y:S01]  /*0480*/  LDCU UR4, c[0x0][0x388] ;  /* 0x00007100ff0477ac */ /* 0x000e220008000800 */
[----:B------:R-:W-:Y:S01]  /*0490*/  BSSY.RECONVERGENT B0, `(.L_x_5) ;  /* 0x0000021000007945 */ /* 0x000fe20003800200 */
[----:B0-----:R-:W-:-:S06]  /*04a0*/  UIADD3 UR4, UPT, UPT, UR4, -0x1, URZ ;  /* 0xffffffff04047890 */ /* 0x001fcc000fffe0ff */
[----:B------:R-:W-:-:S13]  /*04b0*/  ISETP.GE.AND P0, PT, R26, UR4, PT ;  /* 0x000000041a007c0c */ /* 0x000fda000bf06270 */
[----:B------:R-:W-:Y:S05]  /*04c0*/  @P0 BRA `(.L_x_6) ;  /* 0x0000000000740947 */ /* 0x000fea0003800000 */
        /* <DEDUP_REMOVED lines=16> */
.L_x_8:
[----:B------:R-:W-:Y:S01]  /*05d0*/  FMUL.FTZ R6, R5, R2 ;  /* 0x0000000205067220 */ /* 0x000fe20000410000 */
[----:B------:R-:W-:-:S03]  /*05e0*/  FMUL.FTZ R0, R2, 0.5 ;  /* 0x3f00000002007820 */ /* 0x000fc60000410000 */
[----:B------:R-:W-:-:S04]  /*05f0*/  FFMA R5, -R6, R6, R5 ;  /* 0x0000000606057223 */ /* 0x000fc80000000105 */
[----:B------:R-:W-:-:S07]  /*0600*/  FFMA R6, R5, R0, R6 ;  /* 0x0000000005067223 */ /* 0x000fce0000000006 */
.L_x_9:
[----:B------:R-:W-:Y:S05]  /*0610*/  BSYNC.RECONVERGENT B1 ;  /* 0x0000000000017941 */ /* 0x000fea0003800200 */
.L_x_7:
[----:B------:R-:W-:Y:S01]  /*0620*/  FSETP.GT.AND P0, PT, R6, 0.40000000596046447754, PT ;  /* 0x3ecccccd0600780b */ /* 0x000fe20003f04000 */
[----:B------:R-:W-:Y:S01]  /*0630*/  FADD R7, R7, R12 ;  /* 0x0000000c07077221 */ /* 0x000fe20000000000 */
[----:B------:R-:W-:Y:S01]  /*0640*/  IADD3 R0, PT, PT, R23, 0x1, RZ ;  /* 0x0000000117007810 */ /* 0x000fe20007ffe0ff */
[----:B------:R-:W-:Y:S01]  /*0650*/  FADD R18, R18, R13 ;  /* 0x0000000d12127221 */ /* 0x000fe20000000000 */
[----:B------:R-:W-:Y:S01]  /*0660*/  FADD R19, R19, R14 ;  /* 0x0000000e13137221 */ /* 0x000fe20000000000 */
[----:B------:R-:W-:-:S08]  /*0670*/  FADD R22, R22, R15 ;  /* 0x0000000f16167221 */ /* 0x000fd00000000000 */
[----:B------:R-:W-:-:S04]  /*0680*/  @!P0 IADD3 R0, PT, PT, R23, RZ, RZ ;  /* 0x000000ff17008210 */ /* 0x000fc80007ffe0ff */
[----:B------:R-:W-:-:S07]  /*0690*/  MOV R23, R0 ;  /* 0x0000000000177202 */ /* 0x000fce0000000f00 */
.L_x_6:
[----:B------:R-:W-:Y:S05]  /*06a0*/  BSYNC.RECONVERGENT B0 ;  /* 0x0000000000007941 */ /* 0x000fea0003800200 */
.L_x_5:
[----:B------:R-:W-:Y:S01]  /*06b0*/  ISETP.GE.AND P0, PT, R21, 0x1, PT ;  /* 0x000000011500780c */ /* 0x000fe20003f06270 */
[----:B------:R-:W-:-:S12]  /*06c0*/  BSSY.RECONVERGENT B0, `(.L_x_10) ;  /* 0x0000023000007945 */ /* 0x000fd80003800200 */
[----:B------:R-:W-:Y:S05]  /*06d0*/  @!P0 BRA `(.L_x_11) ;  /* 0x0000000000848947 */ /* 0x000fea0003800000 */
[----:B------:R-:W0:Y:S01]  /*06e0*/  LDC.64 R12, c[0x0][0x380] ;  /* 0x0000e000ff0c7b82 */ /* 0x000e220000000a00 */
[----:B------:R-:W1:Y:S02]  /*06f0*/  LDCU UR4, c[0x0][0x388] ;  /* 0x00007100ff0477ac */ /* 0x000e640008000800 */
[----:B-1----:R-:W-:-:S05]  /*0700*/  IADD3 R5, PT, PT, R3, -UR4, RZ ;  /* 0x8000000403057c10 */ /* 0x002fca000fffe0ff */
[----:B0-----:R-:W-:-:S06]  /*0710*/  IMAD.WIDE R12, R5, 0x10, R12 ;  /* 0x00000010050c7825 */ /* 0x001fcc00078e020c */
        /* <DEDUP_REMOVED lines=16> */
.L_x_13:
[----:B------:R-:W-:Y:S01]  /*0820*/  FMUL.FTZ R6, R5, R2 ;  /* 0x0000000205067220 */ /* 0x000fe20000410000 */
[----:B------:R-:W-:-:S03]  /*0830*/  FMUL.FTZ R0, R2, 0.5 ;  /* 0x3f00000002007820 */ /* 0x000fc60000410000 */
[----:B------:R-:W-:-:S04]  /*0840*/  FFMA R5, -R6, R6, R5 ;  /* 0x0000000606057223 */ /* 0x000fc80000000105 */
[----:B------:R-:W-:-:S07]  /*0850*/  FFMA R6, R5, R0, R6 ;  /* 0x0000000005067223 */ /* 0x000fce0000000006 */
.L_x_14:
[----:B------:R-:W-:Y:S05]  /*0860*/  BSYNC.RECONVERGENT B1 ;  /* 0x0000000000017941 */ /* 0x000fea0003800200 */
.L_x_12:
        /* <DEDUP_REMOVED lines=8> */
.L_x_11:
[----:B------:R-:W-:Y:S05]  /*08f0*/  BSYNC.RECONVERGENT B0 ;  /* 0x0000000000007941 */ /* 0x000fea0003800200 */
.L_x_10:
[----:B------:R-:W0:Y:S01]  /*0900*/  LDCU UR4, c[0x0][0x38c] ;  /* 0x00007180ff0477ac */ /* 0x000e220008000800 */
[----:B------:R-:W-:Y:S01]  /*0910*/  BSSY.RECONVERGENT B0, `(.L_x_15) ;  /* 0x0000023000007945 */ /* 0x000fe20003800200 */
[----:B0-----:R-:W-:-:S06]  /*0920*/  UIADD3 UR4, UPT, UPT, UR4, -0x1, URZ ;  /* 0xffffffff04047890 */ /* 0x001fcc000fffe0ff */
[----:B------:R-:W-:-:S13]  /*0930*/  ISETP.GE.AND P0, PT, R21, UR4, PT ;  /* 0x0000000415007c0c */ /* 0x000fda000bf06270 */
[----:B------:R-:W-:Y:S05]  /*0940*/  @P0 BRA `(.L_x_16) ;  /* 0x00000000007c0947 */ /* 0x000fea0003800000 */
[----:B------:R-:W0:Y:S02]  /*0950*/  LDC R13, c[0x0][0x388] ;  /* 0x0000e200ff0d7b82 */ /* 0x000e240000000800 */
        /* <DEDUP_REMOVED lines=17> */
.L_x_18:
[----:B------:R-:W-:Y:S01]  /*0a70*/  FMUL.FTZ R6, R5, R2 ;  /* 0x0000000205067220 */ /* 0x000fe20000410000 */
[----:B------:R-:W-:-:S03]  /*0a80*/  FMUL.FTZ R0, R2, 0.5 ;  /* 0x3f00000002007820 */ /* 0x000fc60000410000 */
[----:B------:R-:W-:-:S04]  /*0a90*/  FFMA R5, -R6, R6, R5 ;  /* 0x0000000606057223 */ /* 0x000fc80000000105 */
[----:B------:R-:W-:-:S07]  /*0aa0*/  FFMA R6, R5, R0, R6 ;  /* 0x0000000005067223 */ /* 0x000fce0000000006 */
.L_x_19:
[----:B------:R-:W-:Y:S05]  /*0ab0*/  BSYNC.RECONVERGENT B1 ;  /* 0x0000000000017941 */ /* 0x000fea0003800200 */
.L_x_17:
        /* <DEDUP_REMOVED lines=8> */
.L_x_16:
[----:B------:R-:W-:Y:S05]  /*0b40*/  BSYNC.RECONVERGENT B0 ;  /* 0x0000000000007941 */ /* 0x000fea0003800200 */
.L_x_15:
[----:B------:R-:W0:Y:S01]  /*0b50*/  LDC.64 R4, c[0x0][0x390] ;  /* 0x0000e400ff047b82 */ /* 0x000e220000000a00 */
[----:B------:R-:W-:-:S13]  /*0b60*/  ISETP.GE.U32.AND P0, PT, R23, 0x2, PT ;  /* 0x000000021700780c */ /* 0x000fda0003f06070 */
[----:B-----5:R-:W-:Y:S01]  /*0b70*/  @P0 FMUL R8, R7, 0.25 ;  /* 0x3e80000007080820 */ /* 0x020fe20000400000 */
[----:B------:R-:W-:Y:S01]  /*0b80*/  @P0 FMUL R9, R18, 0.25 ;  /* 0x3e80000012090820 */ /* 0x000fe20000400000 */
[----:B------:R-:W-:Y:S01]  /*0b90*/  @P0 FMUL R10, R19, 0.25 ;  /* 0x3e800000130a0820 */ /* 0x000fe20000400000 */
[----:B------:R-:W-:Y:S01]  /*0ba0*/  @P0 FMUL R11, R22, 0.25 ;  /* 0x3e800000160b0820 */ /* 0x000fe20000400000 */
[----:B0-----:R-:W-:-:S05]  /*0bb0*/  IMAD.WIDE R2, R3, 0x10, R4 ;  /* 0x0000001003027825 */ /* 0x001fca00078e0204 */
[----:B------:R-:W-:Y:S01]  /*0bc0*/  STG.E.128 desc[UR6][R2.64], R8 ;  /* 0x0000000802007986 */ /* 0x000fe2000c101d06 */
[----:B------:R-:W-:Y:S05]  /*0bd0*/  EXIT ;  /* 0x000000000000794d */ /* 0x000fea0003800000 */
        .weak           $__internal_0_$__cuda_sm20_sqrt_rn_f32_slowpath
        .type           $__internal_0_$__cuda_sm20_sqrt_rn_f32_slowpath,@function
        .size           $__internal_0_$__cuda_sm20_sqrt_rn_f32_slowpath,(.L_x_321 - $__internal_0_$__cuda_sm20_sqrt_rn_f32_slowpath)
$__internal_0_$__cuda_sm20_sqrt_rn_f32_slowpath:
[----:B------:R-:W-:-:S13]  /*0be0*/  LOP3.LUT P0, RZ, R0, 0x7fffffff, RZ, 0xc0, !PT ;  /* 0x7fffffff00ff7812 */ /* 0x000fda000780c0ff */
[----:B------:R-:W-:Y:S01]  /*0bf0*/  @!P0 MOV R6, R0 ;  /* 0x0000000000068202 */ /* 0x000fe20000000f00 */
[----:B------:R-:W-:Y:S06]  /*0c00*/  @!P0 BRA `(.L_x_20) ;  /* 0x0000000000408947 */ /* 0x000fec0003800000 */
[----:B------:R-:W-:-:S13]  /*0c10*/  FSETP.GEU.FTZ.AND P0, PT, R0, RZ, PT ;  /* 0x000000ff0000720b */ /* 0x000fda0003f1e000 */
[----:B------:R-:W-:Y:S01]  /*0c20*/  @!P0 MOV R6, 0x7fffffff ;  /* 0x7fffffff00068802 */ /* 0x000fe20000000f00 */
[----:B------:R-:W-:Y:S06]  /*0c30*/  @!P0 BRA `(.L_x_20) ;  /* 0x0000000000348947 */ /* 0x000fec0003800000 */
[----:B------:R-:W-:-:S13]  /*0c40*/  FSETP.GTU.FTZ.AND P0, PT, |R0|, +INF , PT ;  /* 0x7f8000000000780b */ /* 0x000fda0003f1c200 */
[----:B------:R-:W-:Y:S01]  /*0c50*/  @P0 FADD.FTZ R6, R0, 1 ;  /* 0x3f80000000060421 */ /* 0x000fe20000010000 */
[----:B------:R-:W-:Y:S06]  /*0c60*/  @P0 BRA `(.L_x_20) ;  /* 0x0000000000280947 */ /* 0x000fec0003800000 */
[----:B------:R-:W-:-:S13]  /*0c70*/  FSETP.NEU.FTZ.AND P0, PT, |R0|, +INF , PT ;  /* 0x7f8000000000780b */ /* 0x000fda0003f1d200 */
[----:B------:R-:W-:-:S04]  /*0c80*/  @P0 FFMA R4, R0, 1.84467440737095516160e+19, RZ ;  /* 0x5f80000000040823 */ /* 0x000fc800000000ff */
[----:B------:R-:W0:Y:S02]  /*0c90*/  @P0 MUFU.RSQ R17, R4 ;  /* 0x0000000400110308 */ /* 0x000e240000001400 */
[----:B0-----:R-:W-:Y:S01]  /*0ca0*/  @P0 FMUL.FTZ R5, R4, R17 ;  /* 0x0000001104050220 */ /* 0x001fe20000410000 */
[----:B------:R-:W-:-:S03]  /*0cb0*/  @P0 FMUL.FTZ R16, R17, 0.5 ;  /* 0x3f00000011100820 */ /* 0x000fc60000410000 */
[----:B------:R-:W-:-:S04]  /*0cc0*/  @P0 FADD.FTZ R6, -R5, -RZ ;  /* 0x800000ff05060221 */ /* 0x000fc80000010100 */
[----:B------:R-:W-:Y:S01]  /*0cd0*/  @P0 FFMA R20, R5, R6, R4 ;  /* 0x0000000605140223 */ /* 0x000fe20000000004 */
[----:B------:R-:W-:-:S03]  /*0ce0*/  @!P0 MOV R6, R0 ;  /* 0x0000000000068202 */ /* 0x000fc60000000f00 */
[----:B------:R-:W-:-:S04]  /*0cf0*/  @P0 FFMA R16, R20, R16, R5 ;  /* 0x0000001014100223 */ /* 0x000fc80000000005 */
[----:B------:R-:W-:-:S07]  /*0d00*/  @P0 FMUL.FTZ R6, R16, 2.3283064365386962891e-10 ;  /* 0x2f80000010060820 */ /* 0x000fce0000410000 */
.L_x_20:
[----:B------:R-:W-:Y:S01]  /*0d10*/  HFMA2 R5, -RZ, RZ, 0, 0 ;  /* 0x00000000ff057431 */ /* 0x000fe200000001ff */
[----:B------:R-:W-:-:S04]  /*0d20*/  MOV R4, R2 ;  /* 0x0000000200047202 */ /* 0x000fc80000000f00 */
[----:B------:R-:W-:Y:S05]  /*0d30*/  RET.REL.NODEC R4 `(_Z16kernelClearNoiseP6float4iiS0_) ;  /* 0xfffffff004b07950 */ /* 0x000fea0003c3ffff */
.L_x_21:
[----:B------:R-:W-:-:S00]  /*0d40*/  BRA `(.L_x_21) ;  /* 0xfffffffc00fc7947 */ /* 0x000fc0000383ffff */
[----:B------:R-:W-:-:S00]  /*0d50*/  NOP ;  /* 0x0000000000007918 */ /* 0x000fc00000000000 */
        /* <DEDUP_REMOVED lines=10> */
.L_x_321:


//--------------------- .text._Z16kernelUniformAddPiS_ --------------------------
	.section	.text._Z16kernelUniformAddPiS_,"ax",@progbits
	.align	128
        .global         _Z16kernelUniformAddPiS_
        .type           _Z16kernelUniformAddPiS_,@function
        .size           _Z16kernelUniformAddPiS_,(.L_x_333 - _Z16kernelUniformAddPiS_)
        .other          _Z16kernelUniformAddPiS_,@"STO_CUDA_ENTRY STV_DEFAULT"
_Z16kernelUniformAddPiS_:
.text._Z16kernelUniformAddPiS_:
[----:B------:R-:W-:Y:S01]  /*0000*/  LDC R1, c[0x0][0x37c] ;  /* 0x0000df00ff017b82 */ /* 0x000fe20000000800 */
[----:B------:R-:W0:Y:S01]  /*0010*/  S2R R7, SR_TID.X ;  /* 0x0000000000077919 */ /* 0x000e220000002100 */
[----:B------:R-:W0:Y:S06]  /*0020*/  LDCU UR4, c[0x0][0x360] ;  /* 0x00006c00ff0477ac */ /* 0x000e2c0008000800 */
[----:B------:R-:W1:Y:S01]  /*0030*/  LDC.64 R2, c[0x0][0x388] ;  /* 0x0000e200ff027b82 */ /* 0x000e620000000a00 */
[----:B------:R-:W0:Y:S07]  /*0040*/  S2R R0, SR_CTAID.X ;  /* 0x0000000000007919 */ /* 0x000e2e0000002500 */
[----:B------:R-:W2:Y:S01]  /*0050*/  LDC.64 R4, c[0x0][0x380] ;  /* 0x0000e000ff047b82 */ /* 0x000ea20000000a00 */
[----:B0-----:R-:W-:Y:S01]  /*0060*/  IMAD R7, R0, UR4, R7 ;  /* 0x0000000400077c24 */ /* 0x001fe2000f8e0207 */
[----:B------:R-:W0:Y:S03]  /*0070*/  LDCU.64 UR4, c[0x0][0x358] ;  /* 0x00006b00ff0477ac */ /* 0x000e260008000a00 */
[----:B--2---:R-:W-:Y:S01]  /*0080*/  IMAD.WIDE R4, R7, 0x4, R4 ;  /* 0x0000000407047825 */ /* 0x004fe200078e0204 */
[----:B------:R-:W-:-:S04]  /*0090*/  SHF.R.S32.HI R0, RZ, 0x1f, R7 ;  /* 0x0000001fff007819 */ /* 0x000fc80000011407 */
[----:B------:R-:W-:-:S04]  /*00a0*/  LEA.HI R0, R0, R7, RZ, 0x9 ;  /* 0x0000000700007211 */ /* 0x000fc800078f48ff */
[----:B------:R-:W-:-:S05]  /*00b0*/  SHF.R.S32.HI R9, RZ, 0x9, R0 ;  /* 0x00000009ff097819 */ /* 0x000fca0000011400 */
[----:B-1----:R-:W-:Y:S01]  /*00c0*/  IMAD.WIDE R2, R9, 0x4, R2 ;  /* 0x0000000409027825 */ /* 0x002fe200078e0202 */
[----:B0-----:R-:W2:Y:S05]  /*00d0*/  LDG.E R7, desc[UR4][R4.64] ;  /* 0x0000000404077981 */ /* 0x001eaa000c1e1900 */
[----:B------:R-:W2:Y:S02]  /*00e0*/  LDG.E R2, desc[UR4][R2.64] ;  /* 0x0000000402027981 */ /* 0x000ea4000c1e1900 */
[----:B--2---:R-:W-:-:S05]  /*00f0*/  IADD3 R7, PT, PT, R2, R7, RZ ;  /* 0x0000000702077210 */ /* 0x004fca0007ffe0ff */
[----:B------:R-:W-:Y:S01]  /*0100*/  STG.E desc[UR4][R4.64], R7 ;  /* 0x0000000704007986 */ /* 0x000fe2000c101904 */
[----:B------:R-:W-:Y:S05]  /*0110*/  EXIT ;  /* 0x000000000000794d */ /* 0x000fea0003800000 */
.L_x_22:
        /* <DEDUP_REMOVED lines=14> */
.L_x_333:


//--------------------- .text._Z10kernelScanPiiiS_ --------------------------
	.section	.text._Z10kernelScanPiiiS_,"ax",@progbits
	.align	128
        .global         _Z10kernelScanPiiiS_
        .type           _Z10kernelScanPiiiS_,@function
        .size           _Z10kernelScanPiiiS_,(.L_x_334 - _Z10kernelScanPiiiS_)
        .other          _Z10kernelScanPiiiS_,@"STO_CUDA_ENTRY STV_DEFAULT"
_Z10kernelScanPiiiS_:
.text._Z10kernelScanPiiiS_:
[----:B------:R-:W-:Y:S01]  /*0000*/  LDC R1, c[0x0][0x37c] ;  /* 0x0000df00ff017b82 */ /* 0x000fe20000000800 */
[----:B------:R-:W0:Y:S01]  /*0010*/  S2R R5, SR_TID.X ;  /* 0x0000000000057919 */ /* 0x000e220000002100 */
[----:B------:R-:W0:Y:S06]  /*0020*/  LDCU UR4, c[0x0][0x360] ;  /* 0x00006c00ff0477ac */ /* 0x000e2c0008000800 */
[----:B------:R-:W1:Y:S01]  /*0030*/  LDC.64 R2, c[0x0][0x380] ;  /* 0x0000e000ff027b82 */ /* 0x000e620000000a00 */
[----:B------:R-:W-:Y:S01]  /*0040*/  BSSY.RECONVERGENT B0, `(.L_x_23) ;  /* 0x0000013000007945 */ /* 0x000fe20003800200 */
[----:B------:R-:W0:Y:S01]  /*0050*/  S2R R0, SR_CTAID.X ;  /* 0x0000000000007919 */ /* 0x000e220000002500 */
[----:B------:R-:W2:Y:S01]  /*0060*/  LDCU UR8, c[0x0][0x388] ;  /* 0x00007100ff0877ac */ /* 0x000ea20008000800 */
[----:B------:R-:W3:Y:S01]  /*0070*/  LDCU.64 UR6, c[0x0][0x358] ;  /* 0x00006b00ff0677ac */ /* 0x000ee20008000a00 */
[----:B0-----:R-:W-:-:S04]  /*0080*/  IMAD R4, R0, UR4, R5 ;  /* 0x0000000400047c24 */ /* 0x001fc8000f8e0205 */
[----:B------:R-:W-:-:S04]  /*0090*/  IMAD.SHL.U32 R7, R4, 0x2, RZ ;  /* 0x0000000204077824 */ /* 0x000fc800078e00ff */
[C---:B-1----:R-:W-:Y:S01]  /*00a0*/  IMAD.WIDE R2, R7.reuse, 0x4, R2 ;  /* 0x0000000407027825 */ /* 0x042fe200078e0202 */
[----:B--2---:R-:W-:-:S13]  /*00b0*/  ISETP.GE.AND P0, PT, R7, UR8, PT ;  /* 0x0000000807007c0c */ /* 0x004fda000bf06270 */
[----:B---3--:R0:W-:Y:S01]  /*00c0*/  @P0 STG.E desc[UR6][R2.64], RZ ;  /* 0x000000ff02000986 */ /* 0x0081e2000c101906 */
[----:B------:R-:W-:-:S03]  /*00d0*/  @P0 IMAD.MOV.U32 R9, RZ, RZ, RZ ;  /* 0x000000ffff090224 */ /* 0x000fc600078e00ff */
[----:B------:R0:W-:Y:S01]  /*00e0*/  @P0 STG.E desc[UR6][R2.64+0x4], RZ ;  /* 0x000004ff02000986 */ /* 0x0001e2000c101906 */
[----:B------:R-:W-:Y:S05]  /*00f0*/  @P0 BRA `(.L_x_24) ;  /* 0x00000000001c0947 */ /* 0x000fea0003800000 */
[----:B------:R-:W-:-:S06]  /*0100*/  UIADD3 UR4, UPT, UPT, UR8, -0x1, URZ ;  /* 0xffffffff08047890 */ /* 0x000fcc000fffe0ff */
[----:B------:R-:W-:-:S13]  /*0110*/  ISETP.NE.AND P0, PT, R7, UR4, PT ;  /* 0x0000000407007c0c */ /* 0x000fda000bf05270 */
[----:B------:R-:W-:Y:S05]  /*0120*/  @!P0 BRA `(.L_x_25) ;  /* 0x0000000000088947 */ /* 0x000fea0003800000 */
[----:B------:R1:W5:Y:S01]  /*0130*/  LDG.E R9, desc[UR6][R2.64+0x4] ;  /* 0x0000040602097981 */ /* 0x000362000c1e1900 */
[----:B------:R-:W-:Y:S05]  /*0140*/  BRA `(.L_x_24) ;  /* 0x0000000000087947 */ /* 0x000fea0003800000 */
.L_x_25:
[----:B------:R2:W-:Y:S01]  /*0150*/  STG.E desc[UR6][R2.64+0x4], RZ ;  /* 0x000004ff02007986 */ /* 0x0005e2000c101906 */
[----:B------:R-:W-:-:S07]  /*0160*/  IMAD.MOV.U32 R9, RZ, RZ, RZ ;  /* 0x000000ffff097224 */ /* 0x000fce00078e00ff */
.L_x_24:
[----:B------:R-:W-:Y:S05]  /*0170*/  BSYNC.RECONVERGENT B0 ;  /* 0x0000000000007941 */ /* 0x000fea0003800200 */
.L_x_23:
[----:B------:R-:W3:Y:S01]  /*0180*/  LDG.E R8, desc[UR6][R2.64] ;  /* 0x0000000602087981 */ /* 0x000ee2000c1e1900 */
[----:B------:R-:W4:Y:S01]  /*0190*/  S2UR UR5, SR_CgaCtaId ;  /* 0x00000000000579c3 */ /* 0x000f220000008800 */
[----:B------:R-:W-:Y:S01]  /*01a0*/  UMOV UR4, 0x400 ;  /* 0x0000040000047882 */ /* 0x000fe20000000000 */
[C---:B------:R-:W-:Y:S02]  /*01b0*/  ISETP.GT.U32.AND P1, PT, R5.reuse, 0xff, PT ;  /* 0x000000ff0500780c */ /* 0x040fe40003f24070 */
[C---:B------:R-:W-:Y:S02]  /*01c0*/  ISETP.GT.U32.AND P0, PT, R5.reuse, 0x7f, PT ;  /* 0x0000007f0500780c */ /* 0x040fe40003f04070 */
[C---:B------:R-:W-:Y:S02]  /*01d0*/  LEA R6, R5.reuse, 0x1, 0x1 ;  /* 0x0000000105067811 */ /* 0x040fe400078e08ff */
[C---:B------:R-:W-:Y:S02]  /*01e0*/  ISETP.GT.U32.AND P2, PT, R5.reuse, 0x1f, PT ;  /* 0x0000001f0500780c */ /* 0x040fe40003f44070 */
[----:B------:R-:W-:-:S02]  /*01f0*/  ISETP.GT.U32.AND P3, PT, R5, 0xf, PT ;  /* 0x0000000f0500780c */ /* 0x000fc40003f64070 */
[C---:B------:R-:W-:Y:S02]  /*0200*/  ISETP.GT.U32.AND P4, PT, R5.reuse, 0x7, PT ;  /* 0x000000070500780c */ /* 0x040fe40003f84070 */
[C---:B------:R-:W-:Y:S02]  /*0210*/  ISETP.GT.U32.AND P5, PT, R5.reuse, 0x3, PT ;  /* 0x000000030500780c */ /* 0x040fe40003fa4070 */
[----:B------:R-:W-:Y:S02]  /*0220*/  ISETP.GT.U32.AND P6, PT, R5, 0x1, PT ;  /* 0x000000010500780c */ /* 0x000fe40003fc4070 */
[----:B------:R-:W-:Y:S01]  /*0230*/  P2R R15, PR, RZ, 0x1 ;  /* 0x00000001ff0f7803 */ /* 0x000fe20000000000 */
[----:B----4-:R-:W-:-:S06]  /*0240*/  ULEA UR4, UR5, UR4, 0x18 ;  /* 0x0000000405047291 */ /* 0x010fcc000f8ec0ff */
[----:B------:R-:W-:Y:S02]  /*0250*/  LEA R4, R5, UR4, 0x3 ;  /* 0x0000000405047c11 */ /* 0x000fe4000f8e18ff */
[C---:B------:R-:W-:Y:S02]  /*0260*/  @!P0 LEA R7, R6.reuse, UR4, 0x3 ;  /* 0x0000000406078c11 */ /* 0x040fe4000f8e18ff */
[C---:B------:R-:W-:Y:S02]  /*0270*/  @!P3 LEA R16, R6.reuse, UR4, 0x6 ;  /* 0x000000040610bc11 */ /* 0x040fe4000f8e30ff */
[----:B------:R-:W-:Y:S01]  /*0280*/  @!P2 LEA R17, R6, UR4, 0x5 ;  /* 0x000000040611ac11 */ /* 0x000fe2000f8e28ff */
[----:B---3-5:R-:W-:Y:S01]  /*0290*/  STS.64 [R4], R8 ;  /* 0x0000000804007388 */ /* 0x028fe20000000a00 */
[----:B------:R-:W-:Y:S06]  /*02a0*/  BAR.SYNC.DEFER_BLOCKING 0x0 ;  /* 0x0000000000007b1d */ /* 0x000fec0000010000 */
[----:B------:R-:W3:Y:S02]  /*02b0*/  @!P1 LDS.64 R10, [R4] ;  /* 0x00000000040a9984 */ /* 0x000ee40000000a00 */
[----:B---3--:R-:W-:-:S05]  /*02c0*/  @!P1 IMAD.IADD R11, R10, 0x1, R11 ;  /* 0x000000010a0b9824 */ /* 0x008fca00078e020b */
[----:B------:R3:W-:Y:S01]  /*02d0*/  @!P1 STS [R4+0x4], R11 ;  /* 0x0000040b04009388 */ /* 0x0007e20000000800 */
[----:B------:R-:W-:Y:S01]  /*02e0*/  BAR.SYNC.DEFER_BLOCKING 0x0 ;  /* 0x0000000000007b1d */ /* 0x000fe20000010000 */
[----:B------:R-:W-:Y:S02]  /*02f0*/  ISETP.GT.U32.AND P1, PT, R5, 0x3f, PT ;  /* 0x0000003f0500780c */ /* 0x000fe40003f24070 */
[----:B---3--:R-:W-:-:S11]  /*0300*/  @!P2 LEA R11, R6, UR4, 0x5 ;  /* 0x00000004060bac11 */ /* 0x008fd6000f8e28ff */
[----:B------:R-:W-:Y:S01]  /*0310*/  @!P1 LEA R8, R6, UR4, 0x4 ;  /* 0x0000000406089c11 */ /* 0x000fe2000f8e20ff */
[----:B------:R-:W-:Y:S04]  /*0320*/  @!P0 LDS R10, [R7+-0x4] ;  /* 0xfffffc00070a8984 */ /* 0x000fe80000000800 */
[----:B------:R-:W3:Y:S02]  /*0330*/  @!P0 LDS R13, [R7+0x4] ;  /* 0x00000400070d8984 */ /* 0x000ee40000000800 */
[----:B---3--:R-:W-:-:S05]  /*0340*/  @!P0 IMAD.IADD R10, R10, 0x1, R13 ;  /* 0x000000010a0a8824 */ /* 0x008fca00078e020d */
[----:B------:R3:W-:Y:S01]  /*0350*/  @!P0 STS [R7+0x4], R10 ;  /* 0x0000040a07008388 */ /* 0x0007e20000000800 */
[----:B------:R-:W-:Y:S01]  /*0360*/  BAR.SYNC.DEFER_BLOCKING 0x0 ;  /* 0x0000000000007b1d */ /* 0x000fe20000010000 */
[----:B------:R-:W-:Y:S02]  /*0370*/  ISETP.NE.AND P0, PT, R5, RZ, PT ;  /* 0x000000ff0500720c */ /* 0x000fe40003f05270 */
[----:B---3--:R-:W-:-:S03]  /*0380*/  @!P3 LEA R7, R6, UR4, 0x6 ;  /* 0x000000040607bc11 */ /* 0x008fc6000f8e30ff */
[----:B------:R-:W-:Y:S04]  /*0390*/  @!P1 LDS R9, [R8+-0x4] ;  /* 0xfffffc0008099984 */ /* 0x000fe80000000800 */
[----:B------:R-:W3:Y:S02]  /*03a0*/  @!P1 LDS R12, [R8+0xc] ;  /* 0x00000c00080c9984 */ /* 0x000ee40000000800 */
[----:B---3--:R-:W-:-:S05]  /*03b0*/  @!P1 IMAD.IADD R9, R9, 0x1, R12 ;  /* 0x0000000109099824 */ /* 0x008fca00078e020c */
[----:B------:R3:W-:Y:S01]  /*03c0*/  @!P1 STS [R8+0xc], R9 ;  /* 0x00000c0908009388 */ /* 0x0007e20000000800 */
[----:B------:R-:W-:Y:S01]  /*03d0*/  BAR.SYNC.DEFER_BLOCKING 0x0 ;  /* 0x0000000000007b1d */ /* 0x000fe20000010000 */
[----:B---3--:R-:W-:-:S05]  /*03e0*/  @!P4 LEA R8, R6, UR4, 0x7 ;  /* 0x000000040608cc11 */ /* 0x008fca000f8e38ff */
        /* <DEDUP_REMOVED lines=15> */
[----:B------:R-:W-:Y:S01]  /*04e0*/  @!P4 STS [R8+0x7c], R9 ;  /* 0x00007c090800c388 */ /* 0x000fe20000000800 */
[----:B------:R-:W-:Y:S06]  /*04f0*/  BAR.SYNC.DEFER_BLOCKING 0x0 ;  /* 0x0000000000007b1d */ /* 0x000fec0000010000 */
[----:B------:R-:W-:Y:S04]  /*0500*/  @!P5 LDS R12, [R11+-0x4] ;  /* 0xfffffc000b0cd984 */ /* 0x000fe80000000800 */
[----:B------:R-:W3:Y:S02]  /*0510*/  @!P5 LDS R13, [R11+0xfc] ;  /* 0x0000fc000b0dd984 */ /* 0x000ee40000000800 */
[----:B---3--:R-:W-:Y:S01]  /*0520*/  @!P5 IMAD.IADD R12, R12, 0x1, R13 ;  /* 0x000000010c0cd824 */ /* 0x008fe200078e020d */
[----:B------:R-:W-:-:S04]  /*0530*/  @!P6 LEA R13, R6, UR4, 0x9 ;  /* 0x00000004060dec11 */ /* 0x000fc8000f8e48ff */
[----:B------:R-:W-:Y:S01]  /*0540*/  @!P5 STS [R11+0xfc], R12 ;  /* 0x0000fc0c0b00d388 */ /* 0x000fe20000000800 */
[----:B------:R-:W-:Y:S06]  /*0550*/  BAR.SYNC.DEFER_BLOCKING 0x0 ;  /* 0x0000000000007b1d */ /* 0x000fec0000010000 */
[----:B------:R-:W-:Y:S04]  /*0560*/  @!P6 LDS R7, [R10+-0x4] ;  /* 0xfffffc000a07e984 */ /* 0x000fe80000000800 */
[----:B------:R-:W3:Y:S02]  /*0570*/  @!P6 LDS R14, [R10+0x1fc] ;  /* 0x0001fc000a0ee984 */ /* 0x000ee40000000800 */
[----:B---3--:R-:W-:Y:S01]  /*0580*/  @!P6 IMAD.IADD R9, R7, 0x1, R14 ;  /* 0x000000010709e824 */ /* 0x008fe200078e020e */
[----:B------:R-:W-:-:S04]  /*0590*/  @!P5 LEA R14, R6, UR4, 0x8 ;  /* 0x00000004060edc11 */ /* 0x000fc8000f8e40ff */
[----:B------:R-:W-:Y:S04]  /*05a0*/  @!P6 STS [R10+0x1fc], R9 ;  /* 0x0001fc090a00e388 */ /* 0x000fe80000000800 */
[----:B------:R-:W3:Y:S04]  /*05b0*/  LDS R7, [UR4+0x3fc] ;  /* 0x0003fc04ff077984 */ /* 0x000ee80008000800 */
[----:B------:R-:W-:Y:S04]  /*05c0*/  LDS R8, [UR4+0x7fc] ;  /* 0x0007fc04ff087984 */ /* 0x000fe80008000800 */
[----:B------:R-:W-:Y:S04]  /*05d0*/  @!P0 STS [UR4+0x3fc], RZ ;  /* 0x0003fcffff008988 */ /* 0x000fe80008000804 */
[----:B---3--:R-:W-:Y:S01]  /*05e0*/  @!P0 STS [UR4+0x7fc], R7 ;  /* 0x0007fc07ff008988 */ /* 0x008fe20008000804 */
[----:B------:R-:W-:Y:S01]  /*05f0*/  BAR.SYNC.DEFER_BLOCKING 0x0 ;  /* 0x0000000000007b1d */ /* 0x000fe20000010000 */
[----:B------:R-:W-:-:S02]  /*0600*/  ISETP.NE.AND P0, PT, R15, RZ, PT ;  /* 0x000000ff0f00720c */ /* 0x000fc40003f05270 */
[----:B------:R-:W-:-:S03]  /*0610*/  @!P4 LEA R15, R6, UR4, 0x7 ;  /* 0x00000004060fcc11 */ /* 0x000fc6000f8e38ff */
[----:B------:R-:W-:Y:S04]  /*0620*/  @!P6 LDS R11, [R13+-0x4] ;  /* 0xfffffc000d0be984 */ /* 0x000fe80000000800 */
[----:B------:R-:W3:Y:S02]  /*0630*/  @!P6 LDS R12, [R13+0x1fc] ;  /* 0x0001fc000d0ce984 */ /* 0x000ee40000000800 */
[----:B---3--:R-:W-:Y:S02]  /*0640*/  @!P6 IMAD.IADD R11, R11, 0x1, R12 ;  /* 0x000000010b0be824 */ /* 0x008fe400078e020c */
[----:B------:R-:W-:Y:S04]  /*0650*/  @!P6 STS [R13+-0x4], R12 ;  /* 0xfffffc0c0d00e388 */ /* 0x000fe80000000800 */
[----:B------:R-:W-:Y:S01]  /*0660*/  @!P6 STS [R13+0x1fc], R11 ;  /* 0x0001fc0b0d00e388 */ /* 0x000fe20000000800 */
[----:B------:R-:W-:Y:S01]  /*0670*/  BAR.SYNC.DEFER_BLOCKING 0x0 ;  /* 0x0000000000007b1d */ /* 0x000fe20000010000 */
[----:B------:R-:W-:-:S05]  /*0680*/  ISETP.GT.U32.AND P6, PT, R5, 0xff, PT ;  /* 0x000000ff0500780c */ /* 0x000fca0003fc4070 */
[----:B------:R-:W-:Y:S04]  /*0690*/  @!P5 LDS R9, [R14+-0x4] ;  /* 0xfffffc000e09d984 */ /* 0x000fe80000000800 */
[----:B------:R-:W3:Y:S02]  /*06a0*/  @!P5 LDS R10, [R14+0xfc] ;  /* 0x0000fc000e0ad984 */ /* 0x000ee40000000800 */
[----:B---3--:R-:W-:Y:S02]  /*06b0*/  @!P5 IMAD.IADD R9, R9, 0x1, R10 ;  /* 0x000000010909d824 */ /* 0x008fe400078e020a */
[----:B------:R-:W-:Y:S04]  /*06c0*/  @!P5 STS [R14+-0x4], R10 ;  /* 0xfffffc0a0e00d388 */ /* 0x000fe80000000800 */
[----:B------:R-:W-:Y:S01]  /*06d0*/  @!P5 STS [R14+0xfc], R9 ;  /* 0x0000fc090e00d388 */ /* 0x000fe20000000800 */
[----:B------:R-:W-:Y:S06]  /*06e0*/  BAR.SYNC.DEFER_BLOCKING 0x0 ;  /* 0x0000000000007b1d */ /* 0x000fec0000010000 */
[----:B------:R-:W-:Y:S04]  /*06f0*/  @!P4 LDS R12, [R15+-0x4] ;  /* 0xfffffc000f0cc984 */ /* 0x000fe80000000800 */
[----:B------:R-:W3:Y:S02]  /*0700*/  @!P4 LDS R11, [R15+0x7c] ;  /* 0x00007c000f0bc984 */ /* 0x000ee40000000800 */
[----:B---3--:R-:W-:-:S02]  /*0710*/  @!P4 IMAD.IADD R12, R12, 0x1, R11 ;  /* 0x000000010c0cc824 */ /* 0x008fc400078e020b */
[----:B------:R-:W-:Y:S04]  /*0720*/  @!P4 STS [R15+-0x4], R11 ;  /* 0xfffffc0b0f00c388 */ /* 0x000fe80000000800 */
[----:B------:R3:W-:Y:S01]  /*0730*/  @!P4 STS [R15+0x7c], R12 ;  /* 0x00007c0c0f00c388 */ /* 0x0007e20000000800 */
[----:B------:R-:W-:Y:S01]  /*0740*/  BAR.SYNC.DEFER_BLOCKING 0x0 ;  /* 0x0000000000007b1d */ /* 0x000fe20000010000 */
[----:B---3--:R-:W-:-:S05]  /*0750*/  @!P1 LEA R12, R6, UR4, 0x4 ;  /* 0x00000004060c9c11 */ /* 0x008fca000f8e20ff */
[----:B------:R-:W-:Y:S04]  /*0760*/  @!P3 LDS R13, [R16+-0x4] ;  /* 0xfffffc00100db984 */ /* 0x000fe80000000800 */
[----:B------:R-:W3:Y:S02]  /*0770*/  @!P3 LDS R10, [R16+0x3c] ;  /* 0x00003c00100ab984 */ /* 0x000ee40000000800 */
[----:B---3--:R-:W-:Y:S02]  /*0780*/  @!P3 IMAD.IADD R13, R13, 0x1, R10 ;  /* 0x000000010d0db824 */ /* 0x008fe400078e020a */
        /* <DEDUP_REMOVED lines=9> */
[----:B------:R-:W-:Y:S08]  /*0820*/  BAR.SYNC.DEFER_BLOCKING 0x0 ;  /* 0x0000000000007b1d */ /* 0x000ff00000010000 */
[----:B---3--:R-:W3:Y:S01]  /*0830*/  LDC R9, c[0x0][0x38c] ;  /* 0x0000e300ff097b82 */ /* 0x008ee20000000800 */
[----:B------:R-:W-:Y:S04]  /*0840*/  @!P1 LDS R11, [R12+-0x4] ;  /* 0xfffffc000c0b9984 */ /* 0x000fe80000000800 */
[----:B------:R-:W4:Y:S02]  /*0850*/  @!P1 LDS R10, [R12+0xc] ;  /* 0x00000c000c0a9984 */ /* 0x000f240000000800 */
[----:B----4-:R-:W-:-:S02]  /*0860*/  @!P1 IMAD.IADD R11, R11, 0x1, R10 ;  /* 0x000000010b0b9824 */ /* 0x010fc400078e020a */
[----:B------:R-:W-:Y:S04]  /*0870*/  @!P1 STS [R12+-0x4], R10 ;  /* 0xfffffc0a0c009388 */ /* 0x000fe80000000800 */
[----:B------:R-:W-:Y:S01]  /*0880*/  @!P1 STS [R12+0xc], R11 ;  /* 0x00000c0b0c009388 */ /* 0x000fe20000000800 */
[----:B------:R-:W-:Y:S06]  /*0890*/  BAR.SYNC.DEFER_BLOCKING 0x0 ;  /* 0x0000000000007b1d */ /* 0x000fec0000010000 */
[----:B------:R-:W-:Y:S04]  /*08a0*/  @!P0 LDS R6, [R16+-0x4] ;  /* 0xfffffc0010068984 */ /* 0x000fe80000000800 */
[----:B------:R-:W4:Y:S02]  /*08b0*/  @!P0 LDS R13, [R16+0x4] ;  /* 0x00000400100d8984 */ /* 0x000f240000000800 */
[----:B----4-:R-:W-:-:S02]  /*08c0*/  @!P0 IMAD.IADD R6, R6, 0x1, R13 ;  /* 0x0000000106068824 */ /* 0x010fc400078e020d */
[----:B------:R-:W-:Y:S04]  /*08d0*/  @!P0 STS [R16+-0x4], R13 ;  /* 0xfffffc0d10008388 */ /* 0x000fe80000000800 */
[----:B------:R-:W-:Y:S01]  /*08e0*/  @!P0 STS [R16+0x4], R6 ;  /* 0x0000040610008388 */ /* 0x000fe20000000800 */
[----:B------:R-:W-:Y:S01]  /*08f0*/  BAR.SYNC.DEFER_BLOCKING 0x0 ;  /* 0x0000000000007b1d */ /* 0x000fe20000010000 */
[----:B---3--:R-:W-:-:S04]  /*0900*/  ISETP.GE.AND P0, PT, R9, 0x1, PT ;  /* 0x000000010900780c */ /* 0x008fc80003f06270 */
[----:B------:R-:W-:Y:S01]  /*0910*/  ISETP.NE.OR P0, PT, R5, RZ, !P0 ;  /* 0x000000ff0500720c */ /* 0x000fe20004705670 */
[----:B------:R-:W3:Y:S02]  /*0920*/  @!P6 LDS.64 R14, [R4] ;  /* 0x00000000040ee984 */ /* 0x000ee40000000a00 */
[--C-:B---3--:R-:W-:Y:S02]  /*0930*/  @!P6 IMAD.IADD R19, R14, 0x1, R15.reuse ;  /* 0x000000010e13e824 */ /* 0x108fe400078e020f */
[----:B------:R-:W-:-:S05]  /*0940*/  IMAD.MOV.U32 R18, RZ, RZ, R15 ;  /* 0x000000ffff127224 */ /* 0x000fca00078e000f */
[----:B------:R-:W-:Y:S01]  /*0950*/  @!P6 STS.64 [R4], R18 ;  /* 0x000000120400e388 */ /* 0x000fe20000000a00 */
[----:B------:R-:W-:Y:S06]  /*0960*/  BAR.SYNC.DEFER_BLOCKING 0x0 ;  /* 0x0000000000007b1d */ /* 0x000fec0000010000 */
[----:B------:R-:W3:Y:S04]  /*0970*/  LDS.64 R10, [R4] ;  /* 0x00000000040a7984 */ /* 0x000ee80000000a00 */
[----:B---3--:R3:W-:Y:S04]  /*0980*/  STG.E desc[UR6][R2.64], R10 ;  /* 0x0000000a02007986 */ /* 0x0087e8000c101906 */
[----:B------:R3:W-:Y:S01]  /*0990*/  STG.E desc[UR6][R2.64+0x4], R11 ;  /* 0x0000040b02007986 */ /* 0x0007e2000c101906 */
[----:B------:R-:W-:Y:S05]  /*09a0*/  @P0 EXIT ;  /* 0x000000000000094d */ /* 0x000fea0003800000 */
[----:B0123--:R-:W0:Y:S01]  /*09b0*/  LDC.64 R2, c[0x0][0x390] ;  /* 0x0000e400ff027b82 */ /* 0x00fe220000000a00 */
[----:B------:R-:W-:Y:S02]  /*09c0*/  IMAD.IADD R7, R8, 0x1, R7 ;  /* 0x0000000108077824 */ /* 0x000fe400078e0207 */
[----:B0-----:R-:W-:-:S05]  /*09d0*/  IMAD.WIDE.U32 R2, R0, 0x4, R2 ;  /* 0x0000000400027825 */ /* 0x001fca00078e0002 */
[----:B------:R-:W-:Y:S01]  /*09e0*/  STG.E desc[UR6][R2.64], R7 ;  /* 0x0000000702007986 */ /* 0x000fe2000c101906 */
[----:B------:R-:W-:Y:S05]  /*09f0*/  EXIT ;  /* 0x000000000000794d */ /* 0x000fea0003800000 */
.L_x_26:
        /* <DEDUP_REMOVED lines=16> */
.L_x_334:


//--------------------- .text._Z17kernelCopyNewRaysP6float4S0_PiiS0_S0_S1_ --------------------------
	.section	.text._Z17kernelCopyNewRaysP6float4S0_PiiS0_S0_S1_,"ax",@progbits
	.align	128
        .global         _Z17kernelCopyNewRaysP6float4S0_PiiS0_S0_S1_
        .type           _Z17kernelCopyNewRaysP6float4S0_PiiS0_S0_S1_,@function
        .size           _Z17kernelCopyNewRaysP6float4S0_PiiS0_S0_S1_,(.L_x_335 - _Z17kernelCopyNewRaysP6float4S0_PiiS0_S0_S1_)
        .other          _Z17kernelCopyNewRaysP6float4S0_PiiS0_S0_S1_,@"STO_CUDA_ENTRY STV_DEFAULT"
_Z17kernelCopyNewRaysP6float4S0_PiiS0_S0_S1_:
.text._Z17kernelCopyNewRaysP6float4S0_PiiS0_S0_S1_:
[----:B------:R-:W-:Y:S01]  /*0000*/  LDC R1, c[0x0][0x37c] ;  /* 0x0000df00ff017b82 */ /* 0x000fe20000000800 */
[----:B------:R-:W0:Y:S07]  /*0010*/  S2R R11, SR_TID.X ;  /* 0x00000000000b7919 */ /* 0x000e2e0000002100 */
[----:B------:R-:W0:Y:S01]  /*0020*/  S2UR UR4, SR_CTAID.X ;  /* 0x00000000000479c3 */ /* 0x000e220000002500 */
[----:B------:R-:W1:Y:S07]  /*0030*/  LDCU UR5, c[0x0][0x398] ;  /* 0x00007300ff0577ac */ /* 0x000e6e0008000800 */
[----:B------:R-:W0:Y:S02]  /*0040*/  LDC R0, c[0x0][0x360] ;  /* 0x0000d800ff007b82 */ /* 0x000e240000000800 */
[----:B0-----:R-:W-:-:S05]  /*0050*/  IMAD R11, R0, UR4, R11 ;  /* 0x00000004000b7c24 */ /* 0x001fca000f8e020b */
[----:B-1----:R-:W-:-:S13]  /*0060*/  ISETP.GE.AND P0, PT, R11, UR5, PT ;  /* 0x000000050b007c0c */ /* 0x002fda000bf06270 */
[----:B------:R-:W-:Y:S05]  /*0070*/  @P0 EXIT ;  /* 0x000000000000094d */ /* 0x000fea0003800000 */
[----:B------:R-:W0:Y:S01]  /*0080*/  LDC.64 R2, c[0x0][0x390] ;  /* 0x0000e400ff027b82 */ /* 0x000e220000000a00 */
[----:B------:R-:W1:Y:S01]  /*0090*/  LDCU.64 UR4, c[0x0][0x358] ;  /* 0x00006b00ff0477ac */ /* 0x000e620008000a00 */
[----:B0-----:R-:W-:-:S05]  /*00a0*/  IMAD.WIDE R2, R11, 0x4, R2 ;  /* 0x000000040b027825 */ /* 0x001fca00078e0202 */
[----:B-1----:R-:W2:Y:S04]  /*00b0*/  LDG.E R0, desc[UR4][R2.64] ;  /* 0x0000000402007981 */ /* 0x002ea8000c1e1900 */
[----:B------:R-:W2:Y:S02]  /*00c0*/  LDG.E R5, desc[UR4][R2.64+0x4] ;  /* 0x0000040402057981 */ /* 0x000ea4000c1e1900 */
[----:B--2---:R-:W-:-:S13]  /*00d0*/  ISETP.NE.AND P0, PT, R0, R5, PT ;  /* 0x000000050000720c */ /* 0x004fda0003f05270 */
[----:B------:R-:W-:Y:S05]  /*00e0*/  @!P0 EXIT ;  /* 0x000000000000894d */ /* 0x000fea0003800000 */
[----:B------:R-:W0:Y:S08]  /*00f0*/  LDC.64 R8, c[0x0][0x380] ;  /* 0x0000e000ff087b82 */ /* 0x000e300000000a00 */
[----:B------:R-:W1:Y:S08]  /*0100*/  LDC.64 R2, c[0x0][0x3a0] ;  /* 0x0000e800ff027b82 */ /* 0x000e700000000a00 */
[----:B------:R-:W2:Y:S01]  /*0110*/  LDC.64 R12, c[0x0][0x388] ;  /* 0x0000e200ff0c7b82 */ /* 0x000ea20000000a00 */
[----:B0-----:R-:W-:-:S07]  /*0120*/  IMAD.WIDE R8, R11, 0x10, R8 ;  /* 0x000000100b087825 */ /* 0x001fce00078e0208 */
[----:B------:R-:W0:Y:S01]  /*0130*/  LDC.64 R14, c[0x0][0x3b0] ;  /* 0x0000ec00ff0e7b82 */ /* 0x000e220000000a00 */
[----:B------:R-:W3:Y:S01]  /*0140*/  LDG.E.128 R4, desc[UR4][R8.64] ;  /* 0x0000000408047981 */ /* 0x000ee2000c1e1d00 */
[----:B-1----:R-:W-:-:S04]  /*0150*/  IMAD.WIDE R2, R0, 0x10, R2 ;  /* 0x0000001000027825 */ /* 0x002fc800078e0202 */
[----:B--2---:R-:W-:Y:S02]  /*0160*/  IMAD.WIDE R12, R11, 0x10, R12 ;  /* 0x000000100b0c7825 */ /* 0x004fe400078e020c */
[----:B------:R-:W1:Y:S01]  /*0170*/  LDC.64 R10, c[0x0][0x3a8] ;  /* 0x0000ea00ff0a7b82 */ /* 0x000e620000000a00 */
[----:B---3--:R-:W-:Y:S04]  /*0180*/  STG.E.128 desc[UR4][R2.64], R4 ;  /* 0x0000000402007986 */ /* 0x008fe8000c101d04 */
[----:B------:R-:W2:Y:S01]  /*0190*/  LDG.E.128 R16, desc[UR4][R12.64] ;  /* 0x000000040c107981 */ /* 0x000ea2000c1e1d00 */
[----:B-1----:R-:W-:-:S05]  /*01a0*/  IMAD.WIDE R10, R0, 0x10, R10 ;  /* 0x00000010000a7825 */ /* 0x002fca00078e020a */
[----:B--2---:R-:W-:Y:S04]  /*01b0*/  STG.E.128 desc[UR4][R10.64], R16 ;  /* 0x000000100a007986 */ /* 0x004fe8000c101d04 */
[----:B------:R-:W2:Y:S01]  /*01c0*/  LDG.E R20, desc[UR4][R8.64+0xc] ;  /* 0x00000c0408147981 */ /* 0x000ea2000c1e1900 */
[----:B0-----:R-:W-:Y:S01]  /*01d0*/  IMAD.WIDE R14, R0, 0x4, R14 ;  /* 0x00000004000e7825 */ /* 0x001fe200078e020e */
[----:B--2---:R-:W0:Y:S04]  /*01e0*/  F2I.TRUNC.NTZ R21, R20 ;  /* 0x0000001400157305 */ /* 0x004e28000020f100 */
[----:B0-----:R-:W-:Y:S01]  /*01f0*/  STG.E desc[UR4][R14.64], R21 ;  /* 0x000000150e007986 */ /* 0x001fe2000c101904 */
[----:B------:R-:W-:Y:S05]  /*0200*/  EXIT ;  /* 0x000000000000794d */ /* 0x000fea0003800000 */
.L_x_27:
        /* <DEDUP_REMOVED lines=15> */
.L_x_335:


//--------------------- .text._Z27kernelGenerateNextLevelRaysP6float4S0_S0_S0_S0_iS0_S0_Pi --------------------------
	.section	.text._Z27kernelGenerateNextLevelRaysP6float4S0_S0_S0_S0_iS0_S0_Pi,"ax",@progbits
	.align	128
        .global         _Z27kernelGenerateNextLevelRaysP6float4S0_S0_S0_S0_iS0_S0_Pi
        .type           _Z27kernelGenerateNextLevelRaysP6float4S0_S0_S0_S0_iS0_S0_Pi,@function
        .size           _Z27kernelGenerateNextLevelRaysP6float4S0_S0_S0_S0_iS0_S0_Pi,(.L_x_324 - _Z27kernelGenerateNextLevelRaysP6float4S0_S0_S0_S0_iS0_S0_Pi)
        .other          _Z27kernelGenerateNextLevelRaysP6float4S0_S0_S0_S0_iS0_S0_Pi,@"STO_CUDA_ENTRY STV_DEFAULT"
_Z27kernelGenerateNextLevelRaysP6float4S0_S0_S0_S0_iS0_S0_Pi:
.text._Z27kernelGenerateNextLevelRaysP6float4S0_S0_S0_S0_iS0_S0_Pi:
        /* <DEDUP_REMOVED lines=9> */
[----:B------:R-:W1:Y:S07]  /*0090*/  LDCU.64 UR4, c[0x0][0x358] ;  /* 0x00006b00ff0477ac */ /* 0x000e6e0008000a00 */
[----:B------:R-:W2:Y:S01]  /*00a0*/  LDC.64 R8, c[0x0][0x388] ;  /* 0x0000e200ff087b82 */ /* 0x000ea20000000a00 */
[----:B0-----:R-:W-:-:S05]  /*00b0*/  IMAD.WIDE R12, R14, 0x4, R12 ;  /* 0x000000040e0c7825 */ /* 0x001fca00078e020c */
[----:B-1----:R0:W-:Y:S01]  /*00c0*/  STG.E desc[UR4][R12.64], RZ ;  /* 0x000000ff0c007986 */ /* 0x0021e2000c101904 */
[----:B--2---:R-:W-:-:S06]  /*00d0*/  IMAD.WIDE R8, R14, 0x10, R8 ;  /* 0x000000100e087825 */ /* 0x004fcc00078e0208 */
[----:B------:R-:W2:Y:S02]  /*00e0*/  LDG.E.128 R8, desc[UR4][R8.64] ;  /* 0x0000000408087981 */ /* 0x000ea4000c1e1d00 */
[----:B--2---:R-:W1:Y:S02]  /*00f0*/  F2I.TRUNC.NTZ R11, R11 ;  /* 0x0000000b000b7305 */ /* 0x004e64000020f100 */
[----:B-1----:R-:W-:-:S13]  /*0100*/  ISETP.GE.AND P0, PT, R11, RZ, PT ;  /* 0x000000ff0b00720c */ /* 0x002fda0003f06270 */
[----:B0-----:R-:W-:Y:S05]  /*0110*/  @!P0 EXIT ;  /* 0x000000000000894d */ /* 0x001fea0003800000 */
[----:B------:R-:W0:Y:S08]  /*0120*/  LDC.64 R16, c[0x0][0x390] ;  /* 0x0000e400ff107b82 */ /* 0x000e300000000a00 */
[----:B------:R-:W1:Y:S08]  /*0130*/  LDC.64 R20, c[0x0][0x380] ;  /* 0x0000e000ff147b82 */ /* 0x000e700000000a00 */
[----:B------:R-:W2:Y:S01]  /*0140*/  LDC.64 R4, c[0x0][0x3a0] ;  /* 0x0000e800ff047b82 */ /* 0x000ea20000000a00 */
[----:B0-----:R-:W-:-:S07]  /*0150*/  IMAD.WIDE R16, R14, 0x10, R16 ;  /* 0x000000100e107825 */ /* 0x001fce00078e0210 */
[----:B------:R-:W0:Y:S01]  /*0160*/  LDC.64 R24, c[0x0][0x398] ;  /* 0x0000e600ff187b82 */ /* 0x000e220000000a00 */
[----:B------:R-:W3:Y:S01]  /*0170*/  LDG.E.128 R16, desc[UR4][R16.64] ;  /* 0x0000000410107981 */ /* 0x000ee2000c1e1d00 */
[----:B--2---:R-:W-:-:S06]  /*0180*/  IMAD.WIDE R4, R14, 0x10, R4 ;  /* 0x000000100e047825 */ /* 0x004fcc00078e0204 */
[----:B------:R-:W5:Y:S01]  /*0190*/  LDG.E.128 R4, desc[UR4][R4.64] ;  /* 0x0000000404047981 */ /* 0x000f62000c1e1d00 */
[----:B0-----:R-:W-:-:S05]  /*01a0*/  IMAD.WIDE R24, R14, 0x10, R24 ;  /* 0x000000100e187825 */ /* 0x001fca00078e0218 */
[----:B------:R0:W5:Y:S01]  /*01b0*/  LDG.E R11, desc[UR4][R24.64+0xc] ;  /* 0x00000c04180b7981 */ /* 0x000162000c1e1900 */
[----:B---3--:R-:W2:Y:S02]  /*01c0*/  F2I.TRUNC.NTZ R19, R19 ;  /* 0x0000001300137305 */ /* 0x008ea4000020f100 */
[----:B--2---:R-:W-:-:S05]  /*01d0*/  SHF.L.U32 R3, R19, 0x2, RZ ;  /* 0x0000000213037819 */ /* 0x004fca00000006ff */
[----:B-1----:R-:W-:-:S05]  /*01e0*/  IMAD.WIDE R20, R3, 0x10, R20 ;  /* 0x0000001003147825 */ /* 0x002fca00078e0214 */
[----:B------:R-:W2:Y:S04]  /*01f0*/  LDG.E R22, desc[UR4][R20.64+0x34] ;  /* 0x0000340414167981 */ /* 0x000ea8000c1e1900 */
[----:B------:R0:W5:Y:S01]  /*0200*/  LDG.E.64 R2, desc[UR4][R20.64+0x38] ;  /* 0x0000380414027981 */ /* 0x000162000c1e1b00 */
[----:B--2---:R-:W-:-:S13]  /*0210*/  FSETP.GT.AND P0, PT, R22, RZ, PT ;  /* 0x000000ff1600720b */ /* 0x004fda0003f04000 */
[----:B0-----:R-:W-:Y:S05]  /*0220*/  @!P0 BRA `(.L_x_28) ;  /* 0x0000000400408947 */ /* 0x001fea0003800000 */
[----:B-----5:R-:W-:Y:S01]  /*0230*/  FMUL R3, R5, R17 ;  /* 0x0000001105037220 */ /* 0x020fe20000400000 */
[----:B------:R-:W-:Y:S03]  /*0240*/  BSSY.RECONVERGENT B0, `(.L_x_29) ;  /* 0x0000016000007945 */ /* 0x000fe60003800200 */
[----:B------:R-:W-:-:S04]  /*0250*/  FFMA R3, R4, R16, R3 ;  /* 0x0000001004037223 */ /* 0x000fc80000000003 */
[----:B------:R-:W-:-:S04]  /*0260*/  FFMA R3, R6, R18, R3 ;  /* 0x0000001206037223 */ /* 0x000fc80000000003 */
[----:B------:R-:W-:-:S04]  /*0270*/  FMUL R3, R3, -2 ;  /* 0xc000000003037820 */ /* 0x000fc80000400000 */
[-C--:B------:R-:W-:Y:S01]  /*0280*/  FFMA R2, R17, R3.reuse, R5 ;  /* 0x0000000311027223 */ /* 0x080fe20000000005 */
[-C--:B------:R-:W-:Y:S01]  /*0290*/  FFMA R16, R16, R3.reuse, R4 ;  /* 0x0000000310107223 */ /* 0x080fe20000000004 */
[----:B------:R-:W-:Y:S02]  /*02a0*/  FFMA R3, R18, R3, R6 ;  /* 0x0000000312037223 */ /* 0x000fe40000000006 */
[----:B------:R-:W-:-:S04]  /*02b0*/  FMUL R5, R2, R2 ;  /* 0x0000000202057220 */ /* 0x000fc80000400000 */
[----:B------:R-:W-:-:S04]  /*02c0*/  FFMA R0, R16, R16, R5 ;  /* 0x0000001010007223 */ /* 0x000fc80000000005 */
[----:B------:R-:W-:-:S04]  /*02d0*/  FFMA R0, R3, R3, R0 ;  /* 0x0000000303007223 */ /* 0x000fc80000000000 */
[----:B------:R0:W1:Y:S01]  /*02e0*/  MUFU.RSQ R5, R0 ;  /* 0x0000000000057308 */ /* 0x0000620000001400 */
[----:B------:R-:W-:-:S04]  /*02f0*/  IADD3 R4, PT, PT, R0, -0xd000000, RZ ;  /* 0xf300000000047810 */ /* 0x000fc80007ffe0ff */
[----:B------:R-:W-:-:S13]  /*0300*/  ISETP.GT.U32.AND P0, PT, R4, 0x727fffff, PT ;  /* 0x727fffff0400780c */ /* 0x000fda0003f04070 */
[----:B01----:R-:W-:Y:S05]  /*0310*/  @!P0 BRA `(.L_x_30) ;  /* 0x0000000000108947 */ /* 0x003fea0003800000 */
[----:B------:R-:W-:-:S07]  /*0320*/  MOV R20, 0x340 ;  /* 0x0000034000147802 */ /* 0x000fce0000000f00 */
[----:B------:R-:W-:Y:S05]  /*0330*/  CALL.REL.NOINC `($__internal_2_$__cuda_sm20_sqrt_rn_f32_slowpath) ;  /* 0x0000001000247944 */ /* 0x000fea0003c00000 */
[----:B------:R-:W-:Y:S01]  /*0340*/  MOV R15, R25 ;  /* 0x00000019000f7202 */ /* 0x000fe20000000f00 */
[----:B------:R-:W-:Y:S06]  /*0350*/  BRA `(.L_x_31) ;  /* 0x0000000000107947 */ /* 0x000fec0003800000 */
.L_x_30:
[----:B------:R-:W-:Y:S01]  /*0360*/  FMUL.FTZ R15, R0, R5 ;  /* 0x00000005000f7220 */ /* 0x000fe20000410000 */
[----:B------:R-:W-:-:S03]  /*0370*/  FMUL.FTZ R4, R5, 0.5 ;  /* 0x3f00000005047820 */ /* 0x000fc60000410000 */
[----:B------:R-:W-:-:S04]  /*0380*/  FFMA R0, -R15, R15, R0 ;  /* 0x0000000f0f007223 */ /* 0x000fc80000000100 */
[----:B------:R-:W-:-:S07]  /*0390*/  FFMA R15, R0, R4, R15 ;  /* 0x00000004000f7223 */ /* 0x000fce000000000f */
.L_x_31:
[----:B------:R-:W-:Y:S05]  /*03a0*/  BSYNC.RECONVERGENT B0 ;  /* 0x0000000000007941 */ /* 0x000fea0003800200 */
.L_x_29:
[----:B------:R-:W0:Y:S01]  /*03b0*/  MUFU.RCP R0, R15 ;  /* 0x0000000f00007308 */ /* 0x000e220000001000 */
[----:B------:R-:W-:Y:S07]  /*03c0*/  BSSY.RECONVERGENT B0, `(.L_x_32) ;  /* 0x000000c000007945 */ /* 0x000fee0003800200 */
[----:B------:R-:W1:Y:S01]  /*03d0*/  FCHK P0, R16, R15 ;  /* 0x0000000f10007302 */ /* 0x000e620000000000 */
[----:B0-----:R-:W-:-:S04]  /*03e0*/  FFMA R5, R0, -R15, 1 ;  /* 0x3f80000000057423 */ /* 0x001fc8000000080f */
[----:B------:R-:W-:-:S04]  /*03f0*/  FFMA R5, R0, R5, R0 ;  /* 0x0000000500057223 */ /* 0x000fc80000000000 */
[----:B------:R-:W-:-:S04]  /*0400*/  FFMA R4, R16, R5, RZ ;  /* 0x0000000510047223 */ /* 0x000fc800000000ff */
[----:B------:R-:W-:-:S04]  /*0410*/  FFMA R0, R4, -R15, R16 ;  /* 0x8000000f04007223 */ /* 0x000fc80000000010 */
[----:B------:R-:W-:Y:S01]  /*0420*/  FFMA R4, R5, R0, R4 ;  /* 0x0000000005047223 */ /* 0x000fe20000000004 */
[----:B-1----:R-:W-:Y:S06]  /*0430*/  @!P0 BRA `(.L_x_33) ;  /* 0x0000000000108947 */ /* 0x002fec0003800000 */
[----:B------:R-:W-:Y:S02]  /*0440*/  MOV R17, R15 ;  /* 0x0000000f00117202 */ /* 0x000fe40000000f00 */
[----:B------:R-:W-:-:S07]  /*0450*/  MOV R19, 0x470 ;  /* 0x0000047000137802 */ /* 0x000fce0000000f00 */
[----:B------:R-:W-:Y:S05]  /*0460*/  CALL.REL.NOINC `($__internal_3_$__cuda_sm3x_div_rn_noftz_f32_slowpath) ;  /* 0x00000010002c7944 */ /* 0x000fea0003c00000 */
[----:B------:R-:W-:-:S07]  /*0470*/  IMAD.MOV.U32 R4, RZ, RZ, R6 ;  /* 0x000000ffff047224 */ /* 0x000fce00078e0006 */
.L_x_33:
[----:B------:R-:W-:Y:S05]  /*0480*/  BSYNC.RECONVERGENT B0 ;  /* 0x0000000000007941 */ /* 0x000fea0003800200 */
.L_x_32:
        /* <DEDUP_REMOVED lines=10> */
[----:B------:R-:W-:Y:S02]  /*0530*/  MOV R17, R15 ;  /* 0x0000000f00117202 */ /* 0x000fe40000000f00 */
[----:B------:R-:W-:-:S07]  /*0540*/  MOV R19, 0x560 ;  /* 0x0000056000137802 */ /* 0x000fce0000000f00 */
[----:B------:R-:W-:Y:S05]  /*0550*/  CALL.REL.NOINC `($__internal_3_$__cuda_sm3x_div_rn_noftz_f32_slowpath) ;  /* 0x0000000c00f07944 */ /* 0x000fea0003c00000 */
[----:B------:R-:W-:-:S07]  /*0560*/  MOV R5, R6 ;  /* 0x0000000600057202 */ /* 0x000fce0000000f00 */
.L_x_35:
[----:B------:R-:W-:Y:S05]  /*0570*/  BSYNC.RECONVERGENT B0 ;  /* 0x0000000000007941 */ /* 0x000fea0003800200 */
.L_x_34:
        /* <DEDUP_REMOVED lines=9> */
[----:B------:R-:W-:Y:S01]  /*0610*/  IMAD.MOV.U32 R16, RZ, RZ, R3 ;  /* 0x000000ffff107224 */ /* 0x000fe200078e0003 */
[----:B------:R-:W-:Y:S02]  /*0620*/  MOV R17, R15 ;  /* 0x0000000f00117202 */ /* 0x000fe40000000f00 */
[----:B------:R-:W-:-:S07]  /*0630*/  MOV R19, 0x650 ;  /* 0x0000065000137802 */ /* 0x000fce0000000f00 */
[----:B------:R-:W-:Y:S05]  /*0640*/  CALL.REL.NOINC `($__internal_3_$__cuda_sm3x_div_rn_noftz_f32_slowpath) ;  /* 0x0000000c00b47944 */ /* 0x000fea0003c00000 */
.L_x_37:
[----:B------:R-:W-:Y:S05]  /*0650*/  BSYNC.RECONVERGENT B0 ;  /* 0x0000000000007941 */ /* 0x000fea0003800200 */
.L_x_36:
[----:B------:R-:W0:Y:S01]  /*0660*/  LDC.64 R2, c[0x0][0x3b8] ;  /* 0x0000ee00ff027b82 */ /* 0x000e220000000a00 */
[----:B------:R-:W-:Y:S01]  /*0670*/  FMUL R7, R22, R7 ;  /* 0x0000000716077220 */ /* 0x000fe20000400000 */
[----:B------:R-:W-:Y:S01]  /*0680*/  FFMA R8, R4, 0.10000000149011611938, R8 ;  /* 0x3dcccccd04087823 */ /* 0x000fe20000000008 */
[----:B------:R-:W-:Y:S01]  /*0690*/  FFMA R9, R5, 0.10000000149011611938, R9 ;  /* 0x3dcccccd05097823 */ /* 0x000fe20000000009 */
[----:B------:R-:W-:-:S04]  /*06a0*/  FFMA R10, R6, 0.10000000149011611938, R10 ;  /* 0x3dcccccd060a7823 */ /* 0x000fc8000000000a */
[----:B------:R-:W1:Y:S01]  /*06b0*/  LDC.64 R16, c[0x0][0x3b0] ;  /* 0x0000ec00ff107b82 */ /* 0x000e620000000a00 */
[----:B0-----:R-:W-:-:S05]  /*06c0*/  IMAD.WIDE R2, R14, 0x10, R2 ;  /* 0x000000100e027825 */ /* 0x001fca00078e0202 */
[----:B------:R-:W-:Y:S01]  /*06d0*/  STG.E.128 desc[UR4][R2.64], R4 ;  /* 0x0000000402007986 */ /* 0x000fe2000c101d04 */
[----:B-1----:R-:W-:-:S04]  /*06e0*/  IMAD.WIDE R14, R14, 0x10, R16 ;  /* 0x000000100e0e7825 */ /* 0x002fc800078e0210 */
[----:B------:R-:W-:Y:S01]  /*06f0*/  HFMA2 R17, -RZ, RZ, 0, 5.9604644775390625e-08 ;  /* 0x00000001ff117431 */ /* 0x000fe200000001ff */
[----:B------:R-:W-:Y:S04]  /*0700*/  STG.E.128 desc[UR4][R14.64], R8 ;  /* 0x000000080e007986 */ /* 0x000fe8000c101d04 */
[----:B------:R-:W-:Y:S01]  /*0710*/  STG.E desc[UR4][R12.64], R17 ;  /* 0x000000110c007986 */ /* 0x000fe2000c101904 */
[----:B------:R-:W-:Y:S05]  /*0720*/  EXIT ;  /* 0x000000000000794d */ /* 0x000fea0003800000 */
.L_x_28:
[----:B-----5:R-:W-:-:S13]  /*0730*/  FSETP.GT.AND P0, PT, R2, RZ, PT ;  /* 0x000000ff0200720b */ /* 0x020fda0003f04000 */
[----:B------:R-:W-:Y:S05]  /*0740*/  @!P0 EXIT ;  /* 0x000000000000894d */ /* 0x000fea0003800000 */
[----:B------:R-:W-:Y:S01]  /*0750*/  IADD3 R0, PT, PT, R3, 0x1800000, RZ ;  /* 0x0180000003007810 */ /* 0x000fe20007ffe0ff */
[----:B------:R-:W-:Y:S03]  /*0760*/  BSSY.RECONVERGENT B0, `(.L_x_38) ;  /* 0x000000b000007945 */ /* 0x000fe60003800200 */
[----:B------:R-:W-:-:S04]  /*0770*/  LOP3.LUT R0, R0, 0x7f800000, RZ, 0xc0, !PT ;  /* 0x7f80000000007812 */ /* 0x000fc800078ec0ff */
[----:B------:R-:W-:-:S13]  /*0780*/  ISETP.GT.U32.AND P0, PT, R0, 0x1ffffff, PT ;  /* 0x01ffffff0000780c */ /* 0x000fda0003f04070 */
[----:B------:R-:W-:Y:S05]  /*0790*/  @P0 BRA `(.L_x_39) ;  /* 0x00000000000c0947 */ /* 0x000fea0003800000 */
[----:B------:R-:W-:-:S07]  /*07a0*/  MOV R20, 0x7c0 ;  /* 0x000007c000147802 */ /* 0x000fce0000000f00 */
[----:B------:R-:W-:Y:S05]  /*07b0*/  CALL.REL.NOINC `($__internal_1_$__cuda_sm20_rcp_rn_f32_slowpath) ;  /* 0x0000000800307944 */ /* 0x000fea0003c00000 */
[----:B------:R-:W-:Y:S05]  /*07c0*/  BRA `(.L_x_40) ;  /* 0x0000000000107947 */ /* 0x000fea0003800000 */
.L_x_39:
[----:B------:R-:W0:Y:S02]  /*07d0*/  MUFU.RCP R0, R3 ;  /* 0x0000000300007308 */ /* 0x000e240000001000 */
[----:B0-----:R-:W-:-:S04]  /*07e0*/  FFMA R15, R3, R0, -1 ;  /* 0xbf800000030f7423 */ /* 0x001fc80000000000 */
[----:B------:R-:W-:-:S04]  /*07f0*/  FADD.FTZ R15, -R15, -RZ ;  /* 0x800000ff0f0f7221 */ /* 0x000fc80000010100 */
[----:B------:R-:W-:-:S07]  /*0800*/  FFMA R23, R0, R15, R0 ;  /* 0x0000000f00177223 */ /* 0x000fce0000000000 */
.L_x_40:
[----:B------:R-:W-:Y:S05]  /*0810*/  BSYNC.RECONVERGENT B0 ;  /* 0x0000000000007941 */ /* 0x000fea0003800200 */
.L_x_38:
[----:B------:R-:W-:Y:S01]  /*0820*/  FMUL R3, R5, R17 ;  /* 0x0000001105037220 */ /* 0x000fe20000400000 */
[----:B------:R-:W-:Y:S03]  /*0830*/  BSSY.RECONVERGENT B0, `(.L_x_41) ;  /* 0x0000016000007945 */ /* 0x000fe60003800200 */
[----:B------:R-:W-:-:S04]  /*0840*/  FFMA R3, R4, R16, R3 ;  /* 0x0000001004037223 */ /* 0x000fc80000000003 */
[----:B------:R-:W-:-:S05]  /*0850*/  FFMA R3, R6, R18, R3 ;  /* 0x0000001206037223 */ /* 0x000fca0000000003 */
[----:B------:R-:W-:-:S13]  /*0860*/  FSETP.GT.AND P0, PT, R3, RZ, PT ;  /* 0x000000ff0300720b */ /* 0x000fda0003f04000 */
[----:B------:R-:W-:Y:S05]  /*0870*/  @!P0 BRA `(.L_x_42) ;  /* 0x0000000000448947 */ /* 0x000fea0003800000 */
[----:B------:R-:W-:Y:S01]  /*0880*/  VIADD R0, R23, 0x1800000 ;  /* 0x0180000017007836 */ /* 0x000fe20000000000 */
[----:B------:R-:W-:Y:S01]  /*0890*/  BSSY.RECONVERGENT B1, `(.L_x_42) ;  /* 0x000000f000017945 */ /* 0x000fe20003800200 */
[----:B------:R-:W-:Y:S01]  /*08a0*/  FADD R16, -R16, -RZ ;  /* 0x800000ff10107221 */ /* 0x000fe20000000100 */
[----:B------:R-:W-:Y:S01]  /*08b0*/  FADD R17, -R17, -RZ ;  /* 0x800000ff11117221 */ /* 0x000fe20000000100 */
[----:B------:R-:W-:Y:S01]  /*08c0*/  FADD R18, -R18, -RZ ;  /* 0x800000ff12127221 */ /* 0x000fe20000000100 */
[----:B------:R-:W-:-:S04]  /*08d0*/  LOP3.LUT R0, R0, 0x7f800000, RZ, 0xc0, !PT ;  /* 0x7f80000000007812 */ /* 0x000fc800078ec0ff */
[----:B------:R-:W-:-:S13]  /*08e0*/  ISETP.GT.U32.AND P0, PT, R0, 0x1ffffff, PT ;  /* 0x01ffffff0000780c */ /* 0x000fda0003f04070 */
[----:B------:R-:W-:Y:S05]  /*08f0*/  @P0 BRA `(.L_x_43) ;  /* 0x0000000000100947 */ /* 0x000fea0003800000 */
[----:B------:R-:W-:Y:S02]  /*0900*/  MOV R3, R23 ;  /* 0x0000001700037202 */ /* 0x000fe40000000f00 */
[----:B------:R-:W-:-:S07]  /*0910*/  MOV R20, 0x930 ;  /* 0x0000093000147802 */ /* 0x000fce0000000f00 */
[----:B------:R-:W-:Y:S05]  /*0920*/  CALL.REL.NOINC `($__internal_1_$__cuda_sm20_rcp_rn_f32_slowpath) ;  /* 0x0000000400d47944 */ /* 0x000fea0003c00000 */
[----:B------:R-:W-:Y:S05]  /*0930*/  BRA `(.L_x_44) ;  /* 0x0000000000107947 */ /* 0x000fea0003800000 */
.L_x_43:
[----:B------:R-:W0:Y:S02]  /*0940*/  MUFU.RCP R0, R23 ;  /* 0x0000001700007308 */ /* 0x000e240000001000 */
[----:B0-----:R-:W-:-:S04]  /*0950*/  FFMA R3, R23, R0, -1 ;  /* 0xbf80000017037423 */ /* 0x001fc80000000000 */
[----:B------:R-:W-:-:S04]  /*0960*/  FADD.FTZ R3, -R3, -RZ ;  /* 0x800000ff03037221 */ /* 0x000fc80000010100 */
[----:B------:R-:W-:-:S07]  /*0970*/  FFMA R23, R0, R3, R0 ;  /* 0x0000000300177223 */ /* 0x000fce0000000000 */
.L_x_44:
[----:B------:R-:W-:Y:S05]  /*0980*/  BSYNC.RECONVERGENT B1 ;  /* 0x0000000000017941 */ /* 0x000fea0003800200 */
.L_x_42:
[----:B------:R-:W-:Y:S05]  /*0990*/  BSYNC.RECONVERGENT B0 ;  /* 0x0000000000007941 */ /* 0x000fea0003800200 */
.L_x_41:
[----:B------:R-:W-:Y:S01]  /*09a0*/  FMUL R3, R5, R17 ;  /* 0x0000001105037220 */ /* 0x000fe20000400000 */
[----:B------:R-:W-:Y:S01]  /*09b0*/  FMUL R0, R23, R23 ;  /* 0x0000001717007220 */ /* 0x000fe20000400000 */
[----:B------:R-:W-:Y:S02]  /*09c0*/  BSSY.RECONVERGENT B0, `(.L_x_45) ;  /* 0x0000020000007945 */ /* 0x000fe40003800200 */
[----:B------:R-:W-:-:S04]  /*09d0*/  FFMA R3, R4, R16, R3 ;  /* 0x0000001004037223 */ /* 0x000fc80000000003 */
[----:B------:R-:W-:-:S04]  /*09e0*/  FFMA R22, R6, R18, R3 ;  /* 0x0000001206167223 */ /* 0x000fc80000000003 */
[----:B------:R-:W-:-:S04]  /*09f0*/  FFMA R3, -R22, R22, 1 ;  /* 0x3f80000016037423 */ /* 0x000fc80000000116 */
[----:B------:R-:W-:-:S05]  /*0a00*/  FFMA R0, -R0, R3, 1 ;  /* 0x3f80000000007423 */ /* 0x000fca0000000103 */
[----:B------:R-:W-:-:S13]  /*0a10*/  FSETP.GEU.AND P0, PT, R0, RZ, PT ;  /* 0x000000ff0000720b */ /* 0x000fda0003f0e000 */
[----:B------:R-:W-:-:S04]  /*0a20*/  @!P0 FMUL R3, R22, -2 ;  /* 0xc000000016038820 */ /* 0x000fc80000400000 */
[C---:B------:R-:W-:Y:S01]  /*0a30*/  @!P0 FFMA R19, R3.reuse, R16, R4 ;  /* 0x0000001003138223 */ /* 0x040fe20000000004 */
[C---:B------:R-:W-:Y:S01]  /*0a40*/  @!P0 FFMA R15, R3.reuse, R17, R5 ;  /* 0x00000011030f8223 */ /* 0x040fe20000000005 */
[----:B------:R-:W-:Y:S01]  /*0a50*/  @!P0 FFMA R3, R3, R18, R6 ;  /* 0x0000001203038223 */ /* 0x000fe20000000006 */
[----:B------:R-:W-:Y:S06]  /*0a60*/  @!P0 BRA `(.L_x_46) ;  /* 0x0000000000548947 */ /* 0x000fec0003800000 */
[----:B------:R-:W-:Y:S01]  /*0a70*/  IADD3 R3, PT, PT, R0, -0xd000000, RZ ;  /* 0xf300000000037810 */ /* 0x000fe20007ffe0ff */
[----:B------:R0:W1:Y:S01]  /*0a80*/  MUFU.RSQ R15, R0 ;  /* 0x00000000000f7308 */ /* 0x0000620000001400 */
[----:B------:R-:W-:Y:S02]  /*0a90*/  BSSY.RECONVERGENT B1, `(.L_x_47) ;  /* 0x000000b000017945 */ /* 0x000fe40003800200 */
[----:B------:R-:W-:-:S13]  /*0aa0*/  ISETP.GT.U32.AND P0, PT, R3, 0x727fffff, PT ;  /* 0x727fffff0300780c */ /* 0x000fda0003f04070 */
[----:B0-----:R-:W-:Y:S05]  /*0ab0*/  @!P0 BRA `(.L_x_48) ;  /* 0x0000000000108947 */ /* 0x001fea0003800000 */
[----:B------:R-:W-:-:S07]  /*0ac0*/  MOV R20, 0xae0 ;  /* 0x00000ae000147802 */ /* 0x000fce0000000f00 */
[----:B-1----:R-:W-:Y:S05]  /*0ad0*/  CALL.REL.NOINC `($__internal_2_$__cuda_sm20_sqrt_rn_f32_slowpath) ;  /* 0x00000008003c7944 */ /* 0x002fea0003c00000 */
[----:B------:R-:W-:Y:S01]  /*0ae0*/  MOV R3, R25 ;  /* 0x0000001900037202 */ /* 0x000fe20000000f00 */
[----:B------:R-:W-:Y:S06]  /*0af0*/  BRA `(.L_x_49) ;  /* 0x0000000000107947 */ /* 0x000fec0003800000 */
.L_x_48:
[----:B-1----:R-:W-:Y:S01]  /*0b00*/  FMUL.FTZ R3, R0, R15 ;  /* 0x0000000f00037220 */ /* 0x002fe20000410000 */
[----:B------:R-:W-:-:S03]  /*0b10*/  FMUL.FTZ R15, R15, 0.5 ;  /* 0x3f0000000f0f7820 */ /* 0x000fc60000410000 */
[----:B------:R-:W-:-:S04]  /*0b20*/  FFMA R0, -R3, R3, R0 ;  /* 0x0000000303007223 */ /* 0x000fc80000000100 */
[----:B------:R-:W-:-:S07]  /*0b30*/  FFMA R3, R0, R15, R3 ;  /* 0x0000000f00037223 */ /* 0x000fce0000000003 */
.L_x_49:
[----:B------:R-:W-:Y:S05]  /*0b40*/  BSYNC.RECONVERGENT B1 ;  /* 0x0000000000017941 */ /* 0x000fea0003800200 */
.L_x_47:
[----:B------:R-:W-:-:S04]  /*0b50*/  FFMA R3, -R22, R23, -R3 ;  /* 0x0000001716037223 */ /* 0x000fc80000000903 */
[C---:B------:R-:W-:Y:S01]  /*0b60*/  FMUL R19, R3.reuse, R16 ;  /* 0x0000001003137220 */ /* 0x040fe20000400000 */
[C---:B------:R-:W-:Y:S01]  /*0b70*/  FMUL R0, R3.reuse, R17 ;  /* 0x0000001103007220 */ /* 0x040fe20000400000 */
[----:B------:R-:W-:Y:S02]  /*0b80*/  FMUL R3, R3, R18 ;  /* 0x0000001203037220 */ /* 0x000fe40000400000 */
[-C--:B------:R-:W-:Y:S01]  /*0b90*/  FFMA R19, R4, R23.reuse, R19 ;  /* 0x0000001704137223 */ /* 0x080fe20000000013 */
[-C--:B------:R-:W-:Y:S01]  /*0ba0*/  FFMA R15, R5, R23.reuse, R0 ;  /* 0x00000017050f7223 */ /* 0x080fe20000000000 */
[----:B------:R-:W-:-:S07]  /*0bb0*/  FFMA R3, R6, R23, R3 ;  /* 0x0000001706037223 */ /* 0x000fce0000000003 */
.L_x_46:
[----:B------:R-:W-:Y:S05]  /*0bc0*/  BSYNC.RECONVERGENT B0 ;  /* 0x0000000000007941 */ /* 0x000fea0003800200 */
.L_x_45:
[----:B------:R-:W-:Y:S01]  /*0bd0*/  FMUL R0, R15, R15 ;  /* 0x0000000f0f007220 */ /* 0x000fe20000400000 */
[----:B------:R-:W-:Y:S03]  /*0be0*/  BSSY.RECONVERGENT B0, `(.L_x_50) ;  /* 0x0000010000007945 */ /* 0x000fe60003800200 */
[----:B------:R-:W-:-:S04]  /*0bf0*/  FFMA R0, R19, R19, R0 ;  /* 0x0000001313007223 */ /* 0x000fc80000000000 */
[----:B------:R-:W-:-:S04]  /*0c00*/  FFMA R5, R3, R3, R0 ;  /* 0x0000000303057223 */ /* 0x000fc80000000000 */
[----:B------:R0:W1:Y:S01]  /*0c10*/  MUFU.RSQ R0, R5 ;  /* 0x0000000500007308 */ /* 0x0000620000001400 */
[----:B------:R-:W-:-:S04]  /*0c20*/  IADD3 R4, PT, PT, R5, -0xd000000, RZ ;  /* 0xf300000005047810 */ /* 0x000fc80007ffe0ff */
[----:B------:R-:W-:-:S13]  /*0c30*/  ISETP.GT.U32.AND P0, PT, R4, 0x727fffff, PT ;  /* 0x727fffff0400780c */ /* 0x000fda0003f04070 */
[----:B01----:R-:W-:Y:S05]  /*0c40*/  @!P0 BRA `(.L_x_51) ;  /* 0x0000000000148947 */ /* 0x003fea0003800000 */
[----:B------:R-:W-:Y:S01]  /*0c50*/  IMAD.MOV.U32 R0, RZ, RZ, R5 ;  /* 0x000000ffff007224 */ /* 0x000fe200078e0005 */
[----:B------:R-:W-:-:S07]  /*0c60*/  MOV R20, 0xc80 ;  /* 0x00000c8000147802 */ /* 0x000fce0000000f00 */
[----:B------:R-:W-:Y:S05]  /*0c70*/  CALL.REL.NOINC `($__internal_2_$__cuda_sm20_sqrt_rn_f32_slowpath) ;  /* 0x0000000400d47944 */ /* 0x000fea0003c00000 */
[----:B------:R-:W-:Y:S01]  /*0c80*/  MOV R20, R25 ;  /* 0x0000001900147202 */ /* 0x000fe20000000f00 */
[----:B------:R-:W-:Y:S06]  /*0c90*/  BRA `(.L_x_52) ;  /* 0x0000000000107947 */ /* 0x000fec0003800000 */
.L_x_51:
[----:B------:R-:W-:Y:S01]  /*0ca0*/  FMUL.FTZ R20, R5, R0 ;  /* 0x0000000005147220 */ /* 0x000fe20000410000 */
[----:B------:R-:W-:-:S03]  /*0cb0*/  FMUL.FTZ R0, R0, 0.5 ;  /* 0x3f00000000007820 */ /* 0x000fc60000410000 */
[----:B------:R-:W-:-:S04]  /*0cc0*/  FFMA R5, -R20, R20, R5 ;  /* 0x0000001414057223 */ /* 0x000fc80000000105 */
[----:B------:R-:W-:-:S07]  /*0cd0*/  FFMA R20, R5, R0, R20 ;  /* 0x0000000005147223 */ /* 0x000fce0000000014 */
.L_x_52:
[----:B------:R-:W-:Y:S05]  /*0ce0*/  BSYNC.RECONVERGENT B0 ;  /* 0x0000000000007941 */ /* 0x000fea0003800200 */
.L_x_50:
        /* <DEDUP_REMOVED lines=14> */
.L_x_54:
[----:B------:R-:W-:Y:S05]  /*0dd0*/  BSYNC.RECONVERGENT B0 ;  /* 0x0000000000007941 */ /* 0x000fea0003800200 */
.L_x_53:
        /* <DEDUP_REMOVED lines=13> */
[----:B------:R-:W-:-:S07]  /*0eb0*/  MOV R5, R6 ;  /* 0x0000000600057202 */ /* 0x000fce0000000f00 */
.L_x_56:
[----:B------:R-:W-:Y:S05]  /*0ec0*/  BSYNC.RECONVERGENT B0 ;  /* 0x0000000000007941 */ /* 0x000fea0003800200 */
.L_x_55:
        /* <DEDUP_REMOVED lines=13> */
.L_x_58:
[----:B------:R-:W-:Y:S05]  /*0fa0*/  BSYNC.RECONVERGENT B0 ;  /* 0x0000000000007941 */ /* 0x000fea0003800200 */
.L_x_57:
[----:B------:R-:W0:Y:S01]  /*0fb0*/  LDC.64 R16, c[0x0][0x3b8] ;  /* 0x0000ee00ff107b82 */ /* 0x000e220000000a00 */
[----:B------:R-:W-:Y:S01]  /*0fc0*/  FMUL R7, R2, R7 ;  /* 0x0000000702077220 */ /* 0x000fe20000400000 */
[----:B------:R-:W-:Y:S01]  /*0fd0*/  FFMA R8, R4, 0.019999999552965164185, R8 ;  /* 0x3ca3d70a04087823 */ /* 0x000fe20000000008 */
[----:B------:R-:W-:Y:S01]  /*0fe0*/  FFMA R9, R5, 0.019999999552965164185, R9 ;  /* 0x3ca3d70a05097823 */ /* 0x000fe20000000009 */
[----:B------:R-:W-:Y:S01]  /*0ff0*/  FFMA R10, R6, 0.019999999552965164185, R10 ;  /* 0x3ca3d70a060a7823 */ /* 0x000fe2000000000a */
[----:B------:R-:W-:-:S03]  /*1000*/  IMAD.MOV.U32 R3, RZ, RZ, 0x1 ;  /* 0x00000001ff037424 */ /* 0x000fc600078e00ff */
[----:B------:R-:W1:Y:S01]  /*1010*/  LDC.64 R18, c[0x0][0x3b0] ;  /* 0x0000ec00ff127b82 */ /* 0x000e620000000a00 */
[----:B0-----:R-:W-:-:S05]  /*1020*/  IMAD.WIDE R16, R14, 0x10, R16 ;  /* 0x000000100e107825 */ /* 0x001fca00078e0210 */
[----:B------:R-:W-:Y:S01]  /*1030*/  STG.E.128 desc[UR4][R16.64], R4 ;  /* 0x0000000410007986 */ /* 0x000fe2000c101d04 */
[----:B-1----:R-:W-:-:S05]  /*1040*/  IMAD.WIDE R18, R14, 0x10, R18 ;  /* 0x000000100e127825 */ /* 0x002fca00078e0212 */
[----:B------:R-:W-:Y:S04]  /*1050*/  STG.E.128 desc[UR4][R18.64], R8 ;  /* 0x0000000812007986 */ /* 0x000fe8000c101d04 */
[----:B------:R-:W-:Y:S01]  /*1060*/  STG.E desc[UR4][R12.64], R3 ;  /* 0x000000030c007986 */ /* 0x000fe2000c101904 */
[----:B------:R-:W-:Y:S05]  /*1070*/  EXIT ;  /* 0x000000000000794d */ /* 0x000fea0003800000 */
        .weak           $__internal_1_$__cuda_sm20_rcp_rn_f32_slowpath
        .type           $__internal_1_$__cuda_sm20_rcp_rn_f32_slowpath,@function
        .size           $__internal_1_$__cuda_sm20_rcp_rn_f32_slowpath,($__internal_2_$__cuda_sm20_sqrt_rn_f32_slowpath - $__internal_1_$__cuda_sm20_rcp_rn_f32_slowpath)
$__internal_1_$__cuda_sm20_rcp_rn_f32_slowpath:
[----:B------:R-:W-:Y:S01]  /*1080*/  SHF.L.U32 R0, R3, 0x1, RZ ;  /* 0x0000000103007819 */ /* 0x000fe200000006ff */
[----:B------:R-:W-:Y:S03]  /*1090*/  BSSY.RECONVERGENT B2, `(.L_x_59) ;  /* 0x0000030000027945 */ /* 0x000fe60003800200 */
[----:B------:R-:W-:-:S04]  /*10a0*/  SHF.R.U32.HI R0, RZ, 0x18, R0 ;  /* 0x00000018ff007819 */ /* 0x000fc80000011600 */
[----:B------:R-:W-:-:S13]  /*10b0*/  ISETP.NE.U32.AND P0, PT, R0, RZ, PT ;  /* 0x000000ff0000720c */ /* 0x000fda0003f05070 */
[----:B------:R-:W-:Y:S05]  /*10c0*/  @P0 BRA `(.L_x_60) ;  /* 0x0000000000280947 */ /* 0x000fea0003800000 */
[----:B------:R-:W-:-:S04]  /*10d0*/  SHF.L.U32 R0, R3, 0x1, RZ ;  /* 0x0000000103007819 */ /* 0x000fc800000006ff */
[----:B------:R-:W-:-:S13]  /*10e0*/  ISETP.NE.AND P0, PT, R0, RZ, PT ;  /* 0x000000ff0000720c */ /* 0x000fda0003f05270 */
[----:B------:R-:W-:Y:S01]  /*10f0*/  @P0 FFMA R19, R3, 1.84467440737095516160e+19, RZ ;  /* 0x5f80000003130823 */ /* 0x000fe200000000ff */
[----:B------:R-:W-:Y:S08]  /*1100*/  @!P0 MUFU.RCP R15, R3 ;  /* 0x00000003000f8308 */ /* 0x000ff00000001000 */
[----:B------:R-:W0:Y:S02]  /*1110*/  @P0 MUFU.RCP R0, R19 ;  /* 0x0000001300000308 */ /* 0x000e240000001000 */
[----:B0-----:R-:W-:-:S04]  /*1120*/  @P0 FFMA R21, R19, R0, -1 ;  /* 0xbf80000013150423 */ /* 0x001fc80000000000 */
[----:B------:R-:W-:-:S04]  /*1130*/  @P0 FADD.FTZ R21, -R21, -RZ ;  /* 0x800000ff15150221 */ /* 0x000fc80000010100 */
[----:B------:R-:W-:-:S04]  /*1140*/  @P0 FFMA R0, R0, R21, R0 ;  /* 0x0000001500000223 */ /* 0x000fc80000000000 */
[----:B------:R-:W-:Y:S01]  /*1150*/  @P0 FFMA R15, R0, 1.84467440737095516160e+19, RZ ;  /* 0x5f800000000f0823 */ /* 0x000fe200000000ff */
[----:B------:R-:W-:Y:S06]  /*1160*/  BRA `(.L_x_61) ;  /* 0x0000000000887947 */ /* 0x000fec0003800000 */
.L_x_60:
[----:B------:R-:W-:-:S04]  /*1170*/  IADD3 R15, PT, PT, R0, -0xfd, RZ ;  /* 0xffffff03000f7810 */ /* 0x000fc80007ffe0ff */
[----:B------:R-:W-:-:S13]  /*1180*/  ISETP.GT.U32.AND P0, PT, R15, 0x1, PT ;  /* 0x000000010f00780c */ /* 0x000fda0003f04070 */
[----:B------:R-:W-:Y:S05]  /*1190*/  @P0 BRA `(.L_x_62) ;  /* 0x0000000000780947 */ /* 0x000fea0003800000 */
[----:B------:R-:W-:Y:S01]  /*11a0*/  LOP3.LUT R19, R3, 0x7fffff, RZ, 0xc0, !PT ;  /* 0x007fffff03137812 */ /* 0x000fe200078ec0ff */
[----:B------:R-:W-:-:S03]  /*11b0*/  HFMA2 R24, -RZ, RZ, 0, 1.78813934326171875e-07 ;  /* 0x00000003ff187431 */ /* 0x000fc600000001ff */
[----:B------:R-:W-:-:S04]  /*11c0*/  LOP3.LUT R19, R19, 0x3f800000, RZ, 0xfc, !PT ;  /* 0x3f80000013137812 */ /* 0x000fc800078efcff */
[----:B------:R-:W0:Y:S01]  /*11d0*/  MUFU.RCP R22, R19 ;  /* 0x0000001300167308 */ /* 0x000e220000001000 */
[----:B------:R-:W-:Y:S01]  /*11e0*/  SHF.L.U32 R25, R24, R15, RZ ;  /* 0x0000000f18197219 */ /* 0x000fe200000006ff */
[----:B0-----:R-:W-:-:S04]  /*11f0*/  FFMA R21, R19, R22, -1 ;  /* 0xbf80000013157423 */ /* 0x001fc80000000016 */
[----:B------:R-:W-:-:S04]  /*1200*/  FADD.FTZ R21, -R21, -RZ ;  /* 0x800000ff15157221 */ /* 0x000fc80000010100 */
[CCC-:B------:R-:W-:Y:S01]  /*1210*/  FFMA.RM R23, R22.reuse, R21.reuse, R22.reuse ;  /* 0x0000001516177223 */ /* 0x1c0fe20000004016 */
[----:B------:R-:W-:-:S04]  /*1220*/  FFMA.RP R22, R22, R21, R22 ;  /* 0x0000001516167223 */ /* 0x000fc80000008016 */
[C---:B------:R-:W-:Y:S02]  /*1230*/  LOP3.LUT R21, R23.reuse, 0x7fffff, RZ, 0xc0, !PT ;  /* 0x007fffff17157812 */ /* 0x040fe400078ec0ff */
[----:B------:R-:W-:Y:S02]  /*1240*/  FSETP.NEU.FTZ.AND P0, PT, R23, R22, PT ;  /* 0x000000161700720b */ /* 0x000fe40003f1d000 */
[----:B------:R-:W-:Y:S02]  /*1250*/  LOP3.LUT R22, R21, 0x800000, RZ, 0xfc, !PT ;  /* 0x0080000015167812 */ /* 0x000fe400078efcff */
[----:B------:R-:W-:Y:S02]  /*1260*/  SEL R21, RZ, 0xffffffff, !P0 ;  /* 0xffffffffff157807 */ /* 0x000fe40004000000 */
[----:B------:R-:W-:-:S03]  /*1270*/  LOP3.LUT R24, R25, R22, RZ, 0xc0, !PT ;  /* 0x0000001619187212 */ /* 0x000fc600078ec0ff */
[----:B------:R-:W-:Y:S01]  /*1280*/  IMAD.MOV R21, RZ, RZ, -R21 ;  /* 0x000000ffff157224 */ /* 0x000fe200078e0a15 */
[----:B------:R-:W-:-:S04]  /*1290*/  SHF.R.U32.HI R24, RZ, R15, R24 ;  /* 0x0000000fff187219 */ /* 0x000fc80000011618 */
[----:B------:R-:W-:Y:S02]  /*12a0*/  LOP3.LUT P1, RZ, R21, R15, R22, 0xf8, !PT ;  /* 0x0000000f15ff7212 */ /* 0x000fe4000782f816 */
[C---:B------:R-:W-:Y:S02]  /*12b0*/  LOP3.LUT P0, RZ, R24.reuse, 0x1, RZ, 0xc0, !PT ;  /* 0x0000000118ff7812 */ /* 0x040fe4000780c0ff */
[----:B------:R-:W-:-:S04]  /*12c0*/  LOP3.LUT P2, RZ, R24, 0x2, RZ, 0xc0, !PT ;  /* 0x0000000218ff7812 */ /* 0x000fc8000784c0ff */
[----:B------:R-:W-:Y:S02]  /*12d0*/  PLOP3.LUT P0, PT, P0, P1, P2, 0xe0, 0x0 ;  /* 0x000000000000781c */ /* 0x000fe40000703c20 */
[----:B------:R-:W-:Y:S02]  /*12e0*/  LOP3.LUT P1, RZ, R3, 0x7fffff, RZ, 0xc0, !PT ;  /* 0x007fffff03ff7812 */ /* 0x000fe4000782c0ff */
[----:B------:R-:W-:-:S04]  /*12f0*/  SEL R15, RZ, 0x1, !P0 ;  /* 0x00000001ff0f7807 */ /* 0x000fc80004000000 */
[----:B------:R-:W-:-:S04]  /*1300*/  IADD3 R15, PT, PT, -R15, RZ, RZ ;  /* 0x000000ff0f0f7210 */ /* 0x000fc80007ffe1ff */
[----:B------:R-:W-:Y:S02]  /*1310*/  ISETP.GE.AND P0, PT, R15, RZ, PT ;  /* 0x000000ff0f00720c */ /* 0x000fe40003f06270 */
[----:B------:R-:W-:-:S04]  /*1320*/  IADD3 R15, PT, PT, R0, -0xfc, RZ ;  /* 0xffffff04000f7810 */ /* 0x000fc80007ffe0ff */
[----:B------:R-:W-:-:S07]  /*1330*/  SHF.R.U32.HI R22, RZ, R15, R22 ;  /* 0x0000000fff167219 */ /* 0x000fce0000011616 */
[----:B------:R-:W-:-:S04]  /*1340*/  @!P0 IADD3 R22, PT, PT, R22, 0x1, RZ ;  /* 0x0000000116168810 */ /* 0x000fc80007ffe0ff */
[----:B------:R-:W-:-:S04]  /*1350*/  @!P1 SHF.L.U32 R22, R22, 0x1, RZ ;  /* 0x0000000116169819 */ /* 0x000fc800000006ff */
[----:B------:R-:W-:Y:S01]  /*1360*/  LOP3.LUT R15, R22, 0x80000000, R3, 0xf8, !PT ;  /* 0x80000000160f7812 */ /* 0x000fe200078ef803 */
[----:B------:R-:W-:Y:S06]  /*1370*/  BRA `(.L_x_61) ;  /* 0x0000000000047947 */ /* 0x000fec0003800000 */
.L_x_62:
[----:B------:R0:W1:Y:S02]  /*1380*/  MUFU.RCP R15, R3 ;  /* 0x00000003000f7308 */ /* 0x0000640000001000 */
.L_x_61:
[----:B------:R-:W-:Y:S05]  /*1390*/  BSYNC.RECONVERGENT B2 ;  /* 0x0000000000027941 */ /* 0x000fea0003800200 */
.L_x_59:
[----:B------:R-:W-:Y:S01]  /*13a0*/  MOV R21, 0x0 ;  /* 0x0000000000157802 */ /* 0x000fe20000000f00 */
[----:B-1----:R-:W-:-:S03]  /*13b0*/  IMAD.MOV.U32 R23, RZ, RZ, R15 ;  /* 0x000000ffff177224 */ /* 0x002fc600078e000f */
[----:B0-----:R-:W-:Y:S05]  /*13c0*/  RET.REL.NODEC R20 `(_Z27kernelGenerateNextLevelRaysP6float4S0_S0_S0_S0_iS0_S0_Pi) ;  /* 0xffffffec140c7950 */ /* 0x001fea0003c3ffff */
        .weak           $__internal_2_$__cuda_sm20_sqrt_rn_f32_slowpath
        .type           $__internal_2_$__cuda_sm20_sqrt_rn_f32_slowpath,@function
        .size           $__internal_2_$__cuda_sm20_sqrt_rn_f32_slowpath,($__internal_3_$__cuda_sm3x_div_rn_noftz_f32_slowpath - $__internal_2_$__cuda_sm20_sqrt_rn_f32_slowpath)
$__internal_2_$__cuda_sm20_sqrt_rn_f32_slowpath:
        /* <DEDUP_REMOVED lines=19> */
.L_x_63:
[----:B------:R-:W-:-:S04]  /*1500*/  IMAD.MOV.U32 R21, RZ, RZ, 0x0 ;  /* 0x00000000ff157424 */ /* 0x000fc800078e00ff */
[----:B------:R-:W-:Y:S05]  /*1510*/  RET.REL.NODEC R20 `(_Z27kernelGenerateNextLevelRaysP6float4S0_S0_S0_S0_iS0_S0_Pi) ;  /* 0xffffffe814b87950 */ /* 0x000fea0003c3ffff */
        .weak           $__internal_3_$__cuda_sm3x_div_rn_noftz_f32_slowpath
        .type           $__internal_3_$__cuda_sm3x_div_rn_noftz_f32_slowpath,@function
        .size           $__internal_3_$__cuda_sm3x_div_rn_noftz_f32_slowpath,(.L_x_324 - $__internal_3_$__cuda_sm3x_div_rn_noftz_f32_slowpath)
$__internal_3_$__cuda_sm3x_div_rn_noftz_f32_slowpath:
[----:B------:R-:W-:Y:S01]  /*1520*/  SHF.R.U32.HI R18, RZ, 0x17, R17 ;  /* 0x00000017ff127819 */ /* 0x000fe20000011611 */
[----:B------:R-:W-:Y:S01]  /*1530*/  BSSY.RECONVERGENT B1, `(.L_x_64) ;  /* 0x0000063000017945 */ /* 0x000fe20003800200 */
[----:B------:R-:W-:Y:S02]  /*1540*/  SHF.R.U32.HI R21, RZ, 0x17, R16 ;  /* 0x00000017ff157819 */ /* 0x000fe40000011610 */
[----:B------:R-:W-:Y:S02]  /*1550*/  LOP3.LUT R18, R18, 0xff, RZ, 0xc0, !PT ;  /* 0x000000ff12127812 */ /* 0x000fe400078ec0ff */
[----:B------:R-:W-:Y:S02]  /*1560*/  LOP3.LUT R21, R21, 0xff, RZ, 0xc0, !PT ;  /* 0x000000ff15157812 */ /* 0x000fe400078ec0ff */
[----:B------:R-:W-:Y:S02]  /*1570*/  IADD3 R0, PT, PT, R18, -0x1, RZ ;  /* 0xffffffff12007810 */ /* 0x000fe40007ffe0ff */
[----:B------:R-:W-:-:S02]  /*1580*/  IADD3 R6, PT, PT, R21, -0x1, RZ ;  /* 0xffffffff15067810 */ /* 0x000fc40007ffe0ff */
[----:B------:R-:W-:-:S04]  /*1590*/  ISETP.GT.U32.AND P0, PT, R0, 0xfd, PT ;  /* 0x000000fd0000780c */ /* 0x000fc80003f04070 */
[----:B------:R-:W-:-:S13]  /*15a0*/  ISETP.GT.U32.OR P0, PT, R6, 0xfd, P0 ;  /* 0x000000fd0600780c */ /* 0x000fda0000704470 */
[----:B------:R-:W-:Y:S01]  /*15b0*/  @!P0 MOV R6, RZ ;  /* 0x000000ff00068202 */ /* 0x000fe20000000f00 */
[----:B------:R-:W-:Y:S06]  /*15c0*/  @!P0 BRA `(.L_x_65) ;  /* 0x0000000000608947 */ /* 0x000fec0003800000 */
[----:B------:R-:W-:Y:S02]  /*15d0*/  FSETP.GTU.FTZ.AND P0, PT, |R16|, +INF , PT ;  /* 0x7f8000001000780b */ /* 0x000fe40003f1c200 */
[----:B------:R-:W-:-:S04]  /*15e0*/  FSETP.GTU.FTZ.AND P1, PT, |R17|, +INF , PT ;  /* 0x7f8000001100780b */ /* 0x000fc80003f3c200 */
[----:B------:R-:W-:-:S13]  /*15f0*/  PLOP3.LUT P0, PT, P0, P1, PT, 0xf8, 0x8f ;  /* 0x00000000008f781c */ /* 0x000fda0000703f70 */
[----:B------:R-:W-:Y:S05]  /*1600*/  @P0 BRA `(.L_x_66) ;  /* 0x0000000400500947 */ /* 0x000fea0003800000 */
[----:B------:R-:W-:-:S13]  /*1610*/  LOP3.LUT P0, RZ, R17, 0x7fffffff, R16, 0xc8, !PT ;  /* 0x7fffffff11ff7812 */ /* 0x000fda000780c810 */
[----:B------:R-:W-:Y:S05]  /*1620*/  @!P0 BRA `(.L_x_67) ;  /* 0x0000000400408947 */ /* 0x000fea0003800000 */
[C---:B------:R-:W-:Y:S02]  /*1630*/  FSETP.NEU.FTZ.AND P2, PT, |R16|.reuse, +INF , PT ;  /* 0x7f8000001000780b */ /* 0x040fe40003f5d200 */
[----:B------:R-:W-:Y:S02]  /*1640*/  FSETP.NEU.FTZ.AND P1, PT, |R17|, +INF , PT ;  /* 0x7f8000001100780b */ /* 0x000fe40003f3d200 */
[----:B------:R-:W-:-:S11]  /*1650*/  FSETP.NEU.FTZ.AND P0, PT, |R16|, +INF , PT ;  /* 0x7f8000001000780b */ /* 0x000fd60003f1d200 */
[----:B------:R-:W-:Y:S05]  /*1660*/  @!P1 BRA !P2, `(.L_x_67) ;  /* 0x0000000400309947 */ /* 0x000fea0005000000 */
[----:B------:R-:W-:-:S04]  /*1670*/  LOP3.LUT P2, RZ, R16, 0x7fffffff, RZ, 0xc0, !PT ;  /* 0x7fffffff10ff7812 */ /* 0x000fc8000784c0ff */
[----:B------:R-:W-:-:S13]  /*1680*/  PLOP3.LUT P1, PT, P1, P2, PT, 0x2f, 0xf2 ;  /* 0x0000000000f2781c */ /* 0x000fda0000f24577 */
[----:B------:R-:W-:Y:S05]  /*1690*/  @P1 BRA `(.L_x_68) ;  /* 0x00000004001c1947 */ /* 0x000fea0003800000 */
[----:B------:R-:W-:-:S04]  /*16a0*/  LOP3.LUT P1, RZ, R17, 0x7fffffff, RZ, 0xc0, !PT ;  /* 0x7fffffff11ff7812 */ /* 0x000fc8000782c0ff */
[----:B------:R-:W-:-:S13]  /*16b0*/  PLOP3.LUT P0, PT, P0, P1, PT, 0x2f, 0xf2 ;  /* 0x0000000000f2781c */ /* 0x000fda0000702577 */
[----:B------:R-:W-:Y:S05]  /*16c0*/  @P0 BRA `(.L_x_69) ;  /* 0x0000000400040947 */ /* 0x000fea0003800000 */
[----:B------:R-:W-:Y:S02]  /*16d0*/  IADD3 R6, PT, PT, R21, -0x1, RZ ;  /* 0xffffffff15067810 */ /* 0x000fe40007ffe0ff */
[----:B------:R-:W-:Y:S02]  /*16e0*/  ISETP.GE.AND P1, PT, R0, RZ, PT ;  /* 0x000000ff0000720c */ /* 0x000fe40003f26270 */
[----:B------:R-:W-:-:S11]  /*16f0*/  ISETP.GE.AND P0, PT, R6, RZ, PT ;  /* 0x000000ff0600720c */ /* 0x000fd60003f06270 */
[----:B------:R-:W-:Y:S02]  /*1700*/  @!P1 FFMA R17, R17, 1.84467440737095516160e+19, RZ ;  /* 0x5f80000011119823 */ /* 0x000fe400000000ff */
[----:B------:R-:W-:Y:S01]  /*1710*/  @P0 IMAD.MOV.U32 R6, RZ, RZ, RZ ;  /* 0x000000ffff060224 */ /* 0x000fe200078e00ff */
[----:B------:R-:W-:Y:S01]  /*1720*/  @!P0 MOV R6, 0xffffffc0 ;  /* 0xffffffc000068802 */ /* 0x000fe20000000f00 */
[----:B------:R-:W-:-:S03]  /*1730*/  @!P0 FFMA R16, R16, 1.84467440737095516160e+19, RZ ;  /* 0x5f80000010108823 */ /* 0x000fc600000000ff */
[----:B------:R-:W-:-:S07]  /*1740*/  @!P1 IADD3 R6, PT, PT, R6, 0x40, RZ ;  /* 0x0000004006069810 */ /* 0x000fce0007ffe0ff */
.L_x_65:
[----:B------:R-:W-:Y:S01]  /*1750*/  LEA R0, R18, 0xc0800000, 0x17 ;  /* 0xc080000012007811 */ /* 0x000fe200078eb8ff */
[----:B------:R-:W-:Y:S01]  /*1760*/  BSSY.RECONVERGENT B2, `(.L_x_70) ;  /* 0x0000036000027945 */ /* 0x000fe20003800200 */
[----:B------:R-:W-:Y:S02]  /*1770*/  IADD3 R21, PT, PT, R21, -0x7f, RZ ;  /* 0xffffff8115157810 */ /* 0x000fe40007ffe0ff */
[----:B------:R-:W-:-:S03]  /*1780*/  IADD3 R25, PT, PT, -R0, R17, RZ ;  /* 0x0000001100197210 */ /* 0x000fc60007ffe1ff */
[----:B------:R-:W-:Y:S01]  /*1790*/  IMAD R0, R21, -0x800000, R16 ;  /* 0xff80000015007824 */ /* 0x000fe200078e0210 */
[----:B------:R-:W0:Y:S01]  /*17a0*/  MUFU.RCP R24, R25 ;  /* 0x0000001900187308 */ /* 0x000e220000001000 */
[----:B------:R-:W-:Y:S01]  /*17b0*/  FADD.FTZ R23, -R25, -RZ ;  /* 0x800000ff19177221 */ /* 0x000fe20000010100 */
[----:B------:R-:W-:-:S05]  /*17c0*/  IADD3 R21, PT, PT, R21, 0x7f, -R18 ;  /* 0x0000007f15157810 */ /* 0x000fca0007ffe812 */
[----:B------:R-:W-:Y:S02]  /*17d0*/  IMAD.IADD R21, R21, 0x1, R6 ;  /* 0x0000000115157824 */ /* 0x000fe400078e0206 */
[----:B0-----:R-:W-:-:S04]  /*17e0*/  FFMA R17, R24, R23, 1 ;  /* 0x3f80000018117423 */ /* 0x001fc80000000017 */
[----:B------:R-:W-:-:S04]  /*17f0*/  FFMA R16, R24, R17, R24 ;  /* 0x0000001118107223 */ /* 0x000fc80000000018 */
[----:B------:R-:W-:-:S04]  /*1800*/  FFMA R17, R0, R16, RZ ;  /* 0x0000001000117223 */ /* 0x000fc800000000ff */
[----:B------:R-:W-:-:S04]  /*1810*/  FFMA R24, R23, R17, R0 ;  /* 0x0000001117187223 */ /* 0x000fc80000000000 */
[----:B------:R-:W-:-:S04]  /*1820*/  FFMA R17, R16, R24, R17 ;  /* 0x0000001810117223 */ /* 0x000fc80000000011 */
[----:B------:R-:W-:-:S04]  /*1830*/  FFMA R24, R23, R17, R0 ;  /* 0x0000001117187223 */ /* 0x000fc80000000000 */
[----:B------:R-:W-:-:S05]  /*1840*/  FFMA R0, R16, R24, R17 ;  /* 0x0000001810007223 */ /* 0x000fca0000000011 */
[----:B------:R-:W-:-:S04]  /*1850*/  SHF.R.U32.HI R18, RZ, 0x17, R0 ;  /* 0x00000017ff127819 */ /* 0x000fc80000011600 */
[----:B------:R-:W-:-:S04]  /*1860*/  LOP3.LUT R6, R18, 0xff, RZ, 0xc0, !PT ;  /* 0x000000ff12067812 */ /* 0x000fc800078ec0ff */
[----:B------:R-:W-:-:S04]  /*1870*/  IADD3 R6, PT, PT, R6, R21, RZ ;  /* 0x0000001506067210 */ /* 0x000fc80007ffe0ff */
[----:B------:R-:W-:-:S04]  /*1880*/  IADD3 R18, PT, PT, R6, -0x1, RZ ;  /* 0xffffffff06127810 */ /* 0x000fc80007ffe0ff */
[----:B------:R-:W-:-:S13]  /*1890*/  ISETP.GE.U32.AND P0, PT, R18, 0xfe, PT ;  /* 0x000000fe1200780c */ /* 0x000fda0003f06070 */
[----:B------:R-:W-:Y:S05]  /*18a0*/  @!P0 BRA `(.L_x_71) ;  /* 0x0000000000808947 */ /* 0x000fea0003800000 */
[----:B------:R-:W-:-:S13]  /*18b0*/  ISETP.GT.AND P0, PT, R6, 0xfe, PT ;  /* 0x000000fe0600780c */ /* 0x000fda0003f04270 */
[----:B------:R-:W-:Y:S05]  /*18c0*/  @P0 BRA `(.L_x_72) ;  /* 0x00000000006c0947 */ /* 0x000fea0003800000 */
[----:B------:R-:W-:-:S13]  /*18d0*/  ISETP.GE.AND P0, PT, R6, 0x1, PT ;  /* 0x000000010600780c */ /* 0x000fda0003f06270 */
[----:B------:R-:W-:Y:S05]  /*18e0*/  @P0 BRA `(.L_x_73) ;  /* 0x0000000000740947 */ /* 0x000fea0003800000 */
[----:B------:R-:W-:Y:S02]  /*18f0*/  ISETP.GE.AND P0, PT, R6, -0x18, PT ;  /* 0xffffffe80600780c */ /* 0x000fe40003f06270 */
[----:B------:R-:W-:-:S11]  /*1900*/  LOP3.LUT R0, R0, 0x80000000, RZ, 0xc0, !PT ;  /* 0x8000000000007812 */ /* 0x000fd600078ec0ff */
[----:B------:R-:W-:Y:S05]  /*1910*/  @!P0 BRA `(.L_x_73) ;  /* 0x0000000000688947 */ /* 0x000fea0003800000 */
[CCC-:B------:R-:W-:Y:S01]  /*1920*/  FFMA.RZ R21, R16.reuse, R24.reuse, R17.reuse ;  /* 0x0000001810157223 */ /* 0x1c0fe2000000c011 */
[CCC-:B------:R-:W-:Y:S01]  /*1930*/  FFMA.RP R18, R16.reuse, R24.reuse, R17.reuse ;  /* 0x0000001810127223 */ /* 0x1c0fe20000008011 */
[----:B------:R-:W-:Y:S01]  /*1940*/  FFMA.RM R17, R16, R24, R17 ;  /* 0x0000001810117223 */ /* 0x000fe20000004011 */
[C---:B------:R-:W-:Y:S02]  /*1950*/  IADD3 R16, PT, PT, R6.reuse, 0x20, RZ ;  /* 0x0000002006107810 */ /* 0x040fe40007ffe0ff */
[----:B------:R-:W-:Y:S02]  /*1960*/  LOP3.LUT R21, R21, 0x7fffff, RZ, 0xc0, !PT ;  /* 0x007fffff15157812 */ /* 0x000fe400078ec0ff */
[C---:B------:R-:W-:Y:S02]  /*1970*/  ISETP.NE.AND P2, PT, R6.reuse, RZ, PT ;  /* 0x000000ff0600720c */ /* 0x040fe40003f45270 */
[----:B------:R-:W-:Y:S02]  /*1980*/  LOP3.LUT R21, R21, 0x800000, RZ, 0xfc, !PT ;  /* 0x0080000015157812 */ /* 0x000fe400078efcff */
[----:B------:R-:W-:-:S02]  /*1990*/  ISETP.NE.AND P1, PT, R6, RZ, PT ;  /* 0x000000ff0600720c */ /* 0x000fc40003f25270 */
[----:B------:R-:W-:Y:S02]  /*19a0*/  IADD3 R6, PT, PT, -R6, RZ, RZ ;  /* 0x000000ff06067210 */ /* 0x000fe40007ffe1ff */
[----:B------:R-:W-:Y:S02]  /*19b0*/  SHF.L.U32 R16, R21, R16, RZ ;  /* 0x0000001015107219 */ /* 0x000fe400000006ff */
[----:B------:R-:W-:Y:S02]  /*19c0*/  FSETP.NEU.FTZ.AND P0, PT, R18, R17, PT ;  /* 0x000000111200720b */ /* 0x000fe40003f1d000 */
[----:B------:R-:W-:Y:S02]  /*19d0*/  SEL R6, R6, RZ, P2 ;  /* 0x000000ff06067207 */ /* 0x000fe40001000000 */
[----:B------:R-:W-:Y:S02]  /*19e0*/  ISETP.NE.AND P1, PT, R16, RZ, P1 ;  /* 0x000000ff1000720c */ /* 0x000fe40000f25270 */
[----:B------:R-:W-:-:S02]  /*19f0*/  SHF.R.U32.HI R6, RZ, R6, R21 ;  /* 0x00000006ff067219 */ /* 0x000fc40000011615 */
[----:B------:R-:W-:Y:S02]  /*1a00*/  PLOP3.LUT P0, PT, P0, P1, PT, 0xf8, 0x8f ;  /* 0x00000000008f781c */ /* 0x000fe40000703f70 */
[----:B------:R-:W-:Y:S02]  /*1a10*/  SHF.R.U32.HI R17, RZ, 0x1, R6 ;  /* 0x00000001ff117819 */ /* 0x000fe40000011606 */
[----:B------:R-:W-:-:S04]  /*1a20*/  SEL R16, RZ, 0x1, !P0 ;  /* 0x00000001ff107807 */ /* 0x000fc80004000000 */
[----:B------:R-:W-:-:S04]  /*1a30*/  LOP3.LUT R21, R16, 0x1, R17, 0xf8, !PT ;  /* 0x0000000110157812 */ /* 0x000fc800078ef811 */
[----:B------:R-:W-:-:S05]  /*1a40*/  LOP3.LUT R6, R21, R6, RZ, 0xc0, !PT ;  /* 0x0000000615067212 */ /* 0x000fca00078ec0ff */
[----:B------:R-:W-:-:S05]  /*1a50*/  IMAD.IADD R17, R17, 0x1, R6 ;  /* 0x0000000111117824 */ /* 0x000fca00078e0206 */
[----:B------:R-:W-:Y:S01]  /*1a60*/  LOP3.LUT R0, R17, R0, RZ, 0xfc, !PT ;  /* 0x0000000011007212 */ /* 0x000fe200078efcff */
[----:B------:R-:W-:Y:S06]  /*1a70*/  BRA `(.L_x_73) ;  /* 0x0000000000107947 */ /* 0x000fec0003800000 */
.L_x_72:
[----:B------:R-:W-:-:S04]  /*1a80*/  LOP3.LUT R0, R0, 0x80000000, RZ, 0xc0, !PT ;  /* 0x8000000000007812 */ /* 0x000fc800078ec0ff */
[----:B------:R-:W-:Y:S01]  /*1a90*/  LOP3.LUT R0, R0, 0x7f800000, RZ, 0xfc, !PT ;  /* 0x7f80000000007812 */ /* 0x000fe200078efcff */
[----:B------:R-:W-:Y:S06]  /*1aa0*/  BRA `(.L_x_73) ;  /* 0x0000000000047947 */ /* 0x000fec0003800000 */
.L_x_71:
[----:B------:R-:W-:-:S07]  /*1ab0*/  LEA R0, R21, R0, 0x17 ;  /* 0x0000000015007211 */ /* 0x000fce00078eb8ff */
.L_x_73:
[----:B------:R-:W-:Y:S05]  /*1ac0*/  BSYNC.RECONVERGENT B2 ;  /* 0x0000000000027941 */ /* 0x000fea0003800200 */
.L_x_70:
[----:B------:R-:W-:Y:S05]  /*1ad0*/  BRA `(.L_x_74) ;  /* 0x0000000000207947 */ /* 0x000fea0003800000 */
.L_x_69:
[----:B------:R-:W-:-:S04]  /*1ae0*/  LOP3.LUT R0, R17, 0x80000000, R16, 0x48, !PT ;  /* 0x8000000011007812 */ /* 0x000fc800078e4810 */
[----:B------:R-:W-:Y:S01]  /*1af0*/  LOP3.LUT R0, R0, 0x7f800000, RZ, 0xfc, !PT ;  /* 0x7f80000000007812 */ /* 0x000fe200078efcff */
[----:B------:R-:W-:Y:S06]  /*1b00*/  BRA `(.L_x_74) ;  /* 0x0000000000147947 */ /* 0x000fec0003800000 */
.L_x_68:
[----:B------:R-:W-:Y:S01]  /*1b10*/  LOP3.LUT R0, R17, 0x80000000, R16, 0x48, !PT ;  /* 0x8000000011007812 */ /* 0x000fe200078e4810 */
[----:B------:R-:W-:Y:S06]  /*1b20*/  BRA `(.L_x_74) ;  /* 0x00000000000c7947 */ /* 0x000fec0003800000 */
.L_x_67:
[----:B------:R-:W0:Y:S01]  /*1b30*/  MUFU.RSQ R0, -QNAN ;  /* 0xffc0000000007908 */ /* 0x000e220000001400 */
[----:B------:R-:W-:Y:S05]  /*1b40*/  BRA `(.L_x_74) ;  /* 0x0000000000047947 */ /* 0x000fea0003800000 */
.L_x_66:
[----:B------:R-:W-:-:S07]  /*1b50*/  FADD.FTZ R0, R16, R17 ;  /* 0x0000001110007221 */ /* 0x000fce0000010000 */
.L_x_74:
[----:B------:R-:W-:Y:S05]  /*1b60*/  BSYNC.RECONVERGENT B1 ;  /* 0x0000000000017941 */ /* 0x000fea0003800200 */
.L_x_64:
[----:B------:R-:W-:Y:S01]  /*1b70*/  HFMA2 R17, -RZ, RZ, 0, 0 ;  /* 0x00000000ff117431 */ /* 0x000fe200000001ff */
[----:B------:R-:W-:Y:S02]  /*1b80*/  MOV R16, R19 ;  /* 0x0000001300107202 */ /* 0x000fe40000000f00 */
[----:B0-----:R-:W-:Y:S02]  /*1b90*/  MOV R6, R0 ;  /* 0x0000000000067202 */ /* 0x001fe40000000f00 */
[----:B------:R-:W-:Y:S05]  /*1ba0*/  RET.REL.NODEC R16 `(_Z27kernelGenerateNextLevelRaysP6float4S0_S0_S0_S0_iS0_S0_Pi) ;  /* 0xffffffe410147950 */ /* 0x000fea0003c3ffff */
.L_x_75:
        /* <DEDUP_REMOVED lines=13> */
.L_x_324:


//--------------------- .text._Z17kernelPixelShaderP6float4S0_S0_P6float2S0_PiS3_S0_S3_S0_S3_S0_iS0_S3_S0_S0_ --------------------------
	.section	.text._Z17kernelPixelShaderP6float4S0_S0_P6float2S0_PiS3_S0_S3_S0_S3_S0_iS0_S3_S0_S0_,"ax",@progbits
	.align	128
        .global         _Z17kernelPixelShaderP6float4S0_S0_P6float2S0_PiS3_S0_S3_S0_S3_S0_iS0_S3_S0_S0_
        .type           _Z17kernelPixelShaderP6float4S0_S0_P6float2S0_PiS3_S0_S3_S0_S3_S0_iS0_S3_S0_S0_,@function
        .size           _Z17kernelPixelShaderP6float4S0_S0_P6float2S0_PiS3_S0_S3_S0_S3_S0_iS0_S3_S0_S0_,(.L_x_327 - _Z17kernelPixelShaderP6float4S0_S0_P6float2S0_PiS3_S0_S3_S0_S3_S0_iS0_S3_S0_S0_)
        .other          _Z17kernelPixelShaderP6float4S0_S0_P6float2S0_PiS3_S0_S3_S0_S3_S0_iS0_S3_S0_S0_,@"STO_CUDA_ENTRY STV_DEFAULT"
_Z17kernelPixelShaderP6float4S0_S0_P6float2S0_PiS3_S0_S3_S0_S3_S0_iS0_S3_S0_S0_:
.text._Z17kernelPixelShaderP6float4S0_S0_P6float2S0_PiS3_S0_S3_S0_S3_S0_iS0_S3_S0_S0_:
        /* <DEDUP_REMOVED lines=11> */
[----:B-1----:R-:W2:Y:S02]  /*00b0*/  LDG.E R0, desc[UR8][R68.64+0xc] ;  /* 0x00000c0844007981 */ /* 0x002ea4000c1e1900 */
[----:B--2---:R-:W0:Y:S02]  /*00c0*/  F2I.TRUNC.NTZ R3, R0 ;  /* 0x0000000000037305 */ /* 0x004e24000020f100 */
[----:B0-----:R-:W-:-:S13]  /*00d0*/  ISETP.GE.AND P0, PT, R3, RZ, PT ;  /* 0x000000ff0300720c */ /* 0x001fda0003f06270 */
[----:B------:R-:W-:Y:S05]  /*00e0*/  @!P0 EXIT ;  /* 0x000000000000894d */ /* 0x000fea0003800000 */
[----:B------:R-:W0:Y:S08]  /*00f0*/  LDC.64 R4, c[0x0][0x3c0] ;  /* 0x0000f000ff047b82 */ /* 0x000e300000000a00 */
[----:B------:R-:W1:Y:S01]  /*0100*/  LDC.64 R40, c[0x0][0x388] ;  /* 0x0000e200ff287b82 */ /* 0x000e620000000a00 */
[C---:B------:R-:W-:Y:S01]  /*0110*/  IMAD R6, R3.reuse, 0x3, RZ ;  /* 0x0000000303067824 */ /* 0x040fe200078e02ff */
[----:B------:R-:W2:Y:S06]  /*0120*/  LDG.E.128 R8, desc[UR8][R68.64] ;  /* 0x0000000844087981 */ /* 0x000eac000c1e1d00 */
[----:B------:R-:W3:Y:S01]  /*0130*/  LDC.64 R12, c[0x0][0x3c8] ;  /* 0x0000f200ff0c7b82 */ /* 0x000ee20000000a00 */
[----:B0-----:R-:W-:-:S05]  /*0140*/  IMAD.WIDE.U32 R4, R3, 0x4, R4 ;  /* 0x0000000403047825 */ /* 0x001fca00078e0004 */
[----:B------:R-:W4:Y:S01]  /*0150*/  LDG.E R15, desc[UR8][R4.64] ;  /* 0x00000008040f7981 */ /* 0x000f22000c1e1900 */
[----:B-1----:R-:W-:-:S05]  /*0160*/  IMAD.WIDE.U32 R40, R6, 0x10, R40 ;  /* 0x0000001006287825 */ /* 0x002fca00078e0028 */
[----:B------:R-:W2:Y:S04]  /*0170*/  LDG.E.128 R32, desc[UR8][R40.64+0x10] ;  /* 0x0000100828207981 */ /* 0x000ea8000c1e1d00 */
[----:B------:R-:W2:Y:S04]  /*0180*/  LDG.E.128 R36, desc[UR8][R40.64+0x20] ;  /* 0x0000200828247981 */ /* 0x000ea8000c1e1d00 */
[----:B------:R-:W2:Y:S01]  /*0190*/  LDG.E.128 R28, desc[UR8][R40.64] ;  /* 0x00000008281c7981 */ /* 0x000ea2000c1e1d00 */
[----:B----4-:R-:W-:-:S05]  /*01a0*/  SHF.L.U32 R3, R15, 0x2, RZ ;  /* 0x000000020f037819 */ /* 0x010fca00000006ff */
[----:B---3--:R-:W-:-:S05]  /*01b0*/  IMAD.WIDE R12, R3, 0x10, R12 ;  /* 0x00000010030c7825 */ /* 0x008fca00078e020c */
[----:B------:R0:W5:Y:S04]  /*01c0*/  LDG.E R4, desc[UR8][R12.64+0x30] ;  /* 0x000030080c047981 */ /* 0x000168000c1e1900 */
[----:B------:R0:W5:Y:S04]  /*01d0*/  LDG.E.128 R24, desc[UR8][R12.64] ;  /* 0x000000080c187981 */ /* 0x000168000c1e1d00 */
[----:B------:R0:W5:Y:S04]  /*01e0*/  LDG.E.128 R20, desc[UR8][R12.64+0x10] ;  /* 0x000010080c147981 */ /* 0x000168000c1e1d00 */
[----:B------:R0:W5:Y:S01]  /*01f0*/  LDG.E.128 R16, desc[UR8][R12.64+0x20] ;  /* 0x000020080c107981 */ /* 0x000162000c1e1d00 */
[----:B--2---:R-:W-:Y:S01]  /*0200*/  FADD R32, -R32, R8 ;  /* 0x0000000820207221 */ /* 0x004fe20000000100 */
[----:B------:R-:W-:Y:S01]  /*0210*/  FADD R38, -R38, R10 ;  /* 0x0000000a26267221 */ /* 0x000fe20000000100 */
[----:B------:R-:W-:Y:S01]  /*0220*/  FADD R36, -R36, R8 ;  /* 0x0000000824247221 */ /* 0x000fe20000000100 */
[----:B------:R-:W-:Y:S01]  /*0230*/  FADD R34, -R34, R10 ;  /* 0x0000000a22227221 */ /* 0x000fe20000000100 */
[--C-:B------:R-:W-:Y:S01]  /*0240*/  FADD R37, -R37, R9.reuse ;  /* 0x0000000925257221 */ /* 0x100fe20000000100 */
[----:B------:R-:W-:Y:S01]  /*0250*/  FMUL R3, R32, R38 ;  /* 0x0000002620037220 */ /* 0x000fe20000400000 */
[----:B------:R-:W-:-:S02]  /*0260*/  FADD R33, -R33, R9 ;  /* 0x0000000921217221 */ /* 0x000fc40000000100 */
[C---:B------:R-:W-:Y:S01]  /*0270*/  FMUL R0, R34.reuse, R37 ;  /* 0x0000002522007220 */ /* 0x040fe20000400000 */
[----:B------:R-:W-:-:S03]  /*0280*/  FFMA R3, R34, R36, -R3 ;  /* 0x0000002422037223 */ /* 0x000fc60000000803 */
[----:B------:R-:W-:Y:S01]  /*0290*/  FFMA R0, R33, R38, -R0 ;  /* 0x0000002621007223 */ /* 0x000fe20000000800 */
[----:B------:R-:W-:Y:S01]  /*02a0*/  FMUL R5, R3, R3 ;  /* 0x0000000303057220 */ /* 0x000fe20000400000 */
[----:B------:R-:W-:-:S03]  /*02b0*/  FMUL R3, R33, R36 ;  /* 0x0000002421037220 */ /* 0x000fc60000400000 */
[----:B------:R-:W-:Y:S01]  /*02c0*/  FFMA R0, R0, R0, R5 ;  /* 0x0000000000007223 */ /* 0x000fe20000000005 */
[----:B------:R-:W-:-:S04]  /*02d0*/  FFMA R3, R32, R37, -R3 ;  /* 0x0000002520037223 */ /* 0x000fc80000000803 */
[----:B------:R-:W-:-:S05]  /*02e0*/  FFMA R0, R3, R3, R0 ;  /* 0x0000000303007223 */ /* 0x000fca0000000000 */
[----:B------:R-:W-:Y:S01]  /*02f0*/  IADD3 R3, PT, PT, R0, -0xd000000, RZ ;  /* 0xf300000000037810 */ /* 0x000fe20007ffe0ff */
[----:B------:R0:W1:Y:S03]  /*0300*/  MUFU.RSQ R5, R0 ;  /* 0x0000000000057308 */ /* 0x0000660000001400 */
[----:B------:R-:W-:Y:S01]  /*0310*/  ISETP.GT.U32.AND P0, PT, R3, 0x727fffff, PT ;  /* 0x727fffff0300780c */ /* 0x000fe20003f04070 */
[----:B------:R-:W-:Y:S01]  /*0320*/  BSSY.RECONVERGENT B0, `(.L_x_76) ;  /* 0x000000d000007945 */ /* 0x000fe20003800200 */
[----:B------:R-:W-:Y:S01]  /*0330*/  FADD R28, -R28, R8 ;  /* 0x000000081c1c7221 */ /* 0x000fe20000000100 */
[----:B------:R-:W-:Y:S01]  /*0340*/  FADD R29, -R29, R9 ;  /* 0x000000091d1d7221 */ /* 0x000fe20000000100 */
[----:B------:R-:W-:-:S09]  /*0350*/  FADD R3, -R30, R10 ;  /* 0x0000000a1e037221 */ /* 0x000fd20000000100 */
[----:B0-----:R-:W-:Y:S05]  /*0360*/  @!P0 BRA `(.L_x_77) ;  /* 0x0000000000108947 */ /* 0x001fea0003800000 */
[----:B------:R-:W-:-:S07]  /*0370*/  MOV R41, 0x390 ;  /* 0x0000039000297802 */ /* 0x000fce0000000f00 */
[----:B-1---5:R-:W-:Y:S05]  /*0380*/  CALL.REL.NOINC `($__internal_5_$__cuda_sm20_sqrt_rn_f32_slowpath) ;  /* 0x0000004000f87944 */ /* 0x022fea0003c00000 */
[----:B------:R-:W-:Y:S01]  /*0390*/  MOV R9, R11 ;  /* 0x0000000b00097202 */ /* 0x000fe20000000f00 */
[----:B------:R-:W-:Y:S06]  /*03a0*/  BRA `(.L_x_78) ;  /* 0x0000000000107947 */ /* 0x000fec0003800000 */
.L_x_77:
[----:B-1----:R-:W-:Y:S01]  /*03b0*/  FMUL.FTZ R9, R0, R5 ;  /* 0x0000000500097220 */ /* 0x002fe20000410000 */
[----:B------:R-:W-:-:S03]  /*03c0*/  FMUL.FTZ R5, R5, 0.5 ;  /* 0x3f00000005057820 */ /* 0x000fc60000410000 */
[----:B------:R-:W-:-:S04]  /*03d0*/  FFMA R0, -R9, R9, R0 ;  /* 0x0000000909007223 */ /* 0x000fc80000000100 */
[----:B------:R-:W-:-:S07]  /*03e0*/  FFMA R9, R0, R5, R9 ;  /* 0x0000000500097223 */ /* 0x000fce0000000009 */
.L_x_78:
[----:B------:R-:W-:Y:S05]  /*03f0*/  BSYNC.RECONVERGENT B0 ;  /* 0x0000000000007941 */ /* 0x000fea0003800200 */
.L_x_76:
[----:B------:R-:W-:Y:S01]  /*0400*/  FMUL R5, R3, R36 ;  /* 0x0000002403057220 */ /* 0x000fe20000400000 */
[-C--:B------:R-:W-:Y:S01]  /*0410*/  FMUL R0, R29, R38.reuse ;  /* 0x000000261d007220 */ /* 0x080fe20000400000 */
[CC--:B------:R-:W-:Y:S01]  /*0420*/  FMUL R8, R28.reuse, R37.reuse ;  /* 0x000000251c087220 */ /* 0x0c0fe20000400000 */
[----:B------:R-:W-:Y:S01]  /*0430*/  BSSY.RECONVERGENT B0, `(.L_x_79) ;  /* 0x0000013000007945 */ /* 0x000fe20003800200 */
[----:B------:R-:W-:Y:S01]  /*0440*/  FFMA R5, R28, R38, -R5 ;  /* 0x000000261c057223 */ /* 0x000fe20000000805 */
[----:B------:R-:W-:Y:S01]  /*0450*/  FFMA R0, R3, R37, -R0 ;  /* 0x0000002503007223 */ /* 0x000fe20000000800 */
[----:B------:R-:W-:Y:S02]  /*0460*/  FFMA R8, R29, R36, -R8 ;  /* 0x000000241d087223 */ /* 0x000fe40000000808 */
        /* <DEDUP_REMOVED lines=8> */
[----:B-----5:R-:W-:Y:S05]  /*04f0*/  CALL.REL.NOINC `($__internal_5_$__cuda_sm20_sqrt_rn_f32_slowpath) ;  /* 0x00000040009c7944 */ /* 0x020fea0003c00000 */
[----:B------:R-:W-:Y:S01]  /*0500*/  MOV R8, R11 ;  /* 0x0000000b00087202 */ /* 0x000fe20000000f00 */
[----:B------:R-:W-:Y:S06]  /*0510*/  BRA `(.L_x_81) ;  /* 0x0000000000107947 */ /* 0x000fec0003800000 */
.L_x_80:
[----:B------:R-:W-:Y:S01]  /*0520*/  FMUL.FTZ R7, R0, R5 ;  /* 0x0000000500077220 */ /* 0x000fe20000410000 */
[----:B------:R-:W-:-:S03]  /*0530*/  FMUL.FTZ R5, R5, 0.5 ;  /* 0x3f00000005057820 */ /* 0x000fc60000410000 */
[----:B------:R-:W-:-:S04]  /*0540*/  FFMA R0, -R7, R7, R0 ;  /* 0x0000000707007223 */ /* 0x000fc80000000100 */
[----:B------:R-:W-:-:S07]  /*0550*/  FFMA R8, R0, R5, R7 ;  /* 0x0000000500087223 */ /* 0x000fce0000000007 */
.L_x_81:
[----:B------:R-:W-:Y:S05]  /*0560*/  BSYNC.RECONVERGENT B0 ;  /* 0x0000000000007941 */ /* 0x000fea0003800200 */
.L_x_79:
[----:B------:R-:W-:Y:S01]  /*0570*/  FMUL R10, R28, R34 ;  /* 0x000000221c0a7220 */ /* 0x000fe20000400000 */
[CC--:B------:R-:W-:Y:S01]  /*0580*/  FMUL R0, R3.reuse, R33.reuse ;  /* 0x0000002103007220 */ /* 0x0c0fe20000400000 */
[----:B------:R-:W-:Y:S02]  /*0590*/  BSSY.RECONVERGENT B0, `(.L_x_82) ;  /* 0x0000014000007945 */ /* 0x000fe40003800200 */
[-C--:B------:R-:W-:Y:S01]  /*05a0*/  FFMA R10, R3, R32.reuse, -R10 ;  /* 0x00000020030a7223 */ /* 0x080fe2000000080a */
[C---:B------:R-:W-:Y:S01]  /*05b0*/  FMUL R3, R29.reuse, R32 ;  /* 0x000000201d037220 */ /* 0x040fe20000400000 */
[----:B------:R-:W-:Y:S02]  /*05c0*/  FFMA R0, R29, R34, -R0 ;  /* 0x000000221d007223 */ /* 0x000fe40000000800 */
[----:B------:R-:W-:Y:S01]  /*05d0*/  FMUL R5, R10, R10 ;  /* 0x0000000a0a057220 */ /* 0x000fe20000400000 */
[----:B------:R-:W-:-:S03]  /*05e0*/  FFMA R3, R28, R33, -R3 ;  /* 0x000000211c037223 */ /* 0x000fc60000000803 */
        /* <DEDUP_REMOVED lines=10> */
.L_x_83:
[----:B------:R-:W-:Y:S01]  /*0690*/  FMUL.FTZ R5, R0, R3 ;  /* 0x0000000300057220 */ /* 0x000fe20000410000 */
[----:B------:R-:W-:-:S03]  /*06a0*/  FMUL.FTZ R3, R3, 0.5 ;  /* 0x3f00000003037820 */ /* 0x000fc60000410000 */
[----:B------:R-:W-:-:S04]  /*06b0*/  FFMA R0, -R5, R5, R0 ;  /* 0x0000000505007223 */ /* 0x000fc80000000100 */
[----:B------:R-:W-:-:S07]  /*06c0*/  FFMA R5, R0, R3, R5 ;  /* 0x0000000300057223 */ /* 0x000fce0000000005 */
.L_x_84:
[----:B------:R-:W-:Y:S05]  /*06d0*/  BSYNC.RECONVERGENT B0 ;  /* 0x0000000000007941 */ /* 0x000fea0003800200 */
.L_x_82:
[----:B------:R-:W-:Y:S01]  /*06e0*/  FADD R0, R8, R9 ;  /* 0x0000000908007221 */ /* 0x000fe20000000000 */
[----:B------:R-:W-:Y:S03]  /*06f0*/  BSSY.RECONVERGENT B0, `(.L_x_85) ;  /* 0x000000e000007945 */ /* 0x000fe60003800200 */
[----:B------:R-:W-:-:S05]  /*0700*/  FADD R7, R0, R5 ;  /* 0x0000000500077221 */ /* 0x000fca0000000000 */
[----:B------:R-:W-:-:S04]  /*0710*/  IADD3 R0, PT, PT, R7, 0x1800000, RZ ;  /* 0x0180000007007810 */ /* 0x000fc80007ffe0ff */
[----:B------:R-:W-:-:S04]  /*0720*/  LOP3.LUT R0, R0, 0x7f800000, RZ, 0xc0, !PT ;  /* 0x7f80000000007812 */ /* 0x000fc800078ec0ff */
[----:B------:R-:W-:-:S13]  /*0730*/  ISETP.GT.U32.AND P0, PT, R0, 0x1ffffff, PT ;  /* 0x01ffffff0000780c */ /* 0x000fda0003f04070 */
[----:B------:R-:W-:Y:S05]  /*0740*/  @P0 BRA `(.L_x_86) ;  /* 0x0000000000100947 */ /* 0x000fea0003800000 */
[----:B------:R-:W-:-:S07]  /*0750*/  MOV R13, 0x770 ;  /* 0x00000770000d7802 */ /* 0x000fce0000000f00 */
[----:B-----5:R-:W-:Y:S05]  /*0760*/  CALL.REL.NOINC `($__internal_4_$__cuda_sm20_rcp_rn_f32_slowpath) ;  /* 0x0000003c00287944 */ /* 0x020fea0003c00000 */
[----:B------:R-:W-:Y:S01]  /*0770*/  MOV R0, R7 ;  /* 0x0000000700007202 */ /* 0x000fe20000000f00 */
[----:B------:R-:W-:Y:S06]  /*0780*/  BRA `(.L_x_87) ;  /* 0x0000000000107947 */ /* 0x000fec0003800000 */
.L_x_86:
[----:B------:R-:W0:Y:S02]  /*0790*/  MUFU.RCP R0, R7 ;  /* 0x0000000700007308 */ /* 0x000e240000001000 */
[----:B0-----:R-:W-:-:S04]  /*07a0*/  FFMA R3, R7, R0, -1 ;  /* 0xbf80000007037423 */ /* 0x001fc80000000000 */
[----:B------:R-:W-:-:S04]  /*07b0*/  FADD.FTZ R3, -R3, -RZ ;  /* 0x800000ff03037221 */ /* 0x000fc80000010100 */
[----:B------:R-:W-:-:S07]  /*07c0*/  FFMA R0, R0, R3, R0 ;  /* 0x0000000300007223 */ /* 0x000fce0000000000 */
.L_x_87:
[----:B------:R-:W-:Y:S05]  /*07d0*/  BSYNC.RECONVERGENT B0 ;  /* 0x0000000000007941 */ /* 0x000fea0003800200 */
.L_x_85:
[----:B------:R-:W0:Y:S02]  /*07e0*/  LDC.64 R12, c[0x0][0x390] ;  /* 0x0000e400ff0c7b82 */ /* 0x000e240000000a00 */
[----:B0-----:R-:W-:-:S05]  /*07f0*/  IMAD.WIDE.U32 R12, R6, 0x10, R12 ;  /* 0x00000010060c7825 */ /* 0x001fca00078e000c */
[----:B------:R-:W2:Y:S04]  /*0800*/  LDG.E.128 R36, desc[UR8][R12.64+0x10] ;  /* 0x000010080c247981 */ /* 0x000ea8000c1e1d00 */
[----:B------:R-:W3:Y:S04]  /*0810*/  LDG.E.128 R32, desc[UR8][R12.64] ;  /* 0x000000080c207981 */ /* 0x000ee8000c1e1d00 */
[----:B------:R-:W4:Y:S01]  /*0820*/  LDG.E.128 R28, desc[UR8][R12.64+0x20] ;  /* 0x000020080c1c7981 */ /* 0x000f22000c1e1d00 */
[C---:B------:R-:W-:Y:S01]  /*0830*/  FMUL R7, R0.reuse, R8 ;  /* 0x0000000800077220 */ /* 0x040fe20000400000 */
[C---:B------:R-:W-:Y:S01]  /*0840*/  FMUL R9, R0.reuse, R9 ;  /* 0x0000000900097220 */ /* 0x040fe20000400000 */
[----:B------:R-:W-:Y:S01]  /*0850*/  FMUL R5, R0, R5 ;  /* 0x0000000500057220 */ /* 0x000fe20000400000 */
[----:B------:R-:W-:Y:S01]  /*0860*/  BSSY.RECONVERGENT B0, `(.L_x_88) ;  /* 0x0000018000007945 */ /* 0x000fe20003800200 */
[C---:B--2---:R-:W-:Y:S01]  /*0870*/  FMUL R8, R7.reuse, R37 ;  /* 0x0000002507087220 */ /* 0x044fe20000400000 */
[C---:B------:R-:W-:Y:S01]  /*0880*/  FMUL R3, R7.reuse, R36 ;  /* 0x0000002407037220 */ /* 0x040fe20000400000 */
[----:B------:R-:W-:-:S02]  /*0890*/  FMUL R11, R7, R38 ;  /* 0x00000026070b7220 */ /* 0x000fc40000400000 */
[C---:B---3--:R-:W-:Y:S01]  /*08a0*/  FFMA R8, R9.reuse, R33, R8 ;  /* 0x0000002109087223 */ /* 0x048fe20000000008 */
[C---:B------:R-:W-:Y:S01]  /*08b0*/  FFMA R3, R9.reuse, R32, R3 ;  /* 0x0000002009037223 */ /* 0x040fe20000000003 */
[----:B------:R-:W-:Y:S02]  /*08c0*/  FFMA R11, R9, R34, R11 ;  /* 0x00000022090b7223 */ /* 0x000fe4000000000b */
[C---:B----4-:R-:W-:Y:S01]  /*08d0*/  FFMA R10, R5.reuse, R29, R8 ;  /* 0x0000001d050a7223 */ /* 0x050fe20000000008 */
[C---:B------:R-:W-:Y:S01]  /*08e0*/  FFMA R3, R5.reuse, R28, R3 ;  /* 0x0000001c05037223 */ /* 0x040fe20000000003 */
        /* <DEDUP_REMOVED lines=10> */
[----:B------:R-:W-:Y:S05]  /*0990*/  BRA `(.L_x_90) ;  /* 0x0000000000107947 */ /* 0x000fea0003800000 */
.L_x_89:
[----:B------:R-:W-:Y:S01]  /*09a0*/  FMUL.FTZ R11, R0, R13 ;  /* 0x0000000d000b7220 */ /* 0x000fe20000410000 */
[----:B------:R-:W-:-:S03]  /*09b0*/  FMUL.FTZ R12, R13, 0.5 ;  /* 0x3f0000000d0c7820 */ /* 0x000fc60000410000 */
[----:B------:R-:W-:-:S04]  /*09c0*/  FFMA R0, -R11, R11, R0 ;  /* 0x0000000b0b007223 */ /* 0x000fc80000000100 */
[----:B------:R-:W-:-:S07]  /*09d0*/  FFMA R11, R0, R12, R11 ;  /* 0x0000000c000b7223 */ /* 0x000fce000000000b */
.L_x_90:
[----:B------:R-:W-:Y:S05]  /*09e0*/  BSYNC.RECONVERGENT B0 ;  /* 0x0000000000007941 */ /* 0x000fea0003800200 */
.L_x_88:
        /* <DEDUP_REMOVED lines=11> */
[----:B-----5:R-:W-:Y:S05]  /*0aa0*/  CALL.REL.NOINC `($__internal_6_$__cuda_sm3x_div_rn_noftz_f32_slowpath) ;  /* 0x0000003c00887944 */ /* 0x020fea0003c00000 */
[----:B------:R-:W-:-:S07]  /*0ab0*/  MOV R12, R0 ;  /* 0x00000000000c7202 */ /* 0x000fce0000000f00 */
.L_x_92:
[----:B------:R-:W-:Y:S05]  /*0ac0*/  BSYNC.RECONVERGENT B2 ;  /* 0x0000000000027941 */ /* 0x000fea0003800200 */
.L_x_91:
        /* <DEDUP_REMOVED lines=12> */
[----:B-----5:R-:W-:Y:S05]  /*0b90*/  CALL.REL.NOINC `($__internal_6_$__cuda_sm3x_div_rn_noftz_f32_slowpath) ;  /* 0x0000003c004c7944 */ /* 0x020fea0003c00000 */
[----:B------:R-:W-:-:S07]  /*0ba0*/  MOV R13, R0 ;  /* 0x00000000000d7202 */ /* 0x000fce0000000f00 */
.L_x_94:
[----:B------:R-:W-:Y:S05]  /*0bb0*/  BSYNC.RECONVERGENT B2 ;  /* 0x0000000000027941 */ /* 0x000fea0003800200 */
.L_x_93:
        /* <DEDUP_REMOVED lines=14> */
.L_x_96:
[----:B------:R-:W-:Y:S05]  /*0ca0*/  BSYNC.RECONVERGENT B2 ;  /* 0x0000000000027941 */ /* 0x000fea0003800200 */
.L_x_95:
[----:B------:R-:W0:Y:S01]  /*0cb0*/  LDC.64 R28, c[0x0][0x3f8] ;  /* 0x0000fe00ff1c7b82 */ /* 0x000e220000000a00 */
[----:B------:R-:W-:-:S07]  /*0cc0*/  I2FP.F32.S32 R15, R15 ;  /* 0x0000000f000f7245 */ /* 0x000fce0000201400 */
[----:B------:R-:W1:Y:S01]  /*0cd0*/  LDC.64 R64, c[0x0][0x3e8] ;  /* 0x0000fa00ff407b82 */ /* 0x000e620000000a00 */
[----:B0-----:R-:W-:-:S05]  /*0ce0*/  IMAD.WIDE R28, R2, 0x10, R28 ;  /* 0x00000010021c7825 */ /* 0x001fca00078e021c */
[----:B------:R0:W-:Y:S01]  /*0cf0*/  STG.E.128 desc[UR8][R28.64], R12 ;  /* 0x0000000c1c007986 */ /* 0x0001e2000c101d08 */
[----:B-1----:R-:W-:-:S05]  /*0d00*/  IMAD.WIDE R64, R2, 0x10, R64 ;  /* 0x0000001002407825 */ /* 0x002fca00078e0240 */
[----:B------:R0:W5:Y:S02]  /*0d10*/  LDG.E R10, desc[UR8][R64.64+0xc] ;  /* 0x00000c08400a7981 */ /* 0x000164000c1e1900 */
[----:B-----5:R-:W-:Y:S01]  /*0d20*/  FMUL R3, R19, 0.5 ;  /* 0x3f00000013037820 */ /* 0x020fe20000400000 */
[----:B------:R-:W-:Y:S01]  /*0d30*/  FSETP.GT.AND P0, PT, R4, -0.5, PT ;  /* 0xbf0000000400780b */ /* 0x000fe20003f04000 */
[----:B------:R-:W-:Y:S04]  /*0d40*/  BSSY.RECONVERGENT B0, `(.L_x_97) ;  /* 0x0000030000007945 */ /* 0x000fe80003800200 */
[----:B------:R-:W1:Y:S02]  /*0d50*/  FRND.TRUNC R3, R3 ;  /* 0x0000000300037307 */ /* 0x000e64000020d000 */
[----:B-1----:R-:W-:-:S06]  /*0d60*/  FADD R0, R3, R3 ;  /* 0x0000000303007221 */ /* 0x002fcc0000000000 */
[----:B0-----:R-:W-:Y:S05]  /*0d70*/  @!P0 BRA `(.L_x_98) ;  /* 0x0000000000b08947 */ /* 0x001fea0003800000 */
[----:B------:R-:W0:Y:S01]  /*0d80*/  LDC.64 R32, c[0x0][0x3d0] ;  /* 0x0000f400ff207b82 */ /* 0x000e220000000a00 */
[----:B------:R-:W0:Y:S07]  /*0d90*/  F2I.TRUNC.NTZ R3, R4 ;  /* 0x0000000400037305 */ /* 0x000e2e000020f100 */
[----:B------:R-:W1:Y:S08]  /*0da0*/  LDC.64 R30, c[0x0][0x398] ;  /* 0x0000e600ff1e7b82 */ /* 0x000e700000000a00 */
[----:B------:R-:W2:Y:S01]  /*0db0*/  LDC.64 R28, c[0x0][0x3d8] ;  /* 0x0000f600ff1c7b82 */ /* 0x000ea20000000a00 */
[----:B0-----:R-:W-:-:S06]  /*0dc0*/  IMAD.WIDE R32, R3, 0x4, R32 ;  /* 0x0000000403207825 */ /* 0x001fcc00078e0220 */
[----:B------:R-:W2:Y:S01]  /*0dd0*/  LDG.E R33, desc[UR8][R32.64] ;  /* 0x0000000820217981 */ /* 0x000ea2000c1e1900 */
[----:B-1----:R-:W-:-:S05]  /*0de0*/  IMAD.WIDE.U32 R30, R6, 0x8, R30 ;  /* 0x00000008061e7825 */ /* 0x002fca00078e001e */
[----:B------:R-:W3:Y:S04]  /*0df0*/  LDG.E.64 R36, desc[UR8][R30.64+0x8] ;  /* 0x000008081e247981 */ /* 0x000ee8000c1e1b00 */
[----:B------:R-:W4:Y:S04]  /*0e00*/  LDG.E.64 R34, desc[UR8][R30.64] ;  /* 0x000000081e227981 */ /* 0x000f28000c1e1b00 */
[----:B------:R-:W5:Y:S01]  /*0e10*/  LDG.E.64 R38, desc[UR8][R30.64+0x10] ;  /* 0x000010081e267981 */ /* 0x000f62000c1e1b00 */
[----:B--2---:R-:W-:-:S05]  /*0e20*/  IMAD.WIDE R28, R33, 0x10, R28 ;  /* 0x00000010211c7825 */ /* 0x004fca00078e021c */
[----:B------:R-:W2:Y:S04]  /*0e30*/  LDG.E R8, desc[UR8][R28.64+0x8] ;  /* 0x000008081c087981 */ /* 0x000ea8000c1e1900 */
[----:B------:R-:W2:Y:S01]  /*0e40*/  LDG.E R11, desc[UR8][R28.64+0x4] ;  /* 0x000004081c0b7981 */ /* 0x000ea2000c1e1900 */
[C---:B---3--:R-:W-:Y:S01]  /*0e50*/  FMUL R4, R7.reuse, R37 ;  /* 0x0000002507047220 */ /* 0x048fe20000400000 */
[----:B------:R-:W-:-:S03]  /*0e60*/  FMUL R7, R7, R36 ;  /* 0x0000002407077220 */ /* 0x000fc60000400000 */
[C---:B----4-:R-:W-:Y:S01]  /*0e70*/  FFMA R4, R9.reuse, R35, R4 ;  /* 0x0000002309047223 */ /* 0x050fe20000000004 */
[----:B------:R-:W-:-:S03]  /*0e80*/  FFMA R7, R9, R34, R7 ;  /* 0x0000002209077223 */ /* 0x000fc60000000007 */
[C---:B-----5:R-:W-:Y:S01]  /*0e90*/  FFMA R4, R5.reuse, R39, R4 ;  /* 0x0000002705047223 */ /* 0x060fe20000000004 */
[----:B------:R-:W-:-:S03]  /*0ea0*/  FFMA R7, R5, R38, R7 ;  /* 0x0000002605077223 */ /* 0x000fc60000000007 */
[----:B------:R-:W0:Y:S08]  /*0eb0*/  F2I.TRUNC.NTZ R6, R4 ;  /* 0x0000000400067305 */ /* 0x000e30000020f100 */
[----:B------:R-:W1:Y:S01]  /*0ec0*/  F2I.TRUNC.NTZ R3, R7 ;  /* 0x0000000700037305 */ /* 0x000e62000020f100 */
[----:B0-----:R-:W-:-:S04]  /*0ed0*/  I2FP.F32.S32 R5, R6 ;  /* 0x0000000600057245 */ /* 0x001fc80000201400 */
[C---:B------:R-:W-:Y:S01]  /*0ee0*/  FSETP.GEU.AND P1, PT, R4.reuse, R5, PT ;  /* 0x000000050400720b */ /* 0x040fe20003f2e000 */
[----:B------:R-:W-:Y:S01]  /*0ef0*/  FADD R5, R4, -R5 ;  /* 0x8000000504057221 */ /* 0x000fe20000000000 */
[----:B-1----:R-:W-:-:S04]  /*0f00*/  I2FP.F32.S32 R6, R3 ;  /* 0x0000000300067245 */ /* 0x002fc80000201400 */
[C---:B------:R-:W-:Y:S01]  /*0f10*/  FSETP.GEU.AND P0, PT, R7.reuse, R6, PT ;  /* 0x000000060700720b */ /* 0x040fe20003f0e000 */
[----:B------:R-:W-:-:S06]  /*0f20*/  FADD R6, R7, -R6 ;  /* 0x8000000607067221 */ /* 0x000fcc0000000000 */
[----:B------:R-:W-:-:S06]  /*0f30*/  @!P1 FADD R5, R5, 1 ;  /* 0x3f80000005059421 */ /* 0x000fcc0000000000 */
[----:B------:R-:W-:Y:S01]  /*0f40*/  @!P0 FADD R6, R6, 1 ;  /* 0x3f80000006068421 */ /* 0x000fe20000000000 */
[----:B--2---:R-:W-:-:S03]  /*0f50*/  FMUL R8, R5, R8 ;  /* 0x0000000805087220 */ /* 0x004fc60000400000 */
[----:B------:R-:W-:-:S03]  /*0f60*/  FMUL R6, R6, R11 ;  /* 0x0000000b06067220 */ /* 0x000fc60000400000 */
[----:B------:R-:W0:Y:S08]  /*0f70*/  F2I.TRUNC.NTZ R8, R8 ;  /* 0x0000000800087305 */ /* 0x000e30000020f100 */
[----:B------:R-:W1:Y:S01]  /*0f80*/  F2I.TRUNC.NTZ R6, R6 ;  /* 0x0000000600067305 */ /* 0x000e62000020f100 */
[----:B0-----:R-:W-:Y:S02]  /*0f90*/  I2FP.F32.S32 R4, R8 ;  /* 0x0000000800047245 */ /* 0x001fe40000201400 */
[----:B-1----:R-:W-:-:S05]  /*0fa0*/  I2FP.F32.S32 R30, R6 ;  /* 0x00000006001e7245 */ /* 0x002fca0000201400 */
[----:B------:R-:W-:-:S04]  /*0fb0*/  FFMA R4, R11, R4, R30 ;  /* 0x000000040b047223 */ /* 0x000fc8000000001e */
[----:B------:R-:W-:-:S04]  /*0fc0*/  FADD R4, R4, 1 ;  /* 0x3f80000004047421 */ /* 0x000fc80000000000 */
[----:B------:R-:W0:Y:S02]  /*0fd0*/  F2I.TRUNC.NTZ R3, R4 ;  /* 0x0000000400037305 */ /* 0x000e24000020f100 */
[----:B0-----:R-:W-:-:S06]  /*0fe0*/  IMAD.WIDE R28, R3, 0x10, R28 ;  /* 0x00000010031c7825 */ /* 0x001fcc00078e021c */
[----:B------:R-:W2:Y:S02]  /*0ff0*/  LDG.E.128 R28, desc[UR8][R28.64] ;  /* 0x000000081c1c7981 */ /* 0x000ea4000c1e1d00 */
[----:B--2---:R-:W-:Y:S01]  /*1000*/  FMUL R20, R20, R28 ;  /* 0x0000001c14147220 */ /* 0x004fe20000400000 */
[----:B------:R-:W-:Y:S01]  /*1010*/  FMUL R21, R21, R29 ;  /* 0x0000001d15157220 */ /* 0x000fe20000400000 */
[----:B------:R-:W-:Y:S01]  /*1020*/  FMUL R22, R22, R30 ;  /* 0x0000001e16167220 */ /* 0x000fe20000400000 */
[----:B------:R-:W-:-:S07]  /*1030*/  FMUL R23, R23, R31 ;  /* 0x0000001f17177220 */ /* 0x000fce0000400000 */
.L_x_98:
[----:B------:R-:W-:Y:S05]  /*1040*/  BSYNC.RECONVERGENT B0 ;  /* 0x0000000000007941 */ /* 0x000fea0003800200 */
.L_x_97:
[----:B------:R-:W-:Y:S01]  /*1050*/  FADD R9, R19, -R0 ;  /* 0x8000000013097221 */ /* 0x000fe20000000000 */
[----:B------:R-:W-:Y:S01]  /*1060*/  UPLOP3.LUT UP0, UPT, UPT, UPT, UPT, 0x80, 0x8 ;  /* 0x000000000008789c */ /* 0x000fe20003f0f070 */
[----:B------:R-:W-:Y:S01]  /*1070*/  UMOV UR4, URZ ;  /* 0x000000ff00047c82 */ /* 0x000fe20008000000 */
[----:B------:R-:W-:-:S09]  /*1080*/  UMOV UR5, URZ ;  /* 0x000000ff00057c82 */ /* 0x000fd20008000000 */
.L_x_182:
[----:B0-----:R-:W0:Y:S02]  /*1090*/  LDCU.64 UR6, c[0x0][0x3b8] ;  /* 0x00007700ff0677ac */ /* 0x001e240008000a00 */
[----:B0-----:R-:W-:-:S04]  /*10a0*/  ULEA UR6, UP1, UR4, UR6, 0x4 ;  /* 0x0000000604067291 */ /* 0x001fc8000f8220ff */
[----:B------:R-:W-:Y:S02]  /*10b0*/  ULEA.HI.X UR4, UR4, UR7, UR5, 0x4, UP1 ;  /* 0x0000000704047291 */ /* 0x000fe400088f2405 */
[----:B------:R-:W-:-:S04]  /*10c0*/  MOV R6, UR6 ;  /* 0x0000000600067c02 */ /* 0x000fc80008000f00 */
[----:B------:R-:W-:-:S05]  /*10d0*/  MOV R7, UR4 ;  /* 0x0000000400077c02 */ /* 0x000fca0008000f00 */
[----:B--2---:R-:W2:Y:S01]  /*10e0*/  LDG.E R8, desc[UR8][R6.64+0xc] ;  /* 0x00000c0806087981 */ /* 0x004ea2000c1e1900 */
[----:B------:R-:W-:Y:S01]  /*10f0*/  UPLOP3.LUT UP1, UPT, UPT, UPT, UP0, 0x80, 0x8 ;  /* 0x000000000008789c */ /* 0x000fe20003f2f000 */
[----:B--2---:R-:W-:-:S13]  /*1100*/  FSETP.GEU.AND P0, PT, R8, 0.0099999997764825820923, PT ;  /* 0x3c23d70a0800780b */ /* 0x004fda0003f0e000 */
[----:B-1-3--:R-:W-:Y:S05]  /*1110*/  @!P0 BRA `(.L_x_99) ;  /* 0x0000002c00f08947 */ /* 0x00afea0003800000 */
[----:B------:R-:W2:Y:S04]  /*1120*/  LDG.E.128 R4, desc[UR8][R6.64] ;  /* 0x0000000806047981 */ /* 0x000ea8000c1e1d00 */
[----:B------:R-:W3:Y:S01]  /*1130*/  LDG.E.128 R32, desc[UR8][R68.64] ;  /* 0x0000000844207981 */ /* 0x000ee2000c1e1d00 */
[----:B------:R-:W-:Y:S01]  /*1140*/  BSSY.RECONVERGENT B0, `(.L_x_100) ;  /* 0x0000017000007945 */ /* 0x000fe20003800200 */
[----:B--2---:R-:W-:Y:S02]  /*1150*/  R2UR UR10, R5 ;  /* 0x00000000050a72ca */ /* 0x004fe400000e0000 */
[----:B------:R-:W-:Y:S02]  /*1160*/  R2UR UR4, R4 ;  /* 0x00000000040472ca */ /* 0x000fe400000e0000 */
[----:B------:R-:W-:-:S09]  /*1170*/  R2UR UR11, R6 ;  /* 0x00000000060b72ca */ /* 0x000fd200000e0000 */
[----:B---3--:R-:W-:Y:S02]  /*1180*/  FADD R28, R33, -UR10 ;  /* 0x8000000a211c7e21 */ /* 0x008fe40008000000 */
[----:B------:R-:W-:Y:S02]  /*1190*/  FADD R3, R32, -UR4 ;  /* 0x8000000420037e21 */ /* 0x000fe40008000000 */
[----:B------:R-:W-:Y:S01]  /*11a0*/  FMUL R0, R28, R28 ;  /* 0x0000001c1c007220 */ /* 0x000fe20000400000 */
[----:B------:R-:W-:-:S03]  /*11b0*/  FADD R4, R34, -UR11 ;  /* 0x8000000b22047e21 */ /* 0x000fc60008000000 */
        /* <DEDUP_REMOVED lines=8> */
[----:B------:R-:W-:Y:S05]  /*1240*/  CALL.REL.NOINC `($__internal_5_$__cuda_sm20_sqrt_rn_f32_slowpath) ;  /* 0x0000003400487944 */ /* 0x000fea0003c00000 */
[----:B------:R-:W-:Y:S01]  /*1250*/  MOV R15, R11 ;  /* 0x0000000b000f7202 */ /* 0x000fe20000000f00 */
[----:B------:R-:W-:Y:S06]  /*1260*/  BRA `(.L_x_102) ;  /* 0x0000000000107947 */ /* 0x000fec0003800000 */
.L_x_101:
[----:B------:R-:W-:Y:S01]  /*1270*/  FMUL.FTZ R15, R30, R5 ;  /* 0x000000051e0f7220 */ /* 0x000fe20000410000 */
[----:B------:R-:W-:-:S03]  /*1280*/  FMUL.FTZ R5, R5, 0.5 ;  /* 0x3f00000005057820 */ /* 0x000fc60000410000 */
[----:B------:R-:W-:-:S04]  /*1290*/  FFMA R0, -R15, R15, R30 ;  /* 0x0000000f0f007223 */ /* 0x000fc8000000011e */
[----:B------:R-:W-:-:S07]  /*12a0*/  FFMA R15, R0, R5, R15 ;  /* 0x00000005000f7223 */ /* 0x000fce000000000f */
.L_x_102:
[----:B------:R-:W-:Y:S05]  /*12b0*/  BSYNC.RECONVERGENT B0 ;  /* 0x0000000000007941 */ /* 0x000fea0003800200 */
.L_x_100:
        /* <DEDUP_REMOVED lines=11> */
[----:B------:R-:W-:Y:S05]  /*1370*/  CALL.REL.NOINC `($__internal_6_$__cuda_sm3x_div_rn_noftz_f32_slowpath) ;  /* 0x0000003400547944 */ /* 0x000fea0003c00000 */
[----:B------:R-:W-:-:S07]  /*1380*/  MOV R7, R0 ;  /* 0x0000000000077202 */ /* 0x000fce0000000f00 */
.L_x_104:
[----:B------:R-:W-:Y:S05]  /*1390*/  BSYNC.RECONVERGENT B2 ;  /* 0x0000000000027941 */ /* 0x000fea0003800200 */
.L_x_103:
        /* <DEDUP_REMOVED lines=12> */
[----:B------:R-:W-:Y:S05]  /*1460*/  CALL.REL.NOINC `($__internal_6_$__cuda_sm3x_div_rn_noftz_f32_slowpath) ;  /* 0x0000003400187944 */ /* 0x000fea0003c00000 */
[----:B------:R-:W-:-:S07]  /*1470*/  MOV R6, R0 ;  /* 0x0000000000067202 */ /* 0x000fce0000000f00 */
.L_x_106:
[----:B------:R-:W-:Y:S05]  /*1480*/  BSYNC.RECONVERGENT B2 ;  /* 0x0000000000027941 */ /* 0x000fea0003800200 */
.L_x_105:
        /* <DEDUP_REMOVED lines=14> */
.L_x_108:
[----:B------:R-:W-:Y:S05]  /*1570*/  BSYNC.RECONVERGENT B2 ;  /* 0x0000000000027941 */ /* 0x000fea0003800200 */
.L_x_107:
[----:B------:R-:W-:Y:S01]  /*1580*/  FMUL R0, R6, R13 ;  /* 0x0000000d06007220 */ /* 0x000fe20000400000 */
[----:B------:R-:W-:Y:S03]  /*1590*/  BSSY.RECONVERGENT B3, `(.L_x_99) ;  /* 0x00002b4000037945 */ /* 0x000fe60003800200 */
[----:B------:R-:W-:-:S04]  /*15a0*/  FFMA R0, R7, R12, R0 ;  /* 0x0000000c07007223 */ /* 0x000fc80000000000 */
[----:B------:R-:W-:-:S05]  /*15b0*/  FFMA R4, R5, R14, R0 ;  /* 0x0000000e05047223 */ /* 0x000fca0000000000 */
[----:B------:R-:W-:-:S13]  /*15c0*/  FSETP.GT.AND P0, PT, R4, RZ, PT ;  /* 0x000000ff0400720b */ /* 0x000fda0003f04000 */
[----:B------:R-:W-:Y:S05]  /*15d0*/  @P0 BRA `(.L_x_109) ;  /* 0x0000002800bc0947 */ /* 0x000fea0003800000 */
[----:B------:R-:W0:Y:S02]  /*15e0*/  LDC.64 R36, c[0x0][0x3a0] ;  /* 0x0000e800ff247b82 */ /* 0x000e240000000a00 */
[----:B0-----:R0:W5:Y:S04]  /*15f0*/  LDG.E.128 R32, desc[UR8][R36.64+0x20] ;  /* 0x0000200824207981 */ /* 0x001168000c1e1d00 */
[----:B------:R0:W5:Y:S01]  /*1600*/  LDG.E.128 R28, desc[UR8][R36.64+0x30] ;  /* 0x00003008241c7981 */ /* 0x000162000c1e1d00 */
[----:B------:R-:W-:Y:S01]  /*1610*/  FSETP.GEU.AND P1, PT, |R7|, 1.0000000116860974231e-07, PT ;  /* 0x33d6bf950700780b */ /* 0x000fe20003f2e200 */
[----:B------:R-:W-:Y:S01]  /*1620*/  FMUL R15, R15, 0.98000001907348632812 ;  /* 0x3f7ae1480f0f7820 */ /* 0x000fe20000400000 */
[----:B------:R-:W-:Y:S04]  /*1630*/  BSSY.RELIABLE B2, `(.L_x_110) ;  /* 0x0000032000027945 */ /* 0x000fe80003800100 */
[----:B------:R-:W-:-:S04]  /*1640*/  FSETP.GT.AND P0, PT, R15, RZ, PT ;  /* 0x000000ff0f00720b */ /* 0x000fc80003f04000 */
[----:B------:R-:W-:-:S03]  /*1650*/  FSEL R11, R15, 9999999, P0 ;  /* 0x4b18967f0f0b7808 */ /* 0x000fc60000000000 */
[----:B0-----:R-:W-:Y:S06]  /*1660*/  @P1 BRA `(.L_x_111) ;  /* 0x00000000001c1947 */ /* 0x001fec0003800000 */
[----:B-----5:R-:W-:-:S04]  /*1670*/  FSETP.LEU.AND P0, PT, R32, UR4, PT ;  /* 0x0000000420007c0b */ /* 0x020fc8000bf0b000 */
[----:B------:R-:W-:-:S13]  /*1680*/  FSETP.LT.OR P0, PT, R28, UR4, !P0 ;  /* 0x000000041c007c0b */ /* 0x000fda000c701400 */
[----:B------:R-:W-:Y:S05]  /*1690*/  @P0 BREAK.RELIABLE B2 ;  /* 0x0000000000020942 */ /* 0x000fea0003800100 */
[----:B------:R-:W-:Y:S05]  /*16a0*/  @P0 BRA `(.L_x_112) ;  /* 0x0000002000080947 */ /* 0x000fea0003800000 */
[----:B------:R-:W-:Y:S01]  /*16b0*/  HFMA2 R44, -RZ, RZ, 0, 0 ;  /* 0x00000000ff2c7431 */ /* 0x000fe200000001ff */
[----:B------:R-:W-:Y:S01]  /*16c0*/  MOV R28, R11 ;  /* 0x0000000b001c7202 */ /* 0x000fe20000000f00 */
[----:B------:R-:W-:Y:S06]  /*16d0*/  BRA `(.L_x_113) ;  /* 0x00000000009c7947 */ /* 0x000fec0003800000 */
.L_x_111:
[----:B------:R-:W0:Y:S01]  /*16e0*/  MUFU.RCP R0, R7 ;  /* 0x0000000700007308 */ /* 0x000e220000001000 */
[----:B-----5:R-:W-:Y:S01]  /*16f0*/  FADD R3, R28, -UR4 ;  /* 0x800000041c037e21 */ /* 0x020fe20008000000 */
[----:B------:R-:W-:Y:S06]  /*1700*/  BSSY.RECONVERGENT B4, `(.L_x_114) ;  /* 0x000000c000047945 */ /* 0x000fec0003800200 */
        /* <DEDUP_REMOVED lines=11> */
.L_x_115:
[----:B------:R-:W-:Y:S05]  /*17c0*/  BSYNC.RECONVERGENT B4 ;  /* 0x0000000000047941 */ /* 0x000fea0003800200 */
.L_x_114:
[----:B------:R-:W0:Y:S01]  /*17d0*/  MUFU.RCP R0, R7 ;  /* 0x0000000700007308 */ /* 0x000e220000001000 */
[----:B------:R-:W-:Y:S01]  /*17e0*/  FADD R36, R32, -UR4 ;  /* 0x8000000420247e21 */ /* 0x000fe20008000000 */
        /* <DEDUP_REMOVED lines=12> */
.L_x_117:
[----:B------:R-:W-:Y:S05]  /*18b0*/  BSYNC.RECONVERGENT B7 ;  /* 0x0000000000077941 */ /* 0x000fea0003800200 */
.L_x_116:
[----:B------:R-:W-:-:S04]  /*18c0*/  FSETP.GT.AND P0, PT, R28, R0, PT ;  /* 0x000000001c00720b */ /* 0x000fc80003f04000 */
[----:B------:R-:W-:Y:S02]  /*18d0*/  FSEL R32, R28, R0, P0 ;  /* 0x000000001c207208 */ /* 0x000fe40000000000 */
[----:B------:R-:W-:Y:S02]  /*18e0*/  FSEL R0, R0, R28, P0 ;  /* 0x0000001c00007208 */ /* 0x000fe40000000000 */
[CC--:B------:R-:W-:Y:S02]  /*18f0*/  FSETP.GEU.AND P0, PT, R32.reuse, R11.reuse, PT ;  /* 0x0000000b2000720b */ /* 0x0c0fe40003f0e000 */
[----:B------:R-:W-:Y:S02]  /*1900*/  FMNMX R44, RZ, R0, !PT ;  /* 0x00000000ff2c7209 */ /* 0x000fe40007800000 */
[----:B------:R-:W-:-:S04]  /*1910*/  FSEL R28, R32, R11, !P0 ;  /* 0x0000000b201c7208 */ /* 0x000fc80004000000 */
[----:B------:R-:W-:-:S13]  /*1920*/  FSETP.GT.AND P0, PT, R44, R28, PT ;  /* 0x0000001c2c00720b */ /* 0x000fda0003f04000 */
[----:B------:R-:W-:Y:S05]  /*1930*/  @P0 BREAK.RELIABLE B2 ;  /* 0x0000000000020942 */ /* 0x000fea0003800100 */
[----:B------:R-:W-:Y:S05]  /*1940*/  @P0 BRA `(.L_x_112) ;  /* 0x0000001c00600947 */ /* 0x000fea0003800000 */
.L_x_113:
[----:B------:R-:W-:Y:S05]  /*1950*/  BSYNC.RELIABLE B2 ;  /* 0x0000000000027941 */ /* 0x000fea0003800100 */
.L_x_110:
[----:B------:R-:W-:Y:S01]  /*1960*/  FSETP.GEU.AND P0, PT, |R6|, 1.0000000116860974231e-07, PT ;  /* 0x33d6bf950600780b */ /* 0x000fe20003f0e200 */
[----:B------:R-:W-:-:S12]  /*1970*/  BSSY.RELIABLE B4, `(.L_x_118) ;  /* 0x0000059000047945 */ /* 0x000fd80003800100 */
[----:B------:R-:W-:Y:S05]  /*1980*/  @P0 BRA `(.L_x_119) ;  /* 0x00000000001c0947 */ /* 0x000fea0003800000 */
[----:B------:R-:W-:-:S04]  /*1990*/  FSETP.LT.AND P0, PT, R30, UR11, PT ;  /* 0x0000000b1e007c0b */ /* 0x000fc8000bf01000 */
[----:B------:R-:W-:-:S04]  /*19a0*/  FSETP.LT.OR P0, PT, R29, UR10, P0 ;  /* 0x0000000a1d007c0b */ /* 0x000fc80008701400 */
[----:B------:R-:W-:-:S04]  /*19b0*/  FSETP.GT.OR P0, PT, R33, UR10, P0 ;  /* 0x0000000a21007c0b */ /* 0x000fc80008704400 */
[----:B------:R-:W-:-:S13]  /*19c0*/  FSETP.GT.OR P0, PT, R34, UR11, P0 ;  /* 0x0000000b22007c0b */ /* 0x000fda0008704400 */
[----:B------:R-:W-:Y:S05]  /*19d0*/  @P0 BREAK.RELIABLE B4 ;  /* 0x0000000000040942 */ /* 0x000fea0003800100 */
[----:B------:R-:W-:Y:S05]  /*19e0*/  @P0 BRA `(.L_x_112) ;  /* 0x0000001c00380947 */ /* 0x000fea0003800000 */
[----:B------:R-:W-:Y:S05]  /*19f0*/  BRA `(.L_x_120) ;  /* 0x0000000400407947 */ /* 0x000fea0003800000 */
.L_x_119:
        /* <DEDUP_REMOVED lines=14> */
.L_x_122:
[----:B------:R-:W-:Y:S05]  /*1ae0*/  BSYNC.RECONVERGENT B5 ;  /* 0x0000000000057941 */ /* 0x000fea0003800200 */
.L_x_121:
        /* <DEDUP_REMOVED lines=14> */
.L_x_124:
[----:B------:R-:W-:Y:S05]  /*1bd0*/  BSYNC.RECONVERGENT B7 ;  /* 0x0000000000077941 */ /* 0x000fea0003800200 */
.L_x_123:
[----:B------:R-:W-:-:S04]  /*1be0*/  FSETP.GT.AND P0, PT, R29, R0, PT ;  /* 0x000000001d00720b */ /* 0x000fc80003f04000 */
[----:B------:R-:W-:Y:S02]  /*1bf0*/  FSEL R3, R0, R29, P0 ;  /* 0x0000001d00037208 */ /* 0x000fe40000000000 */
[----:B------:R-:W-:Y:S02]  /*1c00*/  FSEL R29, R29, R0, P0 ;  /* 0x000000001d1d7208 */ /* 0x000fe40000000000 */
[----:B------:R-:W-:Y:S02]  /*1c10*/  FSETP.GT.AND P0, PT, R3, R44, PT ;  /* 0x0000002c0300720b */ /* 0x000fe40003f04000 */
[----:B------:R-:W-:Y:S02]  /*1c20*/  FSETP.GEU.AND P1, PT, R29, R28, PT ;  /* 0x0000001c1d00720b */ /* 0x000fe40003f2e000 */
[----:B------:R-:W-:Y:S02]  /*1c30*/  FSEL R44, R3, R44, P0 ;  /* 0x0000002c032c7208 */ /* 0x000fe40000000000 */
[----:B------:R-:W-:-:S04]  /*1c40*/  FSEL R29, R29, R28, !P1 ;  /* 0x0000001c1d1d7208 */ /* 0x000fc80004800000 */
[----:B------:R-:W-:-:S13]  /*1c50*/  FSETP.GT.AND P0, PT, R44, R29, PT ;  /* 0x0000001d2c00720b */ /* 0x000fda0003f04000 */
[----:B------:R-:W-:Y:S05]  /*1c60*/  @P0 BREAK.RELIABLE B4 ;  /* 0x0000000000040942 */ /* 0x000fea0003800100 */
[----:B------:R-:W-:Y:S05]  /*1c70*/  @P0 BRA `(.L_x_112) ;  /* 0x0000001800940947 */ /* 0x000fea0003800000 */
        /* <DEDUP_REMOVED lines=14> */
.L_x_126:
[----:B------:R-:W-:Y:S05]  /*1d60*/  BSYNC.RECONVERGENT B5 ;  /* 0x0000000000057941 */ /* 0x000fea0003800200 */
.L_x_125:
        /* <DEDUP_REMOVED lines=14> */
.L_x_128:
[----:B------:R-:W-:Y:S05]  /*1e50*/  BSYNC.RECONVERGENT B7 ;  /* 0x0000000000077941 */ /* 0x000fea0003800200 */
.L_x_127:
[----:B------:R-:W-:-:S04]  /*1e60*/  FSETP.GT.AND P0, PT, R28, R0, PT ;  /* 0x000000001c00720b */ /* 0x000fc80003f04000 */
[----:B------:R-:W-:Y:S02]  /*1e70*/  FSEL R3, R0, R28, P0 ;  /* 0x0000001c00037208 */ /* 0x000fe40000000000 */
[----:B------:R-:W-:Y:S02]  /*1e80*/  FSEL R0, R28, R0, P0 ;  /* 0x000000001c007208 */ /* 0x000fe40000000000 */
[CC--:B------:R-:W-:Y:S02]  /*1e90*/  FSETP.GT.AND P0, PT, R3.reuse, R44.reuse, PT ;  /* 0x0000002c0300720b */ /* 0x0c0fe40003f04000 */
[CC--:B------:R-:W-:Y:S02]  /*1ea0*/  FSETP.GEU.AND P1, PT, R0.reuse, R29.reuse, PT ;  /* 0x0000001d0000720b */ /* 0x0c0fe40003f2e000 */
[----:B------:R-:W-:Y:S02]  /*1eb0*/  FSEL R44, R3, R44, P0 ;  /* 0x0000002c032c7208 */ /* 0x000fe40000000000 */
[----:B------:R-:W-:-:S04]  /*1ec0*/  FSEL R29, R0, R29, !P1 ;  /* 0x0000001d001d7208 */ /* 0x000fc80004800000 */
[----:B------:R-:W-:-:S13]  /*1ed0*/  FSETP.GT.AND P0, PT, R44, R29, PT ;  /* 0x0000001d2c00720b */ /* 0x000fda0003f04000 */
[----:B------:R-:W-:Y:S05]  /*1ee0*/  @P0 BREAK.RELIABLE B4 ;  /* 0x0000000000040942 */ /* 0x000fea0003800100 */
[----:B------:R-:W-:Y:S05]  /*1ef0*/  @P0 BRA `(.L_x_112) ;  /* 0x0000001400f40947 */ /* 0x000fea0003800000 */
.L_x_120:
[----:B------:R-:W-:Y:S05]  /*1f00*/  BSYNC.RELIABLE B4 ;  /* 0x0000000000047941 */ /* 0x000fea0003800100 */
.L_x_118:
[----:B------:R-:W-:Y:S02]  /*1f10*/  HFMA2 R42, -RZ, RZ, 0, 0 ;  /* 0x00000000ff2a7431 */ /* 0x000fe400000001ff */
[C---:B------:R-:W-:Y:S01]  /*1f20*/  FFMA R46, R44.reuse, R7, UR4 ;  /* 0x000000042c2e7e23 */ /* 0x040fe20008000007 */
[C---:B------:R-:W-:Y:S01]  /*1f30*/  FFMA R45, R44.reuse, R6, UR10 ;  /* 0x0000000a2c2d7e23 */ /* 0x040fe20008000006 */
[----:B------:R-:W-:Y:S01]  /*1f40*/  FFMA R44, R44, R5, UR11 ;  /* 0x0000000b2c2c7e23 */ /* 0x000fe20008000005 */
[----:B------:R-:W-:-:S07]  /*1f50*/  CS2R R40, SRZ ;  /* 0x0000000000287805 */ /* 0x000fce000001ff00 */
.L_x_170:
[----:B------:R-:W0:Y:S01]  /*1f60*/  LDCU.64 UR6, c[0x0][0x3a0] ;  /* 0x00007400ff0677ac */ /* 0x000e220008000a00 */
[----:B------:R-:W-:Y:S02]  /*1f70*/  SHF.L.U32 R39, R40, 0x2, RZ ;  /* 0x0000000228277819 */ /* 0x000fe400000006ff */
[----:B0-----:R-:W-:Y:S02]  /*1f80*/  MOV R28, UR6 ;  /* 0x00000006001c7c02 */ /* 0x001fe40008000f00 */
[----:B------:R-:W-:-:S03]  /*1f90*/  MOV R29, UR7 ;  /* 0x00000007001d7c02 */ /* 0x000fc60008000f00 */
[----:B------:R-:W-:-:S05]  /*1fa0*/  IMAD.WIDE R32, R39, 0x10, R28 ;  /* 0x0000001027207825 */ /* 0x000fca00078e021c */
[----:B------:R-:W2:Y:S01]  /*1fb0*/  LDG.E R0, desc[UR8][R32.64+0x10] ;  /* 0x0000100820007981 */ /* 0x000ea2000c1e1900 */
[----:B------:R-:W-:Y:S01]  /*1fc0*/  BSSY.RECONVERGENT B0, `(.L_x_129) ;  /* 0x0000029000007945 */ /* 0x000fe20003800200 */
[----:B------:R-:W-:Y:S02]  /*1fd0*/  SHF.R.S32.HI R31, RZ, 0x1f, R39 ;  /* 0x0000001fff1f7819 */ /* 0x000fe40000011427 */
[----:B------:R-:W-:Y:S02]  /*1fe0*/  MOV R30, R39 ;  /* 0x00000027001e7202 */ /* 0x000fe40000000f00 */
[----:B--2---:R-:W-:-:S13]  /*1ff0*/  FSETP.GEU.AND P0, PT, R0, RZ, PT ;  /* 0x000000ff0000720b */ /* 0x004fda0003f0e000 */
[----:B-----5:R-:W-:Y:S05]  /*2000*/  @!P0 BRA `(.L_x_130) ;  /* 0x0000000000908947 */ /* 0x020fea0003800000 */
[----:B------:R0:W5:Y:S04]  /*2010*/  LDG.E R3, desc[UR8][R32.64+0x8] ;  /* 0x0000080820037981 */ /* 0x000168000c1e1900 */
[----:B------:R0:W5:Y:S04]  /*2020*/  LDG.E R34, desc[UR8][R32.64+0x4] ;  /* 0x0000040820227981 */ /* 0x000168000c1e1900 */
[----:B------:R0:W5:Y:S01]  /*2030*/  LDG.E R31, desc[UR8][R32.64+0x14] ;  /* 0x00001408201f7981 */ /* 0x000162000c1e1900 */
[----:B------:R-:W-:Y:S01]  /*2040*/  BSSY.RECONVERGENT B1, `(.L_x_131) ;  /* 0x000001e000017945 */ /* 0x000fe20003800200 */
[----:B------:R-:W-:-:S07]  /*2050*/  MOV R30, R0 ;  /* 0x00000000001e7202 */ /* 0x000fce0000000f00 */
.L_x_135:
[----:B------:R-:W1:Y:S01]  /*2060*/  F2I.TRUNC.NTZ R30, R30 ;  /* 0x0000001e001e7305 */ /* 0x000e62000020f100 */
[----:B------:R-:W-:Y:S01]  /*2070*/  BSSY.RECONVERGENT B5, `(.L_x_132) ;  /* 0x000000c000057945 */ /* 0x000fe20003800200 */
[----:B-1----:R-:W-:-:S13]  /*2080*/  ISETP.NE.AND P0, PT, R30, 0x2, PT ;  /* 0x000000021e00780c */ /* 0x002fda0003f05270 */
[----:B------:R-:W-:Y:S05]  /*2090*/  @!P0 BRA `(.L_x_133) ;  /* 0x0000000000208947 */ /* 0x000fea0003800000 */
[----:B------:R-:W-:Y:S02]  /*20a0*/  ISETP.NE.AND P0, PT, R30, 0x1, PT ;  /* 0x000000011e00780c */ /* 0x000fe40003f05270 */
[----:B------:R-:W-:-:S11]  /*20b0*/  MOV R0, R45 ;  /* 0x0000002d00007202 */ /* 0x000fd60000000f00 */
[----:B------:R-:W-:Y:S05]  /*20c0*/  @!P0 BRA `(.L_x_134) ;  /* 0x0000000000188947 */ /* 0x000fea0003800000 */
[----:B------:R-:W-:Y:S01]  /*20d0*/  ISETP.NE.AND P0, PT, R30, RZ, PT ;  /* 0x000000ff1e00720c */ /* 0x000fe20003f05270 */
[----:B------:R-:W-:-:S12]  /*20e0*/  HFMA2 R0, -RZ, RZ, 0, 0 ;  /* 0x00000000ff007431 */ /* 0x000fd800000001ff */
[----:B------:R-:W-:Y:S05]  /*20f0*/  @P0 BRA `(.L_x_134) ;  /* 0x00000000000c0947 */ /* 0x000fea0003800000 */
[----:B------:R-:W-:Y:S01]  /*2100*/  MOV R0, R46 ;  /* 0x0000002e00007202 */ /* 0x000fe20000000f00 */
[----:B------:R-:W-:Y:S06]  /*2110*/  BRA `(.L_x_134) ;  /* 0x0000000000047947 */ /* 0x000fec0003800000 */
.L_x_133:
[----:B------:R-:W-:-:S07]  /*2120*/  MOV R0, R44 ;  /* 0x0000002c00007202 */ /* 0x000fce0000000f00 */
.L_x_134:
[----:B------:R-:W-:Y:S05]  /*2130*/  BSYNC.RECONVERGENT B5 ;  /* 0x0000000000057941 */ /* 0x000fea0003800200 */
.L_x_132:
[----:B-----5:R-:W-:Y:S01]  /*2140*/  FSETP.GT.AND P0, PT, R31, R0, PT ;  /* 0x000000001f00720b */ /* 0x020fe20003f04000 */
[----:B------:R-:W1:Y:S01]  /*2150*/  LDCU.64 UR6, c[0x0][0x3a0] ;  /* 0x00007400ff0677ac */ /* 0x000e620008000a00 */
[----:B------:R-:W-:Y:S11]  /*2160*/  F2I.TRUNC.NTZ R40, R34 ;  /* 0x0000002200287305 */ /* 0x000ff6000020f100 */
[----:B------:R-:W2:Y:S01]  /*2170*/  @!P0 F2I.TRUNC.NTZ R40, R3 ;  /* 0x0000000300288305 */ /* 0x000ea2000020f100 */
[----:B-1----:R-:W-:-:S02]  /*2180*/  MOV R28, UR6 ;  /* 0x00000006001c7c02 */ /* 0x002fc40008000f00 */
[----:B------:R-:W-:Y:S02]  /*2190*/  MOV R29, UR7 ;  /* 0x00000007001d7c02 */ /* 0x000fe40008000f00 */
[----:B--2---:R-:W-:-:S05]  /*21a0*/  SHF.L.U32 R39, R40, 0x2, RZ ;  /* 0x0000000228277819 */ /* 0x004fca00000006ff */
[----:B0-----:R-:W-:-:S05]  /*21b0*/  IMAD.WIDE R32, R39, 0x10, R28 ;  /* 0x0000001027207825 */ /* 0x001fca00078e021c */
[----:B------:R-:W2:Y:S04]  /*21c0*/  LDG.E.64 R30, desc[UR8][R32.64+0x10] ;  /* 0x00001008201e7981 */ /* 0x000ea8000c1e1b00 */
[----:B------:R1:W5:Y:S04]  /*21d0*/  LDG.E R34, desc[UR8][R32.64+0x4] ;  /* 0x0000040820227981 */ /* 0x000368000c1e1900 */
[----:B------:R1:W5:Y:S01]  /*21e0*/  LDG.E R3, desc[UR8][R32.64+0x8] ;  /* 0x0000080820037981 */ /* 0x000362000c1e1900 */
[----:B------:R-:W-:Y:S02]  /*21f0*/  IADD3 R42, PT, PT, R42, 0x1, RZ ;  /* 0x000000012a2a7810 */ /* 0x000fe40007ffe0ff */
[----:B--2---:R-:W-:-:S13]  /*2200*/  FSETP.GEU.AND P0, PT, R30, RZ, PT ;  /* 0x000000ff1e00720b */ /* 0x004fda0003f0e000 */
[----:B-1----:R-:W-:Y:S05]  /*2210*/  @P0 BRA `(.L_x_135) ;  /* 0xfffffffc00900947 */ /* 0x002fea000383ffff */
[----:B------:R-:W-:Y:S05]  /*2220*/  BSYNC.RECONVERGENT B1 ;  /* 0x0000000000017941 */ /* 0x000fea0003800200 */
.L_x_131:
[----:B------:R-:W-:Y:S02]  /*2230*/  SHF.R.S32.HI R31, RZ, 0x1f, R39 ;  /* 0x0000001fff1f7819 */ /* 0x000fe40000011427 */
[----:B------:R-:W-:-:S07]  /*2240*/  MOV R30, R39 ;  /* 0x00000027001e7202 */ /* 0x000fce0000000f00 */
.L_x_130:
[----:B------:R-:W-:Y:S05]  /*2250*/  BSYNC.RECONVERGENT B0 ;  /* 0x0000000000007941 */ /* 0x000fea0003800200 */
.L_x_129:
[----:B------:R-:W0:Y:S02]  /*2260*/  LDCU.64 UR6, c[0x0][0x3a0] ;  /* 0x00007400ff0677ac */ /* 0x000e240008000a00 */
[----:B0-----:R-:W-:-:S04]  /*2270*/  LEA R32, P0, R30, UR6, 0x4 ;  /* 0x000000061e207c11 */ /* 0x001fc8000f8020ff */
[----:B------:R-:W-:-:S05]  /*2280*/  LEA.HI.X R33, R30, UR7, R31, 0x4, P0 ;  /* 0x000000071e217c11 */ /* 0x000fca00080f241f */
[----:B------:R-:W2:Y:S01]  /*2290*/  LDG.E R32, desc[UR8][R32.64+0xc] ;  /* 0x00000c0820207981 */ /* 0x000ea2000c1e1900 */
[----:B------:R-:W-:Y:S01]  /*22a0*/  BSSY.RELIABLE B6, `(.L_x_136) ;  /* 0x000008c000067945 */ /* 0x000fe20003800100 */
[----:B--2---:R-:W0:Y:S02]  /*22b0*/  F2I.TRUNC.NTZ R43, R32 ;  /* 0x00000020002b7305 */ /* 0x004e24000020f100 */
[----:B0-----:R-:W-:-:S13]  /*22c0*/  ISETP.GE.AND P0, PT, R43, 0x1, PT ;  /* 0x000000012b00780c */ /* 0x001fda0003f06270 */
[----:B------:R-:W-:Y:S05]  /*22d0*/  @!P0 BRA `(.L_x_137) ;  /* 0x0000000800208947 */ /* 0x000fea0003800000 */
[----:B------:R-:W0:Y:S01]  /*22e0*/  LDC.64 R36, c[0x0][0x3b0] ;  /* 0x0000ec00ff247b82 */ /* 0x000e220000000a00 */
[----:B------:R-:W-:-:S05]  /*22f0*/  IMAD.WIDE R38, R39, 0x10, R28 ;  /* 0x0000001027267825 */ /* 0x000fca00078e021c */
[----:B------:R-:W2:Y:S04]  /*2300*/  LDG.E.128 R28, desc[UR8][R38.64+0x30] ;  /* 0x00003008261c7981 */ /* 0x000ea8000c1e1d00 */
[----:B-----5:R-:W3:Y:S01]  /*2310*/  LDG.E.128 R32, desc[UR8][R38.64+0x20] ;  /* 0x0000200826207981 */ /* 0x020ee2000c1e1d00 */
[----:B0-----:R-:W-:-:S05]  /*2320*/  IMAD.WIDE R36, R40, 0x4, R36 ;  /* 0x0000000428247825 */ /* 0x001fca00078e0224 */
[----:B------:R0:W5:Y:S01]  /*2330*/  LDG.E R50, desc[UR8][R36.64] ;  /* 0x0000000824327981 */ /* 0x000162000c1e1900 */
[----:B------:R-:W-:Y:S01]  /*2340*/  HFMA2 R58, -RZ, RZ, 0, 0 ;  /* 0x00000000ff3a7431 */ /* 0x000fe200000001ff */
[----:B------:R-:W-:Y:S01]  /*2350*/  BSSY.RECONVERGENT B5, `(.L_x_138) ;  /* 0x000007d000057945 */ /* 0x000fe20003800200 */
[----:B------:R-:W-:Y:S02]  /*2360*/  MOV R57, 0xffffffff ;  /* 0xffffffff00397802 */ /* 0x000fe40000000f00 */
[----:B------:R-:W-:Y:S01]  /*2370*/  MOV R59, R11 ;  /* 0x0000000b003b7202 */ /* 0x000fe20000000f00 */
[----:B--2---:R-:W-:Y:S01]  /*2380*/  FADD R51, R28, 9.9999997473787516356e-06 ;  /* 0x3727c5ac1c337421 */ /* 0x004fe20000000000 */
[----:B------:R-:W-:Y:S01]  /*2390*/  FADD R52, R29, 9.9999997473787516356e-06 ;  /* 0x3727c5ac1d347421 */ /* 0x000fe20000000000 */
[----:B------:R-:W-:Y:S01]  /*23a0*/  FADD R53, R30, 9.9999997473787516356e-06 ;  /* 0x3727c5ac1e357421 */ /* 0x000fe20000000000 */
[----:B---3--:R-:W-:Y:S01]  /*23b0*/  FADD R54, R32, -9.9999997473787516356e-06 ;  /* 0xb727c5ac20367421 */ /* 0x008fe20000000000 */
[----:B------:R-:W-:Y:S01]  /*23c0*/  FADD R55, R33, -9.9999997473787516356e-06 ;  /* 0xb727c5ac21377421 */ /* 0x000fe20000000000 */
[----:B0-----:R-:W-:-:S07]  /*23d0*/  FADD R56, R34, -9.9999997473787516356e-06 ;  /* 0xb727c5ac22387421 */ /* 0x001fce0000000000 */
.L_x_146:
[----:B------:R-:W0:Y:S01]  /*23e0*/  LDC.64 R28, c[0x0][0x3a8] ;  /* 0x0000ea00ff1c7b82 */ /* 0x000e220000000a00 */
[----:B-----5:R-:W-:-:S07]  /*23f0*/  IADD3 R63, PT, PT, R50, R58, RZ ;  /* 0x0000003a323f7210 */ /* 0x020fce0007ffe0ff */
[----:B------:R-:W1:Y:S01]  /*2400*/  LDC.64 R48, c[0x0][0x388] ;  /* 0x0000e200ff307b82 */ /* 0x000e620000000a00 */
[----:B0-----:R-:W-:-:S05]  /*2410*/  IMAD.WIDE R62, R63, 0x4, R28 ;  /* 0x000000043f3e7825 */ /* 0x001fca00078e021c */
[----:B------:R-:W2:Y:S02]  /*2420*/  LDG.E R60, desc[UR8][R62.64] ;  /* 0x000000083e3c7981 */ /* 0x000ea4000c1e1900 */
[----:B--2---:R-:W-:-:S04]  /*2430*/  IMAD R3, R60, 0x3, RZ ;  /* 0x000000033c037824 */ /* 0x004fc800078e02ff */
[----:B-1----:R-:W-:-:S05]  /*2440*/  IMAD.WIDE R48, R3, 0x10, R48 ;  /* 0x0000001003307825 */ /* 0x002fca00078e0230 */
[----:B------:R-:W2:Y:S04]  /*2450*/  LDG.E.128 R28, desc[UR8][R48.64] ;  /* 0x00000008301c7981 */ /* 0x000ea8000c1e1d00 */
[----:B------:R-:W2:Y:S04]  /*2460*/  LDG.E.128 R32, desc[UR8][R48.64+0x10] ;  /* 0x0000100830207981 */ /* 0x000ea8000c1e1d00 */
[----:B------:R-:W3:Y:S01]  /*2470*/  LDG.E.128 R36, desc[UR8][R48.64+0x20] ;  /* 0x0000200830247981 */ /* 0x000ee2000c1e1d00 */
[----:B------:R-:W-:Y:S01]  /*2480*/  BSSY.RECONVERGENT B7, `(.L_x_139) ;  /* 0x0000021000077945 */ /* 0x000fe20003800200 */
[----:B--2---:R-:W-:Y:S01]  /*2490*/  FADD R0, -R28, R32 ;  /* 0x000000201c007221 */ /* 0x004fe20000000100 */
[C---:B------:R-:W-:Y:S01]  /*24a0*/  FADD R35, -R30.reuse, R34 ;  /* 0x000000221e237221 */ /* 0x040fe20000000100 */
[C---:B------:R-:W-:Y:S01]  /*24b0*/  FADD R31, -R29.reuse, R33 ;  /* 0x000000211d1f7221 */ /* 0x040fe20000000100 */
[----:B---3--:R-:W-:Y:S01]  /*24c0*/  FADD R61, -R30, R38 ;  /* 0x000000261e3d7221 */ /* 0x008fe20000000100 */
[----:B------:R-:W-:Y:S01]  /*24d0*/  FADD R66, -R28, R36 ;  /* 0x000000241c427221 */ /* 0x000fe20000000100 */
[----:B------:R-:W-:-:S02]  /*24e0*/  FADD R63, -R29, R37 ;  /* 0x000000251d3f7221 */ /* 0x000fc40000000100 */
[----:B------:R-:W-:-:S04]  /*24f0*/  FMUL R62, R0, R61 ;  /* 0x0000003d003e7220 */ /* 0x000fc80000400000 */
[CC--:B------:R-:W-:Y:S01]  /*2500*/  FFMA R3, R35.reuse, R66.reuse, -R62 ;  /* 0x0000004223037223 */ /* 0x0c0fe2000000083e */
[----:B------:R-:W-:Y:S01]  /*2510*/  FMUL R62, R35, R63 ;  /* 0x0000003f233e7220 */ /* 0x000fe20000400000 */
[----:B------:R-:W-:-:S03]  /*2520*/  FMUL R35, R31, R66 ;  /* 0x000000421f237220 */ /* 0x000fc60000400000 */
[----:B------:R-:W-:Y:S01]  /*2530*/  FFMA R48, R31, R61, -R62 ;  /* 0x0000003d1f307223 */ /* 0x000fe2000000083e */
[----:B------:R-:W-:Y:S01]  /*2540*/  FMUL R31, R3, R6 ;  /* 0x00000006031f7220 */ /* 0x000fe20000400000 */
[----:B------:R-:W-:Y:S01]  /*2550*/  FFMA R62, R0, R63, -R35 ;  /* 0x0000003f003e7223 */ /* 0x000fe20000000823 */
[----:B------:R-:W-:Y:S02]  /*2560*/  FADD R35, -R29, UR10 ;  /* 0x0000000a1d237e21 */ /* 0x000fe40008000100 */
[----:B------:R-:W-:Y:S02]  /*2570*/  FFMA R31, R48, R7, R31 ;  /* 0x00000007301f7223 */ /* 0x000fe4000000001f */
[----:B------:R-:W-:Y:S01]  /*2580*/  FMUL R35, R3, R35 ;  /* 0x0000002303237220 */ /* 0x000fe20000400000 */
[----:B------:R-:W-:Y:S01]  /*2590*/  FADD R3, -R28, UR4 ;  /* 0x000000041c037e21 */ /* 0x000fe20008000100 */
[----:B------:R-:W-:-:S03]  /*25a0*/  FFMA R0, R62, R5, R31 ;  /* 0x000000053e007223 */ /* 0x000fc6000000001f */
[----:B------:R-:W-:Y:S01]  /*25b0*/  FFMA R35, R48, R3, R35 ;  /* 0x0000000330237223 */ /* 0x000fe20000000023 */
[----:B------:R-:W0:Y:S01]  /*25c0*/  MUFU.RCP R31, R0 ;  /* 0x00000000001f7308 */ /* 0x000e220000001000 */
[----:B------:R-:W-:-:S04]  /*25d0*/  FADD R3, -R30, UR11 ;  /* 0x0000000b1e037e21 */ /* 0x000fc80008000100 */
[----:B------:R-:W-:-:S04]  /*25e0*/  FFMA R3, R62, R3, R35 ;  /* 0x000000033e037223 */ /* 0x000fc80000000023 */
[----:B------:R-:W1:Y:S01]  /*25f0*/  FCHK P0, R3, R0 ;  /* 0x0000000003007302 */ /* 0x000e620000000000 */
[----:B0-----:R-:W-:-:S04]  /*2600*/  FFMA R48, -R0, R31, 1 ;  /* 0x3f80000000307423 */ /* 0x001fc8000000011f */
[----:B------:R-:W-:-:S04]  /*2610*/  FFMA R48, R31, R48, R31 ;  /* 0x000000301f307223 */ /* 0x000fc8000000001f */
[----:B------:R-:W-:-:S04]  /*2620*/  FFMA R31, R3, R48, RZ ;  /* 0x00000030031f7223 */ /* 0x000fc800000000ff */
[----:B------:R-:W-:-:S04]  /*2630*/  FFMA R35, -R0, R31, R3 ;  /* 0x0000001f00237223 */ /* 0x000fc80000000103 */
[----:B------:R-:W-:Y:S01]  /*2640*/  FFMA R62, R48, R35, R31 ;  /* 0x00000023303e7223 */ /* 0x000fe2000000001f */
[----:B-1----:R-:W-:Y:S06]  /*2650*/  @!P0 BRA `(.L_x_140) ;  /* 0x00000000000c8947 */ /* 0x002fec0003800000 */
[----:B------:R-:W-:-:S07]  /*2660*/  MOV R48, 0x2680 ;  /* 0x0000268000307802 */ /* 0x000fce0000000f00 */
[----:B------:R-:W-:Y:S05]  /*2670*/  CALL.REL.NOINC `($__internal_6_$__cuda_sm3x_div_rn_noftz_f32_slowpath) ;  /* 0x0000002000947944 */ /* 0x000fea0003c00000 */
[----:B------:R-:W-:-:S07]  /*2680*/  MOV R62, R0 ;  /* 0x00000000003e7202 */ /* 0x000fce0000000f00 */
.L_x_140:
[----:B------:R-:W-:Y:S05]  /*2690*/  BSYNC.RECONVERGENT B7 ;  /* 0x0000000000077941 */ /* 0x000fea0003800200 */
.L_x_139:
[C---:B------:R-:W-:Y:S01]  /*26a0*/  FSETP.GTU.AND P0, PT, R62.reuse, RZ, PT ;  /* 0x000000ff3e00720b */ /* 0x040fe20003f0c000 */
[----:B------:R-:W-:Y:S01]  /*26b0*/  BSSY.RECONVERGENT B0, `(.L_x_141) ;  /* 0x0000032000007945 */ /* 0x000fe20003800200 */
[C---:B------:R-:W-:Y:S01]  /*26c0*/  FFMA R31, R62.reuse, -R7, UR4 ;  /* 0x000000043e1f7e23 */ /* 0x040fe20008000807 */
[C---:B------:R-:W-:Y:S01]  /*26d0*/  FFMA R0, R62.reuse, -R6, UR10 ;  /* 0x0000000a3e007e23 */ /* 0x040fe20008000806 */
[C---:B------:R-:W-:Y:S01]  /*26e0*/  FSEL R48, -R62.reuse, -1, !P0 ;  /* 0xbf8000003e307808 */ /* 0x040fe20004000100 */
[----:B------:R-:W-:-:S03]  /*26f0*/  FFMA R3, R62, -R5, UR11 ;  /* 0x0000000b3e037e23 */ /* 0x000fc60008000805 */
[----:B------:R-:W-:-:S13]  /*2700*/  FSETP.GEU.AND P0, PT, R48, RZ, PT ;  /* 0x000000ff3000720b */ /* 0x000fda0003f0e000 */
[----:B------:R-:W-:Y:S05]  /*2710*/  @!P0 BRA `(.L_x_142) ;  /* 0x0000000000ac8947 */ /* 0x000fea0003800000 */
[----:B------:R-:W-:Y:S01]  /*2720*/  FADD R39, -R30, R3 ;  /* 0x000000031e277221 */ /* 0x000fe20000000100 */
[----:B------:R-:W-:Y:S01]  /*2730*/  FADD R47, -R29, R0 ;  /* 0x000000001d2f7221 */ /* 0x000fe20000000100 */
[C---:B------:R-:W-:Y:S01]  /*2740*/  FADD R62, -R28.reuse, R31 ;  /* 0x0000001f1c3e7221 */ /* 0x040fe20000000100 */
[----:B------:R-:W-:Y:S01]  /*2750*/  FADD R49, R28, -R32 ;  /* 0x800000201c317221 */ /* 0x000fe20000000000 */
[----:B------:R-:W-:-:S04]  /*2760*/  FMUL R35, R63, R39 ;  /* 0x000000273f237220 */ /* 0x000fc80000400000 */
[C---:B------:R-:W-:Y:S01]  /*2770*/  FFMA R35, R61.reuse, R47, -R35 ;  /* 0x0000002f3d237223 */ /* 0x040fe20000000823 */
[----:B------:R-:W-:-:S04]  /*2780*/  FMUL R61, R61, R62 ;  /* 0x0000003e3d3d7220 */ /* 0x000fc80000400000 */
[C---:B------:R-:W-:Y:S01]  /*2790*/  FFMA R39, R66.reuse, R39, -R61 ;  /* 0x0000002742277223 */ /* 0x040fe2000000083d */
[----:B------:R-:W-:Y:S01]  /*27a0*/  FMUL R66, R66, R47 ;  /* 0x0000002f42427220 */ /* 0x000fe20000400000 */
[----:B------:R-:W-:Y:S01]  /*27b0*/  FADD R47, R29, -R33 ;  /* 0x800000211d2f7221 */ /* 0x000fe20000000000 */
[----:B------:R-:W-:Y:S01]  /*27c0*/  FADD R29, R30, -R34 ;  /* 0x800000221e1d7221 */ /* 0x000fe20000000000 */
[----:B------:R-:W-:Y:S01]  /*27d0*/  FADD R30, -R33, R0 ;  /* 0x00000000211e7221 */ /* 0x000fe20000000100 */
[----:B------:R-:W-:Y:S01]  /*27e0*/  FFMA R63, R63, R62, -R66 ;  /* 0x0000003e3f3f7223 */ /* 0x000fe20000000842 */
[----:B------:R-:W-:Y:S01]  /*27f0*/  FADD R62, -R34, R3 ;  /* 0x00000003223e7221 */ /* 0x000fe20000000100 */
[C-C-:B------:R-:W-:Y:S01]  /*2800*/  FADD R66, -R32.reuse, R31.reuse ;  /* 0x0000001f20427221 */ /* 0x140fe20000000100 */
[----:B------:R-:W-:Y:S01]  /*2810*/  FADD R32, R32, -R36 ;  /* 0x8000002420207221 */ /* 0x000fe20000000000 */
[----:B------:R-:W-:Y:S01]  /*2820*/  FADD R36, -R36, R31 ;  /* 0x0000001f24247221 */ /* 0x000fe20000000100 */
[----:B------:R-:W-:Y:S01]  /*2830*/  FMUL R61, R62, R47 ;  /* 0x0000002f3e3d7220 */ /* 0x000fe20000400000 */
[----:B------:R-:W-:Y:S01]  /*2840*/  FADD R33, R33, -R37 ;  /* 0x8000002521217221 */ /* 0x000fe20000000000 */
[----:B------:R-:W-:-:S02]  /*2850*/  FADD R37, -R37, R0 ;  /* 0x0000000025257221 */ /* 0x000fc40000000100 */
[-C--:B------:R-:W-:Y:S01]  /*2860*/  FFMA R28, R30, R29.reuse, -R61 ;  /* 0x0000001d1e1c7223 */ /* 0x080fe2000000083d */
[----:B------:R-:W-:-:S04]  /*2870*/  FMUL R29, R66, R29 ;  /* 0x0000001d421d7220 */ /* 0x000fc80000400000 */
[-C--:B------:R-:W-:Y:S01]  /*2880*/  FFMA R29, R62, R49.reuse, -R29 ;  /* 0x000000313e1d7223 */ /* 0x080fe2000000081d */
[----:B------:R-:W-:-:S04]  /*2890*/  FMUL R49, R30, R49 ;  /* 0x000000311e317220 */ /* 0x000fc80000400000 */
[----:B------:R-:W-:Y:S01]  /*28a0*/  FFMA R47, R66, R47, -R49 ;  /* 0x0000002f422f7223 */ /* 0x000fe20000000831 */
[----:B------:R-:W-:Y:S01]  /*28b0*/  FADD R49, R34, -R38 ;  /* 0x8000002622317221 */ /* 0x000fe20000000000 */
[----:B------:R-:W-:-:S03]  /*28c0*/  FADD R38, -R38, R3 ;  /* 0x0000000326267221 */ /* 0x000fc60000000100 */
[----:B------:R-:W-:-:S04]  /*28d0*/  FMUL R61, R36, R49 ;  /* 0x00000031243d7220 */ /* 0x000fc80000400000 */
[CC--:B------:R-:W-:Y:S01]  /*28e0*/  FFMA R30, R38.reuse, R32.reuse, -R61 ;  /* 0x00000020261e7223 */ /* 0x0c0fe2000000083d */
[----:B------:R-:W-:Y:S01]  /*28f0*/  FMUL R38, R38, R33 ;  /* 0x0000002126267220 */ /* 0x000fe20000400000 */
[C---:B------:R-:W-:Y:S02]  /*2900*/  FMUL R61, R37.reuse, R32 ;  /* 0x00000020253d7220 */ /* 0x040fe40000400000 */
[----:B------:R-:W-:Y:S01]  /*2910*/  FMUL R39, R30, R39 ;  /* 0x000000271e277220 */ /* 0x000fe20000400000 */
[----:B------:R-:W-:Y:S01]  /*2920*/  FFMA R38, R37, R49, -R38 ;  /* 0x0000003125267223 */ /* 0x000fe20000000826 */
[----:B------:R-:W-:Y:S01]  /*2930*/  FFMA R36, R36, R33, -R61 ;  /* 0x0000002124247223 */ /* 0x000fe2000000083d */
[----:B------:R-:W-:Y:S02]  /*2940*/  FMUL R29, R29, R30 ;  /* 0x0000001e1d1d7220 */ /* 0x000fe40000400000 */
[----:B------:R-:W-:Y:S02]  /*2950*/  FFMA R35, R38, R35, R39 ;  /* 0x0000002326237223 */ /* 0x000fe40000000027 */
[----:B------:R-:W-:-:S02]  /*2960*/  FFMA R28, R28, R38, R29 ;  /* 0x000000261c1c7223 */ /* 0x000fc4000000001d */
[----:B------:R-:W-:Y:S02]  /*2970*/  FFMA R35, R36, R63, R35 ;  /* 0x0000003f24237223 */ /* 0x000fe40000000023 */
[----:B------:R-:W-:-:S03]  /*2980*/  FFMA R28, R47, R36, R28 ;  /* 0x000000242f1c7223 */ /* 0x000fc6000000001c */
[----:B------:R-:W-:Y:S02]  /*2990*/  FSETP.GE.AND P1, PT, R35, -1.0000000036274937255e-15, PT ;  /* 0xa6901d7d2300780b */ /* 0x000fe40003f26000 */
[----:B------:R-:W-:Y:S02]  /*29a0*/  FSETP.GE.AND P0, PT, R28, -1.0000000036274937255e-15, PT ;  /* 0xa6901d7d1c00780b */ /* 0x000fe40003f06000 */
[----:B------:R-:W-:-:S04]  /*29b0*/  FSEL R48, R48, -1, P1 ;  /* 0xbf80000030307808 */ /* 0x000fc80000800000 */
[----:B------:R-:W-:-:S07]  /*29c0*/  FSEL R48, R48, -1, P0 ;  /* 0xbf80000030307808 */ /* 0x000fce0000000000 */
.L_x_142:
[----:B------:R-:W-:Y:S05]  /*29d0*/  BSYNC.RECONVERGENT B0 ;  /* 0x0000000000007941 */ /* 0x000fea0003800200 */
.L_x_141:
[C---:B------:R-:W-:Y:S01]  /*29e0*/  FSETP.GEU.AND P0, PT, R48.reuse, R59, PT ;  /* 0x0000003b3000720b */ /* 0x040fe20003f0e000 */
[----:B------:R-:W-:Y:S03]  /*29f0*/  BSSY.RELIABLE B0, `(.L_x_143) ;  /* 0x000000e000007945 */ /* 0x000fe60003800100 */
[----:B------:R-:W-:-:S13]  /*2a00*/  FSETP.LEU.OR P0, PT, R48, RZ, P0 ;  /* 0x000000ff3000720b */ /* 0x000fda000070b400 */
[----:B------:R-:W-:Y:S05]  /*2a10*/  @P0 BRA `(.L_x_144) ;  /* 0x00000000002c0947 */ /* 0x000fea0003800000 */
[----:B------:R-:W-:Y:S02]  /*2a20*/  FSETP.GEU.AND P0, PT, R0, R55, PT ;  /* 0x000000370000720b */ /* 0x000fe40003f0e000 */
[----:B------:R-:W-:Y:S02]  /*2a30*/  FSETP.GT.AND P1, PT, R15, RZ, PT ;  /* 0x000000ff0f00720b */ /* 0x000fe40003f24000 */
[----:B------:R-:W-:-:S04]  /*2a40*/  FSETP.LT.OR P0, PT, R31, R54, !P0 ;  /* 0x000000361f00720b */ /* 0x000fc80004701400 */
[----:B------:R-:W-:-:S04]  /*2a50*/  FSETP.LT.OR P0, PT, R3, R56, P0 ;  /* 0x000000380300720b */ /* 0x000fc80000701400 */
[----:B------:R-:W-:-:S04]  /*2a60*/  FSETP.GT.OR P0, PT, R31, R51, P0 ;  /* 0x000000331f00720b */ /* 0x000fc80000704400 */
[----:B------:R-:W-:-:S04]  /*2a70*/  FSETP.GT.OR P0, PT, R0, R52, P0 ;  /* 0x000000340000720b */ /* 0x000fc80000704400 */
[----:B------:R-:W-:-:S04]  /*2a80*/  FSETP.GT.OR P0, PT, R3, R53, P0 ;  /* 0x000000350300720b */ /* 0x000fc80000704400 */
[----:B------:R-:W-:Y:S02]  /*2a90*/  FSEL R59, R59, R48, P0 ;  /* 0x000000303b3b7208 */ /* 0x000fe40000000000 */
[----:B------:R-:W-:-:S07]  /*2aa0*/  SEL R57, R57, R60, P0 ;  /* 0x0000003c39397207 */ /* 0x000fce0000000000 */
[----:B------:R-:W-:Y:S05]  /*2ab0*/  @!P0 BREAK.RELIABLE P1, B0 ;  /* 0x0000000000008942 */ /* 0x000fea0000800100 */
[----:B------:R-:W-:Y:S05]  /*2ac0*/  @!P0 BRA P1, `(.L_x_145) ;  /* 0x0000000000148947 */ /* 0x000fea0000800000 */
.L_x_144:
[----:B------:R-:W-:Y:S05]  /*2ad0*/  BSYNC.RELIABLE B0 ;  /* 0x0000000000007941 */ /* 0x000fea0003800100 */
.L_x_143:
[----:B------:R-:W-:-:S04]  /*2ae0*/  IADD3 R58, PT, PT, R58, 0x1, RZ ;  /* 0x000000013a3a7810 */ /* 0x000fc80007ffe0ff */
[----:B------:R-:W-:-:S13]  /*2af0*/  ISETP.NE.AND P0, PT, R58, R43, PT ;  /* 0x0000002b3a00720c */ /* 0x000fda0003f05270 */
[----:B------:R-:W-:Y:S05]  /*2b00*/  @P0 BRA `(.L_x_146) ;  /* 0xfffffff800340947 */ /* 0x000fea000383ffff */
[----:B------:R-:W-:-:S07]  /*2b10*/  MOV R60, R57 ;  /* 0x00000039003c7202 */ /* 0x000fce0000000f00 */
.L_x_145:
[----:B------:R-:W-:Y:S05]  /*2b20*/  BSYNC.RECONVERGENT B5 ;  /* 0x0000000000057941 */ /* 0x000fea0003800200 */
.L_x_138:
[----:B------:R-:W-:-:S13]  /*2b30*/  ISETP.GT.AND P0, PT, R60, -0x1, PT ;  /* 0xffffffff3c00780c */ /* 0x000fda0003f04270 */
[----:B------:R-:W-:Y:S05]  /*2b40*/  @P0 BREAK.RELIABLE B6 ;  /* 0x0000000000060942 */ /* 0x000fea0003800100 */
[----:B------:R-:W-:Y:S05]  /*2b50*/  @P0 BRA `(.L_x_109) ;  /* 0x00000014005c0947 */ /* 0x000fea0003800000 */
.L_x_137:
[----:B------:R-:W-:Y:S05]  /*2b60*/  BSYNC.RELIABLE B6 ;  /* 0x0000000000067941 */ /* 0x000fea0003800100 */
.L_x_136:
[----:B------:R-:W-:Y:S01]  /*2b70*/  ISETP.GE.AND P0, PT, R42, RZ, PT ;  /* 0x000000ff2a00720c */ /* 0x000fe20003f06270 */
[----:B------:R-:W-:-:S12]  /*2b80*/  BSSY.RELIABLE B6, `(.L_x_147) ;  /* 0x00000b2000067945 */ /* 0x000fd80003800100 */
[----:B------:R-:W-:Y:S05]  /*2b90*/  @!P0 BRA `(.L_x_148) ;  /* 0x0000000800c08947 */ /* 0x000fea0003800000 */
[----:B------:R-:W-:-:S13]  /*2ba0*/  ISETP.NE.AND P0, PT, R42, RZ, PT ;  /* 0x000000ff2a00720c */ /* 0x000fda0003f05270 */
[----:B------:R-:W-:Y:S05]  /*2bb0*/  @!P0 BREAK.RELIABLE B6 ;  /* 0x0000000000068942 */ /* 0x000fea0003800100 */
[----:B------:R-:W-:Y:S05]  /*2bc0*/  @!P0 BRA `(.L_x_112) ;  /* 0x0000000800c08947 */ /* 0x000fea0003800000 */
[----:B------:R-:W-:Y:S01]  /*2bd0*/  BSSY.RELIABLE B5, `(.L_x_149) ;  /* 0x00000a8000057945 */ /* 0x000fe20003800100 */
[----:B------:R-:W-:-:S07]  /*2be0*/  MOV R37, R40 ;  /* 0x0000002800257202 */ /* 0x000fce0000000f00 */
.L_x_169:
[----:B-----5:R-:W-:-:S05]  /*2bf0*/  HFMA2 R3, -RZ, RZ, 0, 5.9604644775390625e-08 ;  /* 0x00000001ff037431 */ /* 0x020fca00000001ff */
[----:B------:R-:W-:-:S04]  /*2c00*/  SHF.L.U32 R36, R3, R42, RZ ;  /* 0x0000002a03247219 */ /* 0x000fc800000006ff */
[----:B------:R-:W-:-:S13]  /*2c10*/  LOP3.LUT P0, RZ, R36, R41, RZ, 0xc0, !PT ;  /* 0x0000002924ff7212 */ /* 0x000fda000780c0ff */
[----:B0123--:R-:W-:Y:S05]  /*2c20*/  @!P0 BRA `(.L_x_150) ;  /* 0x0000000000188947 */ /* 0x00ffea0003800000 */
[----:B------:R-:W0:Y:S01]  /*2c30*/  LDC.64 R28, c[0x0][0x3a0] ;  /* 0x0000e800ff1c7b82 */ /* 0x000e220000000a00 */
[----:B------:R-:W-:-:S05]  /*2c40*/  SHF.L.U32 R37, R37, 0x2, RZ ;  /* 0x0000000225257819 */ /* 0x000fca00000006ff */
[----:B0-----:R-:W-:-:S06]  /*2c50*/  IMAD.WIDE R28, R37, 0x10, R28 ;  /* 0x00000010251c7825 */ /* 0x001fcc00078e021c */
[----:B------:R-:W2:Y:S02]  /*2c60*/  LDG.E R28, desc[UR8][R28.64] ;  /* 0x000000081c1c7981 */ /* 0x000ea4000c1e1900 */
[----:B--2---:R0:W1:Y:S01]  /*2c70*/  F2I.TRUNC.NTZ R37, R28 ;  /* 0x0000001c00257305 */ /* 0x004062000020f100 */
[----:B------:R-:W-:Y:S05]  /*2c80*/  BRA `(.L_x_151) ;  /* 0x0000000800547947 */ /* 0x000fea0003800000 */
.L_x_150:
[C---:B------:R-:W-:Y:S01]  /*2c90*/  LOP3.LUT R0, R37.reuse, 0x1, RZ, 0xc0, !PT ;  /* 0x0000000125007812 */ /* 0x040fe200078ec0ff */
[----:B------:R-:W0:Y:S01]  /*2ca0*/  LDC.64 R38, c[0x0][0x3a0] ;  /* 0x0000e800ff267b82 */ /* 0x000e220000000a00 */
[----:B------:R-:W-:Y:S02]  /*2cb0*/  IADD3 R40, PT, PT, R37, 0x1, RZ ;  /* 0x0000000125287810 */ /* 0x000fe40007ffe0ff */
[----:B------:R-:W-:-:S13]  /*2cc0*/  ISETP.NE.U32.AND P0, PT, R0, 0x1, PT ;  /* 0x000000010000780c */ /* 0x000fda0003f05070 */
[----:B------:R-:W-:-:S04]  /*2cd0*/  @P0 IADD3 R40, PT, PT, R37, -0x1, RZ ;  /* 0xffffffff25280810 */ /* 0x000fc80007ffe0ff */
[----:B------:R-:W-:-:S05]  /*2ce0*/  SHF.L.U32 R3, R40, 0x2, RZ ;  /* 0x0000000228037819 */ /* 0x000fca00000006ff */
[----:B0-----:R-:W-:-:S05]  /*2cf0*/  IMAD.WIDE R38, R3, 0x10, R38 ;  /* 0x0000001003267825 */ /* 0x001fca00078e0226 */
[----:B------:R0:W5:Y:S04]  /*2d00*/  LDG.E.128 R28, desc[UR8][R38.64+0x20] ;  /* 0x00002008261c7981 */ /* 0x000168000c1e1d00 */
[----:B------:R0:W5:Y:S01]  /*2d10*/  LDG.E.128 R32, desc[UR8][R38.64+0x30] ;  /* 0x0000300826207981 */ /* 0x000162000c1e1d00 */
[----:B------:R-:W-:-:S13]  /*2d20*/  FSETP.GEU.AND P0, PT, |R7|, 1.0000000116860974231e-07, PT ;  /* 0x33d6bf950700780b */ /* 0x000fda0003f0e200 */
[----:B0-----:R-:W-:Y:S05]  /*2d30*/  @P0 BRA `(.L_x_152) ;  /* 0x0000000000180947 */ /* 0x001fea0003800000 */
[----:B-----5:R-:W-:-:S04]  /*2d40*/  FSETP.LEU.AND P0, PT, R28, UR4, PT ;  /* 0x000000041c007c0b */ /* 0x020fc8000bf0b000 */
[----:B------:R-:W-:-:S13]  /*2d50*/  FSETP.LT.OR P0, PT, R32, UR4, !P0 ;  /* 0x0000000420007c0b */ /* 0x000fda000c701400 */
[----:B------:R-:W-:Y:S05]  /*2d60*/  @P0 BRA `(.L_x_153) ;  /* 0x0000000800080947 */ /* 0x000fea0003800000 */
[----:B------:R-:W-:Y:S02]  /*2d70*/  MOV R44, RZ ;  /* 0x000000ff002c7202 */ /* 0x000fe40000000f00 */
[----:B------:R-:W-:Y:S01]  /*2d80*/  MOV R28, R11 ;  /* 0x0000000b001c7202 */ /* 0x000fe20000000f00 */
[----:B------:R-:W-:Y:S06]  /*2d90*/  BRA `(.L_x_154) ;  /* 0x00000000009c7947 */ /* 0x000fec0003800000 */
.L_x_152:
        /* <DEDUP_REMOVED lines=15> */
.L_x_156:
[----:B------:R-:W-:Y:S05]  /*2e90*/  BSYNC.RECONVERGENT B7 ;  /* 0x0000000000077941 */ /* 0x000fea0003800200 */
.L_x_155:
        /* <DEDUP_REMOVED lines=14> */
.L_x_158:
[----:B------:R-:W-:Y:S05]  /*2f80*/  BSYNC.RECONVERGENT B7 ;  /* 0x0000000000077941 */ /* 0x000fea0003800200 */
.L_x_157:
[----:B------:R-:W-:-:S04]  /*2f90*/  FSETP.GT.AND P0, PT, R32, R0, PT ;  /* 0x000000002000720b */ /* 0x000fc80003f04000 */
[----:B------:R-:W-:Y:S02]  /*2fa0*/  FSEL R28, R32, R0, P0 ;  /* 0x00000000201c7208 */ /* 0x000fe40000000000 */
[----:B------:R-:W-:Y:S02]  /*2fb0*/  FSEL R0, R0, R32, P0 ;  /* 0x0000002000007208 */ /* 0x000fe40000000000 */
[CC--:B------:R-:W-:Y:S02]  /*2fc0*/  FSETP.GEU.AND P0, PT, R28.reuse, R11.reuse, PT ;  /* 0x0000000b1c00720b */ /* 0x0c0fe40003f0e000 */
[----:B------:R-:W-:Y:S02]  /*2fd0*/  FMNMX R44, RZ, R0, !PT ;  /* 0x00000000ff2c7209 */ /* 0x000fe40007800000 */
[----:B------:R-:W-:-:S04]  /*2fe0*/  FSEL R28, R28, R11, !P0 ;  /* 0x0000000b1c1c7208 */ /* 0x000fc80004000000 */
[----:B------:R-:W-:-:S13]  /*2ff0*/  FSETP.GT.AND P0, PT, R44, R28, PT ;  /* 0x0000001c2c00720b */ /* 0x000fda0003f04000 */
[----:B------:R-:W-:Y:S05]  /*3000*/  @P0 BRA `(.L_x_153) ;  /* 0x0000000400600947 */ /* 0x000fea0003800000 */
.L_x_154:
[----:B------:R-:W-:-:S13]  /*3010*/  FSETP.GEU.AND P0, PT, |R6|, 1.0000000116860974231e-07, PT ;  /* 0x33d6bf950600780b */ /* 0x000fda0003f0e200 */
[----:B------:R-:W-:Y:S05]  /*3020*/  @P0 BRA `(.L_x_159) ;  /* 0x0000000000180947 */ /* 0x000fea0003800000 */
[----:B------:R-:W-:-:S04]  /*3030*/  FSETP.LT.AND P0, PT, R34, UR11, PT ;  /* 0x0000000b22007c0b */ /* 0x000fc8000bf01000 */
[----:B------:R-:W-:-:S04]  /*3040*/  FSETP.LT.OR P0, PT, R33, UR10, P0 ;  /* 0x0000000a21007c0b */ /* 0x000fc80008701400 */
[----:B------:R-:W-:-:S04]  /*3050*/  FSETP.GT.OR P0, PT, R29, UR10, P0 ;  /* 0x0000000a1d007c0b */ /* 0x000fc80008704400 */
[----:B------:R-:W-:-:S13]  /*3060*/  FSETP.GT.OR P0, PT, R30, UR11, P0 ;  /* 0x0000000b1e007c0b */ /* 0x000fda0008704400 */
[----:B------:R-:W-:Y:S05]  /*3070*/  @P0 BRA `(.L_x_153) ;  /* 0x0000000400440947 */ /* 0x000fea0003800000 */
[----:B------:R-:W-:Y:S05]  /*3080*/  BRA `(.L_x_160) ;  /* 0x0000000400707947 */ /* 0x000fea0003800000 */
.L_x_159:
        /* <DEDUP_REMOVED lines=15> */
.L_x_162:
[----:B------:R-:W-:Y:S05]  /*3180*/  BSYNC.RECONVERGENT B7 ;  /* 0x0000000000077941 */ /* 0x000fea0003800200 */
.L_x_161:
        /* <DEDUP_REMOVED lines=14> */
.L_x_164:
[----:B------:R-:W-:Y:S05]  /*3270*/  BSYNC.RECONVERGENT B7 ;  /* 0x0000000000077941 */ /* 0x000fea0003800200 */
.L_x_163:
        /* <DEDUP_REMOVED lines=24> */
.L_x_166:
[----:B------:R-:W-:Y:S05]  /*3400*/  BSYNC.RECONVERGENT B7 ;  /* 0x0000000000077941 */ /* 0x000fea0003800200 */
.L_x_165:
        /* <DEDUP_REMOVED lines=14> */
.L_x_168:
[----:B------:R-:W-:Y:S05]  /*34f0*/  BSYNC.RECONVERGENT B7 ;  /* 0x0000000000077941 */ /* 0x000fea0003800200 */
.L_x_167:
        /* <DEDUP_REMOVED lines=8> */
[----:B------:R-:W-:Y:S05]  /*3580*/  @!P0 BRA `(.L_x_160) ;  /* 0x0000000000308947 */ /* 0x000fea0003800000 */
.L_x_153:
[----:B------:R-:W0:Y:S01]  /*3590*/  LDC.64 R28, c[0x0][0x3a0] ;  /* 0x0000e800ff1c7b82 */ /* 0x000e220000000a00 */
[----:B------:R-:W-:-:S05]  /*35a0*/  SHF.L.U32 R37, R37, 0x2, RZ ;  /* 0x0000000225257819 */ /* 0x000fca00000006ff */
[----:B0-----:R-:W-:-:S06]  /*35b0*/  IMAD.WIDE R28, R37, 0x10, R28 ;  /* 0x00000010251c7825 */ /* 0x001fcc00078e021c */
[----:B------:R-:W2:Y:S02]  /*35c0*/  LDG.E R28, desc[UR8][R28.64] ;  /* 0x000000081c1c7981 */ /* 0x000ea4000c1e1900 */
[----:B--2---:R2:W3:Y:S02]  /*35d0*/  F2I.TRUNC.NTZ R37, R28 ;  /* 0x0000001c00257305 */ /* 0x0044e4000020f100 */
.L_x_151:
[----:B------:R-:W-:Y:S02]  /*35e0*/  IADD3 R42, PT, PT, R42, -0x1, RZ ;  /* 0xffffffff2a2a7810 */ /* 0x000fe40007ffe0ff */
[----:B------:R-:W-:Y:S02]  /*35f0*/  LOP3.LUT R41, R41, R36, RZ, 0x30, !PT ;  /* 0x0000002429297212 */ /* 0x000fe400078e30ff */
[----:B------:R-:W-:-:S13]  /*3600*/  ISETP.NE.AND P0, PT, R42, RZ, PT ;  /* 0x000000ff2a00720c */ /* 0x000fda0003f05270 */
[----:B------:R-:W-:Y:S05]  /*3610*/  @!P0 BREAK.RELIABLE B5 ;  /* 0x0000000000058942 */ /* 0x000fea0003800100 */
[----:B------:R-:W-:Y:S05]  /*3620*/  @!P0 BREAK.RELIABLE B6 ;  /* 0x0000000000068942 */ /* 0x000fea0003800100 */
[----:B------:R-:W-:Y:S05]  /*3630*/  @P0 BRA `(.L_x_169) ;  /* 0xfffffff4006c0947 */ /* 0x000fea000383ffff */
[----:B------:R-:W-:Y:S05]  /*3640*/  BRA `(.L_x_112) ;  /* 0x0000000000207947 */ /* 0x000fea0003800000 */
.L_x_160:
[----:B------:R-:W-:Y:S05]  /*3650*/  BSYNC.RELIABLE B5 ;  /* 0x0000000000057941 */ /* 0x000fea0003800100 */
.L_x_149:
[C---:B------:R-:W-:Y:S01]  /*3660*/  FFMA R46, R44.reuse, R7, UR4 ;  /* 0x000000042c2e7e23 */ /* 0x040fe20008000007 */
[----:B------:R-:W-:Y:S01]  /*3670*/  FFMA R45, R44, R6, UR10 ;  /* 0x0000000a2c2d7e23 */ /* 0x000fe20008000006 */
[----:B------:R-:W-:Y:S01]  /*3680*/  LOP3.LUT R41, R36, R41, RZ, 0xfc, !PT ;  /* 0x0000002924297212 */ /* 0x000fe200078efcff */
[----:B------:R-:W-:-:S07]  /*3690*/  FFMA R44, R44, R5, UR11 ;  /* 0x0000000b2c2c7e23 */ /* 0x000fce0008000005 */
.L_x_148:
[----:B------:R-:W-:Y:S05]  /*36a0*/  BSYNC.RELIABLE B6 ;  /* 0x0000000000067941 */ /* 0x000fea0003800100 */
.L_x_147:
[----:B------:R-:W-:-:S13]  /*36b0*/  ISETP.GT.AND P0, PT, R42, -0x1, PT ;  /* 0xffffffff2a00780c */ /* 0x000fda0003f04270 */
[----:B------:R-:W-:Y:S05]  /*36c0*/  @P0 BRA `(.L_x_170) ;  /* 0xffffffe800240947 */ /* 0x000fea000383ffff */
.L_x_112:
[----:B------:R-:W-:-:S04]  /*36d0*/  FSETP.GEU.AND P0, PT, R4, -1, PT ;  /* 0xbf8000000400780b */ /* 0x000fc80003f0e000 */
[----:B-----5:R-:W-:Y:S02]  /*36e0*/  FSEL R3, -R4, 1, P0 ;  /* 0x3f80000004037808 */ /* 0x020fe40000000100 */
[----:B------:R-:W-:-:S03]  /*36f0*/  FSETP.GT.AND P0, PT, R19, RZ, PT ;  /* 0x000000ff1300720b */ /* 0x000fc60003f04000 */
[----:B------:R-:W-:-:S04]  /*3700*/  FMUL R3, R8, R3 ;  /* 0x0000000308037220 */ /* 0x000fc80000400000 */
[C---:B------:R-:W-:Y:S01]  /*3710*/  FFMA R24, R3.reuse, R20, R24 ;  /* 0x0000001403187223 */ /* 0x040fe20000000018 */
[C---:B------:R-:W-:Y:S01]  /*3720*/  FFMA R25, R3.reuse, R21, R25 ;  /* 0x0000001503197223 */ /* 0x040fe20000000019 */
[C---:B------:R-:W-:Y:S01]  /*3730*/  FFMA R26, R3.reuse, R22, R26 ;  /* 0x00000016031a7223 */ /* 0x040fe2000000001a */
[----:B------:R-:W-:-:S03]  /*3740*/  FFMA R27, R3, R23, R27 ;  /* 0x00000017031b7223 */ /* 0x000fc6000000001b */
[----:B------:R-:W-:Y:S05]  /*3750*/  @!P0 BRA `(.L_x_109) ;  /* 0x00000008005c8947 */ /* 0x000fea0003800000 */
[----:B------:R-:W-:Y:S01]  /*3760*/  FMUL R11, R4, -2 ;  /* 0xc0000000040b7820 */ /* 0x000fe20000400000 */
[----:B------:R-:W-:Y:S03]  /*3770*/  BSSY.RECONVERGENT B0, `(.L_x_171) ;  /* 0x0000014000007945 */ /* 0x000fe60003800200 */
[C---:B------:R-:W-:Y:S01]  /*3780*/  FFMA R6, R11.reuse, R13, R6 ;  /* 0x0000000d0b067223 */ /* 0x040fe20000000006 */
[C---:B------:R-:W-:Y:S01]  /*3790*/  FFMA R3, R11.reuse, R12, R7 ;  /* 0x0000000c0b037223 */ /* 0x040fe20000000007 */
[----:B------:R-:W-:Y:S02]  /*37a0*/  FFMA R5, R11, R14, R5 ;  /* 0x0000000e0b057223 */ /* 0x000fe40000000005 */
[----:B------:R-:W-:-:S04]  /*37b0*/  FMUL R0, R6, R6 ;  /* 0x0000000606007220 */ /* 0x000fc80000400000 */
[----:B------:R-:W-:-:S04]  /*37c0*/  FFMA R0, R3, R3, R0 ;  /* 0x0000000303007223 */ /* 0x000fc80000000000 */
[----:B------:R-:W-:-:S04]  /*37d0*/  FFMA R7, R5, R5, R0 ;  /* 0x0000000505077223 */ /* 0x000fc80000000000 */
[----:B------:R4:W0:Y:S01]  /*37e0*/  MUFU.RSQ R0, R7 ;  /* 0x0000000700007308 */ /* 0x0008220000001400 */
[----:B------:R-:W-:-:S04]  /*37f0*/  IADD3 R4, PT, PT, R7, -0xd000000, RZ ;  /* 0xf300000007047810 */ /* 0x000fc80007ffe0ff */
[----:B------:R-:W-:-:S13]  /*3800*/  ISETP.GT.U32.AND P0, PT, R4, 0x727fffff, PT ;  /* 0x727fffff0400780c */ /* 0x000fda0003f04070 */
[----:B0---4-:R-:W-:Y:S05]  /*3810*/  @!P0 BRA `(.L_x_172) ;  /* 0x0000000000148947 */ /* 0x011fea0003800000 */
[----:B------:R-:W-:Y:S02]  /*3820*/  MOV R0, R7 ;  /* 0x0000000700007202 */ /* 0x000fe40000000f00 */
[----:B------:R-:W-:-:S07]  /*3830*/  MOV R41, 0x3850 ;  /* 0x0000385000297802 */ /* 0x000fce0000000f00 */
[----:B-123--:R-:W-:Y:S05]  /*3840*/  CALL.REL.NOINC `($__internal_5_$__cuda_sm20_sqrt_rn_f32_slowpath) ;  /* 0x0000000c00c87944 */ /* 0x00efea0003c00000 */
[----:B------:R-:W-:Y:S01]  /*3850*/  MOV R8, R11 ;  /* 0x0000000b00087202 */ /* 0x000fe20000000f00 */
[----:B------:R-:W-:Y:S06]  /*3860*/  BRA `(.L_x_173) ;  /* 0x0000000000107947 */ /* 0x000fec0003800000 */
.L_x_172:
[----:B------:R-:W-:Y:S01]  /*3870*/  FMUL.FTZ R8, R7, R0 ;  /* 0x0000000007087220 */ /* 0x000fe20000410000 */
[----:B------:R-:W-:-:S03]  /*3880*/  FMUL.FTZ R0, R0, 0.5 ;  /* 0x3f00000000007820 */ /* 0x000fc60000410000 */
[----:B------:R-:W-:-:S04]  /*3890*/  FFMA R7, -R8, R8, R7 ;  /* 0x0000000808077223 */ /* 0x000fc80000000107 */
[----:B------:R-:W-:-:S07]  /*38a0*/  FFMA R8, R7, R0, R8 ;  /* 0x0000000007087223 */ /* 0x000fce0000000008 */
.L_x_173:
[----:B------:R-:W-:Y:S05]  /*38b0*/  BSYNC.RECONVERGENT B0 ;  /* 0x0000000000007941 */ /* 0x000fea0003800200 */
.L_x_171:
[----:B------:R-:W0:Y:S01]  /*38c0*/  MUFU.RCP R7, R8 ;  /* 0x0000000800077308 */ /* 0x000e220000001000 */
[----:B------:R-:W-:Y:S07]  /*38d0*/  BSSY.RECONVERGENT B7, `(.L_x_174) ;  /* 0x000000c000077945 */ /* 0x000fee0003800200 */
[----:B------:R-:W4:Y:S01]  /*38e0*/  FCHK P0, R3, R8 ;  /* 0x0000000803007302 */ /* 0x000f220000000000 */
[----:B0-----:R-:W-:-:S04]  /*38f0*/  FFMA R0, R7, -R8, 1 ;  /* 0x3f80000007007423 */ /* 0x001fc80000000808 */
[----:B------:R-:W-:-:S04]  /*3900*/  FFMA R0, R7, R0, R7 ;  /* 0x0000000007007223 */ /* 0x000fc80000000007 */
[----:B------:R-:W-:-:S04]  /*3910*/  FFMA R7, R3, R0, RZ ;  /* 0x0000000003077223 */ /* 0x000fc800000000ff */
[----:B------:R-:W-:-:S04]  /*3920*/  FFMA R4, R7, -R8, R3 ;  /* 0x8000000807047223 */ /* 0x000fc80000000003 */
[----:B------:R-:W-:Y:S01]  /*3930*/  FFMA R7, R0, R4, R7 ;  /* 0x0000000400077223 */ /* 0x000fe20000000007 */
[----:B----4-:R-:W-:Y:S06]  /*3940*/  @!P0 BRA `(.L_x_175) ;  /* 0x0000000000108947 */ /* 0x010fec0003800000 */
[----:B------:R-:W-:Y:S02]  /*3950*/  MOV R0, R8 ;  /* 0x0000000800007202 */ /* 0x000fe40000000f00 */
[----:B------:R-:W-:-:S07]  /*3960*/  MOV R48, 0x3980 ;  /* 0x0000398000307802 */ /* 0x000fce0000000f00 */
[----:B-123--:R-:W-:Y:S05]  /*3970*/  CALL.REL.NOINC `($__internal_6_$__cuda_sm3x_div_rn_noftz_f32_slowpath) ;  /* 0x0000000c00d47944 */ /* 0x00efea0003c00000 */
[----:B------:R-:W-:-:S07]  /*3980*/  MOV R7, R0 ;  /* 0x0000000000077202 */ /* 0x000fce0000000f00 */
.L_x_175:
[----:B------:R-:W-:Y:S05]  /*3990*/  BSYNC.RECONVERGENT B7 ;  /* 0x0000000000077941 */ /* 0x000fea0003800200 */
.L_x_174:
        /* <DEDUP_REMOVED lines=10> */
[----:B------:R-:W-:Y:S02]  /*3a40*/  MOV R0, R8 ;  /* 0x0000000800007202 */ /* 0x000fe40000000f00 */
[----:B------:R-:W-:-:S07]  /*3a50*/  MOV R48, 0x3a70 ;  /* 0x00003a7000307802 */ /* 0x000fce0000000f00 */
[----:B-123--:R-:W-:Y:S05]  /*3a60*/  CALL.REL.NOINC `($__internal_6_$__cuda_sm3x_div_rn_noftz_f32_slowpath) ;  /* 0x0000000c00987944 */ /* 0x00efea0003c00000 */
[----:B------:R-:W-:-:S07]  /*3a70*/  MOV R4, R0 ;  /* 0x0000000000047202 */ /* 0x000fce0000000f00 */
.L_x_177:
[----:B------:R-:W-:Y:S05]  /*3a80*/  BSYNC.RECONVERGENT B7 ;  /* 0x0000000000077941 */ /* 0x000fea0003800200 */
.L_x_176:
        /* <DEDUP_REMOVED lines=13> */
.L_x_179:
[----:B------:R-:W-:Y:S05]  /*3b60*/  BSYNC.RECONVERGENT B7 ;  /* 0x0000000000077941 */ /* 0x000fea0003800200 */
.L_x_178:
[----:B--2---:R-:W2:Y:S02]  /*3b70*/  LDG.E.128 R28, desc[UR8][R64.64] ;  /* 0x00000008401c7981 */ /* 0x004ea4000c1e1d00 */
[----:B--2---:R-:W-:-:S04]  /*3b80*/  FMUL R29, R29, R4 ;  /* 0x000000041d1d7220 */ /* 0x004fc80000400000 */
[----:B------:R-:W-:-:S04]  /*3b90*/  FFMA R7, R28, R7, R29 ;  /* 0x000000071c077223 */ /* 0x000fc8000000001d */
[----:B------:R-:W-:-:S05]  /*3ba0*/  FFMA R0, R30, R0, R7 ;  /* 0x000000001e007223 */ /* 0x000fca0000000007 */
[C---:B------:R-:W-:Y:S02]  /*3bb0*/  FSETP.GT.AND P0, PT, R0.reuse, RZ, PT ;  /* 0x000000ff0000720b */ /* 0x040fe40003f04000 */
[C---:B------:R-:W-:Y:S02]  /*3bc0*/  FSETP.GEU.AND P1, PT, R0.reuse, -1, PT ;  /* 0xbf8000000000780b */ /* 0x040fe40003f2e000 */
[----:B------:R-:W-:-:S04]  /*3bd0*/  FSEL R0, -R0, RZ, !P0 ;  /* 0x000000ff00007208 */ /* 0x000fc80004000100 */
[----:B------:R-:W-:-:S04]  /*3be0*/  FSEL R0, R0, 1, P1 ;  /* 0x3f80000000007808 */ /* 0x000fc80000800000 */
[----:B------:R-:W-:-:S13]  /*3bf0*/  FSETP.GT.AND P0, PT, R0, RZ, PT ;  /* 0x000000ff0000720b */ /* 0x000fda0003f04000 */
[----:B------:R-:W-:Y:S05]  /*3c00*/  @!P0 BRA `(.L_x_109) ;  /* 0x0000000400308947 */ /* 0x000fea0003800000 */
[----:B------:R-:W-:Y:S01]  /*3c10*/  FSETP.NEU.AND P0, PT, R0, 1, PT ;  /* 0x3f8000000000780b */ /* 0x000fe20003f0d000 */
[----:B------:R-:W-:Y:S01]  /*3c20*/  BSSY.RECONVERGENT B0, `(.L_x_180) ;  /* 0x0000046000007945 */ /* 0x000fe20003800200 */
[----:B------:R-:W-:-:S11]  /*3c30*/  HFMA2 R3, -RZ, RZ, 1.875, 0 ;  /* 0x3f800000ff037431 */ /* 0x000fd600000001ff */
[----:B------:R-:W-:Y:S05]  /*3c40*/  @!P0 BRA `(.L_x_181) ;  /* 0x00000004000c8947 */ /* 0x000fea0003800000 */
[----:B------:R-:W-:-:S04]  /*3c50*/  FSETP.NAN.AND P0, PT, |R19|, |R19|, PT ;  /* 0x400000131300720b */ /* 0x000fc80003f08200 */
[----:B------:R-:W-:-:S13]  /*3c60*/  FSETP.NUM.AND P0, PT, |R0|, |R0|, !P0 ;  /* 0x400000000000720b */ /* 0x000fda0004707200 */
[----:B------:R-:W-:Y:S01]  /*3c70*/  @!P0 FADD R3, R19, R0 ;  /* 0x0000000013038221 */ /* 0x000fe20000000000 */
[----:B------:R-:W-:Y:S06]  /*3c80*/  @!P0 BRA `(.L_x_181) ;  /* 0x0000000000fc8947 */ /* 0x000fec0003800000 */
[C---:B------:R-:W-:Y:S01]  /*3c90*/  FMUL R3, |R0|.reuse, 16777216 ;  /* 0x4b80000000037820 */ /* 0x040fe20000400200 */
[C---:B------:R-:W-:Y:S02]  /*3ca0*/  FSETP.GEU.AND P0, PT, |R0|.reuse, 1.175494350822287508e-38, PT ;  /* 0x008000000000780b */ /* 0x040fe40003f0e200 */
[----:B------:R-:W-:Y:S02]  /*3cb0*/  MOV R11, 0x3a2c32e4 ;  /* 0x3a2c32e4000b7802 */ /* 0x000fe40000000f00 */
[----:B------:R-:W-:Y:S02]  /*3cc0*/  FSEL R3, R3, |R0|, !P0 ;  /* 0x4000000003037208 */ /* 0x000fe40004000000 */
[----:B------:R-:W-:Y:S02]  /*3cd0*/  FSETP.NEU.AND P2, PT, |R0|, +INF , PT ;  /* 0x7f8000000000780b */ /* 0x000fe40003f4d200 */
[----:B------:R-:W-:Y:S02]  /*3ce0*/  IADD3 R4, PT, PT, R3, -0x3f3504f3, RZ ;  /* 0xc0cafb0d03047810 */ /* 0x000fe40007ffe0ff */
[----:B------:R-:W-:-:S02]  /*3cf0*/  FSETP.NEU.AND P3, PT, |R9|, 1, !P2 ;  /* 0x3f8000000900780b */ /* 0x000fc4000576d200 */
[----:B------:R-:W-:-:S04]  /*3d00*/  LOP3.LUT R4, R4, 0xff800000, RZ, 0xc0, !PT ;  /* 0xff80000004047812 */ /* 0x000fc800078ec0ff */
[-C--:B------:R-:W-:Y:S02]  /*3d10*/  IADD3 R3, PT, PT, R3, -R4.reuse, RZ ;  /* 0x8000000403037210 */ /* 0x080fe40007ffe0ff */
[----:B------:R-:W-:Y:S01]  /*3d20*/  I2FP.F32.S32 R4, R4 ;  /* 0x0000000400047245 */ /* 0x000fe20000201400 */
[----:B------:R-:W-:Y:S02]  /*3d30*/  @!P2 FADD R0, R0, R0 ;  /* 0x000000000000a221 */ /* 0x000fe40000000000 */
[C---:B------:R-:W-:Y:S01]  /*3d40*/  FADD R6, R3.reuse, 1 ;  /* 0x3f80000003067421 */ /* 0x040fe20000000000 */
[----:B------:R-:W-:Y:S01]  /*3d50*/  FADD R5, R3, -1 ;  /* 0xbf80000003057421 */ /* 0x000fe20000000000 */
[----:B------:R-:W-:Y:S02]  /*3d60*/  FSEL R3, RZ, -24, P0 ;  /* 0xc1c00000ff037808 */ /* 0x000fe40000000000 */
[----:B------:R-:W-:Y:S01]  /*3d70*/  @P3 LOP3.LUT R0, R0, 0x7fffffff, RZ, 0xc0, !PT ;  /* 0x7fffffff00003812 */ /* 0x000fe200078ec0ff */
[----:B------:R-:W-:Y:S01]  /*3d80*/  FADD R7, R5, R5 ;  /* 0x0000000505077221 */ /* 0x000fe20000000000 */
[----:B------:R-:W0:Y:S01]  /*3d90*/  MUFU.RCP R6, R6 ;  /* 0x0000000600067308 */ /* 0x000e220000001000 */
[----:B------:R-:W-:-:S02]  /*3da0*/  FFMA R3, R4, 1.1920928955078125e-07, R3 ;  /* 0x3400000004037823 */ /* 0x000fc40000000003 */
[----:B0-----:R-:W-:-:S04]  /*3db0*/  FMUL R8, R6, R7 ;  /* 0x0000000706087220 */ /* 0x001fc80000400000 */
[----:B------:R-:W-:Y:S01]  /*3dc0*/  FADD R7, R5, -R8 ;  /* 0x8000000805077221 */ /* 0x000fe20000000000 */
[CC--:B------:R-:W-:Y:S01]  /*3dd0*/  FMUL R4, R8.reuse, R8.reuse ;  /* 0x0000000808047220 */ /* 0x0c0fe20000400000 */
[----:B------:R-:W-:Y:S02]  /*3de0*/  FFMA R30, R8, 1.4426950216293334961, R3 ;  /* 0x3fb8aa3b081e7823 */ /* 0x000fe40000000003 */
[----:B------:R-:W-:Y:S01]  /*3df0*/  FADD R28, R7, R7 ;  /* 0x00000007071c7221 */ /* 0x000fe20000000000 */
[C---:B------:R-:W-:Y:S01]  /*3e00*/  FFMA R7, R4.reuse, R11, 0.0032181653659790754318 ;  /* 0x3b52e7db04077423 */ /* 0x040fe2000000000b */
[----:B------:R-:W-:Y:S02]  /*3e10*/  FADD R3, R3, -R30 ;  /* 0x8000001e03037221 */ /* 0x000fe40000000000 */
[----:B------:R-:W-:Y:S01]  /*3e20*/  FFMA R5, R5, -R8, R28 ;  /* 0x8000000805057223 */ /* 0x000fe2000000001c */
[----:B------:R-:W-:Y:S01]  /*3e30*/  FFMA R7, R4, R7, 0.018033718690276145935 ;  /* 0x3c93bb7304077423 */ /* 0x000fe20000000007 */
[----:B------:R-:W-:-:S02]  /*3e40*/  FFMA R28, R8, 1.4426950216293334961, R3 ;  /* 0x3fb8aa3b081c7823 */ /* 0x000fc40000000003 */
[----:B------:R-:W-:Y:S01]  /*3e50*/  FMUL R5, R6, R5 ;  /* 0x0000000506057220 */ /* 0x000fe20000400000 */
[----:B------:R-:W-:-:S03]  /*3e60*/  FFMA R7, R4, R7, 0.12022458761930465698 ;  /* 0x3df6384f04077423 */ /* 0x000fc60000000007 */
[----:B------:R-:W-:Y:S01]  /*3e70*/  FFMA R3, R5, 1.4426950216293334961, R28 ;  /* 0x3fb8aa3b05037823 */ /* 0x000fe2000000001c */
[----:B------:R-:W-:-:S03]  /*3e80*/  FMUL R7, R4, R7 ;  /* 0x0000000704077220 */ /* 0x000fc60000400000 */
[----:B------:R-:W-:Y:S01]  /*3e90*/  FFMA R6, R8, 1.9251366722983220825e-08, R3 ;  /* 0x32a55e3408067823 */ /* 0x000fe20000000003 */
[----:B------:R-:W-:-:S04]  /*3ea0*/  FMUL R4, R7, 3 ;  /* 0x4040000007047820 */ /* 0x000fc80000400000 */
[----:B------:R-:W-:Y:S01]  /*3eb0*/  FFMA R4, R5, R4, R6 ;  /* 0x0000000405047223 */ /* 0x000fe20000000006 */
[----:B------:R-:W-:-:S03]  /*3ec0*/  HFMA2 R5, -RZ, RZ, 0.64013671875, -15.109375 ;  /* 0x391fcb8eff057431 */ /* 0x000fc600000001ff */
[----:B------:R-:W-:-:S04]  /*3ed0*/  FFMA R7, R8, R7, R4 ;  /* 0x0000000708077223 */ /* 0x000fc80000000004 */
[----:B------:R-:W-:-:S04]  /*3ee0*/  FADD R4, R30, R7 ;  /* 0x000000071e047221 */ /* 0x000fc80000000000 */
[----:B------:R-:W-:Y:S01]  /*3ef0*/  FMUL R6, R19, R4 ;  /* 0x0000000413067220 */ /* 0x000fe20000400000 */
[----:B------:R-:W-:-:S03]  /*3f00*/  FADD R30, -R30, R4 ;  /* 0x000000041e1e7221 */ /* 0x000fc60000000100 */
[----:B------:R-:W0:Y:S01]  /*3f10*/  FRND R3, R6 ;  /* 0x0000000600037307 */ /* 0x000e220000201000 */
[----:B------:R-:W-:Y:S01]  /*3f20*/  FADD R7, R7, -R30 ;  /* 0x8000001e07077221 */ /* 0x000fe20000000000 */
[----:B------:R-:W-:Y:S01]  /*3f30*/  FFMA R4, R19, R4, -R6 ;  /* 0x0000000413047223 */ /* 0x000fe20000000806 */
[----:B------:R-:W-:-:S03]  /*3f40*/  FSETP.GEU.AND P1, PT, R6, RZ, PT ;  /* 0x000000ff0600720b */ /* 0x000fc60003f2e000 */
[----:B------:R-:W-:Y:S02]  /*3f50*/  FFMA R7, R19, R7, R4 ;  /* 0x0000000713077223 */ /* 0x000fe40000000004 */
[----:B------:R-:W2:Y:S01]  /*3f60*/  F2I.NTZ R8, R6 ;  /* 0x0000000600087305 */ /* 0x000ea20000203100 */
[----:B0-----:R-:W-:Y:S01]  /*3f70*/  FADD R4, R6, -R3 ;  /* 0x8000000306047221 */ /* 0x001fe20000000000 */
[----:B------:R-:W-:-:S03]  /*3f80*/  FSETP.GT.AND P0, PT, R3, RZ, PT ;  /* 0x000000ff0300720b */ /* 0x000fc60003f04000 */
[----:B------:R-:W-:Y:S01]  /*3f90*/  FADD R4, R4, R7 ;  /* 0x0000000704047221 */ /* 0x000fe20000000000 */
[----:B------:R-:W-:Y:S02]  /*3fa0*/  SEL R3, RZ, 0x83000000, P0 ;  /* 0x83000000ff037807 */ /* 0x000fe40000000000 */
[----:B------:R-:W-:Y:S01]  /*3fb0*/  FSETP.GT.AND P0, PT, |R6|, 152, PT ;  /* 0x431800000600780b */ /* 0x000fe20003f04200 */
[----:B------:R-:W-:Y:S01]  /*3fc0*/  FFMA R5, R4, R5, 0.0013391353422775864601 ;  /* 0x3aaf85ed04057423 */ /* 0x000fe20000000005 */
[----:B--2---:R-:W-:-:S03]  /*3fd0*/  LEA R8, R8, -R3, 0x17 ;  /* 0x8000000308087211 */ /* 0x004fc600078eb8ff */
[----:B------:R-:W-:-:S04]  /*3fe0*/  FFMA R5, R4, R5, 0.0096188392490148544312 ;  /* 0x3c1d985604057423 */ /* 0x000fc80000000005 */
[----:B------:R-:W-:-:S04]  /*3ff0*/  FFMA R5, R4, R5, 0.055503588169813156128 ;  /* 0x3d6357bb04057423 */ /* 0x000fc80000000005 */
[----:B------:R-:W-:-:S04]  /*4000*/  FFMA R5, R4, R5, 0.24022644758224487305 ;  /* 0x3e75fdec04057423 */ /* 0x000fc80000000005 */
[C---:B------:R-:W-:Y:S01]  /*4010*/  FFMA R7, R4.reuse, R5, 0.69314718246459960938 ;  /* 0x3f31721804077423 */ /* 0x040fe20000000005 */
[----:B------:R-:W-:Y:S02]  /*4020*/  IADD3 R5, PT, PT, R3, 0x7f000000, RZ ;  /* 0x7f00000003057810 */ /* 0x000fe40007ffe0ff */
[----:B------:R-:W-:Y:S01]  /*4030*/  FSEL R3, RZ, +INF , !P1 ;  /* 0x7f800000ff037808 */ /* 0x000fe20004800000 */
[----:B------:R-:W-:-:S04]  /*4040*/  FFMA R4, R4, R7, 1 ;  /* 0x3f80000004047423 */ /* 0x000fc80000000007 */
[----:B------:R-:W-:-:S04]  /*4050*/  FMUL R5, R5, R4 ;  /* 0x0000000405057220 */ /* 0x000fc80000400000 */
[----:B------:R-:W-:Y:S01]  /*4060*/  @!P0 FMUL R3, R8, R5 ;  /* 0x0000000508038220 */ /* 0x000fe20000400000 */
[----:B------:R-:W-:-:S07]  /*4070*/  @!P2 MOV R3, R0 ;  /* 0x000000000003a202 */ /* 0x000fce0000000f00 */
.L_x_181:
[----:B------:R-:W-:Y:S05]  /*4080*/  BSYNC.RECONVERGENT B0 ;  /* 0x0000000000007941 */ /* 0x000fea0003800200 */
.L_x_180:
[-C--:B------:R-:W-:Y:S01]  /*4090*/  FFMA R24, R16, R3.reuse, R24 ;  /* 0x0000000310187223 */ /* 0x080fe20000000018 */
[-C--:B------:R-:W-:Y:S01]  /*40a0*/  FFMA R25, R17, R3.reuse, R25 ;  /* 0x0000000311197223 */ /* 0x080fe20000000019 */
[-C--:B------:R-:W-:Y:S01]  /*40b0*/  FFMA R26, R18, R3.reuse, R26 ;  /* 0x00000003121a7223 */ /* 0x080fe2000000001a */
[----:B------:R-:W-:-:S07]  /*40c0*/  FFMA R27, R19, R3, R27 ;  /* 0x00000003131b7223 */ /* 0x000fce000000001b */
.L_x_109:
[----:B------:R-:W-:Y:S05]  /*40d0*/  BSYNC.RECONVERGENT B3 ;  /* 0x0000000000037941 */ /* 0x000fea0003800200 */
.L_x_99:
[----:B------:R-:W-:Y:S01]  /*40e0*/  UPLOP3.LUT UP0, UPT, UPT, UPT, UPT, 0x40, 0x4 ;  /* 0x000000000004789c */ /* 0x000fe20003f0e870 */
[----:B------:R-:W-:Y:S01]  /*40f0*/  UMOV UR4, 0x1 ;  /* 0x0000000100047882 */ /* 0x000fe20000000000 */
[----:B------:R-:W-:Y:S09]  /*4100*/  BRA.U UP1, `(.L_x_182) ;  /* 0xffffffcd01e07547 */ /* 0x000ff2000b83ffff */
[----:B------:R-:W4:Y:S08]  /*4110*/  LDC.64 R4, c[0x0][0x3f0] ;  /* 0x0000fc00ff047b82 */ /* 0x000f300000000a00 */
[----:B------:R-:W5:Y:S01]  /*4120*/  LDC.64 R8, c[0x0][0x400] ;  /* 0x00010000ff087b82 */ /* 0x000f620000000a00 */
[----:B----4-:R-:W-:-:S06]  /*4130*/  IMAD.WIDE R2, R2, 0x4, R4 ;  /* 0x0000000402027825 */ /* 0x010fcc00078e0204 */
[----:B------:R-:W5:Y:S01]  /*4140*/  LDG.E R3, desc[UR8][R2.64] ;  /* 0x0000000802037981 */ /* 0x000f62000c1e1900 */
[-C--:B------:R-:W-:Y:S01]  /*4150*/  FMUL R24, R24, R10.reuse ;  /* 0x0000000a18187220 */ /* 0x080fe20000400000 */
[-C--:B------:R-:W-:Y:S01]  /*4160*/  FMUL R25, R25, R10.reuse ;  /* 0x0000000a19197220 */ /* 0x080fe20000400000 */
[-C--:B------:R-:W-:Y:S01]  /*4170*/  FMUL R26, R26, R10.reuse ;  /* 0x0000000a1a1a7220 */ /* 0x080fe20000400000 */
[----:B------:R-:W-:Y:S02]  /*4180*/  FMUL R10, R27, R10 ;  /* 0x0000000a1b0a7220 */ /* 0x000fe40000400000 */
[----:B------:R-:W-:Y:S01]  /*4190*/  FSETP.GEU.AND P5, PT, R24, RZ, PT ;  /* 0x000000ff1800720b */ /* 0x000fe20003fae000 */
[----:B-----5:R-:W-:-:S05]  /*41a0*/  IMAD.WIDE R8, R3, 0x10, R8 ;  /* 0x0000001003087825 */ /* 0x020fca00078e0208 */
[----:B------:R-:W4:Y:S01]  /*41b0*/  LDG.E.128 R4, desc[UR8][R8.64] ;  /* 0x0000000808047981 */ /* 0x000f22000c1e1d00 */
[C---:B------:R-:W-:Y:S02]  /*41c0*/  FSETP.GT.AND P3, PT, R24.reuse, 1, PT ;  /* 0x3f8000001800780b */ /* 0x040fe40003f64000 */
[----:B------:R-:W-:Y:S02]  /*41d0*/  FSEL R24, R24, RZ, P5 ;  /* 0x000000ff18187208 */ /* 0x000fe40002800000 */
[----:B------:R-:W-:Y:S02]  /*41e0*/  FSETP.GEU.AND P2, PT, R26, RZ, PT ;  /* 0x000000ff1a00720b */ /* 0x000fe40003f4e000 */
[----:B------:R-:W-:Y:S02]  /*41f0*/  FSETP.GEU.AND P4, PT, R25, RZ, PT ;  /* 0x000000ff1900720b */ /* 0x000fe40003f8e000 */
[----:B------:R-:W-:Y:S02]  /*4200*/  FSETP.GEU.AND P6, PT, R10, RZ, PT ;  /* 0x000000ff0a00720b */ /* 0x000fe40003fce000 */
[----:B------:R-:W-:-:S02]  /*4210*/  FSEL R3, R24, 1, !P3 ;  /* 0x3f80000018037808 */ /* 0x000fc40005800000 */
[----:B------:R-:W-:Y:S02]  /*4220*/  FSETP.GT.AND P0, PT, R26, 1, PT ;  /* 0x3f8000001a00780b */ /* 0x000fe40003f04000 */
[C---:B------:R-:W-:Y:S02]  /*4230*/  FSETP.GT.AND P1, PT, R25.reuse, 1, PT ;  /* 0x3f8000001900780b */ /* 0x040fe40003f24000 */
[----:B------:R-:W-:Y:S02]  /*4240*/  FSETP.GT.AND P5, PT, R10, 1, PT ;  /* 0x3f8000000a00780b */ /* 0x000fe40003fa4000 */
[----:B------:R-:W-:Y:S02]  /*4250*/  FSEL R26, R26, RZ, P2 ;  /* 0x000000ff1a1a7208 */ /* 0x000fe40001000000 */
[----:B------:R-:W-:Y:S02]  /*4260*/  FSEL R25, R25, RZ, P4 ;  /* 0x000000ff19197208 */ /* 0x000fe40002000000 */
[----:B------:R-:W-:-:S02]  /*4270*/  FSEL R10, R10, RZ, P6 ;  /* 0x000000ff0a0a7208 */ /* 0x000fc40003000000 */
[----:B------:R-:W-:Y:S02]  /*4280*/  FSEL R0, R25, 1, !P1 ;  /* 0x3f80000019007808 */ /* 0x000fe40004800000 */
[----:B------:R-:W-:Y:S02]  /*4290*/  FSEL R10, R10, 1, !P5 ;  /* 0x3f8000000a0a7808 */ /* 0x000fe40006800000 */
[C---:B----4-:R-:W-:Y:S01]  /*42a0*/  FSETP.GEU.AND P2, PT, R3.reuse, -R4, PT ;  /* 0x800000040300720b */ /* 0x050fe20003f4e000 */
[----:B------:R-:W-:Y:S01]  /*42b0*/  FADD R4, R3, R4 ;  /* 0x0000000403047221 */ /* 0x000fe20000000000 */
[----:B------:R-:W-:Y:S02]  /*42c0*/  FSEL R3, R26, 1, !P0 ;  /* 0x3f8000001a037808 */ /* 0x000fe40004000000 */
[C---:B------:R-:W-:Y:S01]  /*42d0*/  FSETP.GEU.AND P3, PT, R0.reuse, -R5, PT ;  /* 0x800000050000720b */ /* 0x040fe20003f6e000 */
[----:B------:R-:W-:Y:S01]  /*42e0*/  FADD R0, R0, R5 ;  /* 0x0000000500007221 */ /* 0x000fe20000000000 */
[C---:B------:R-:W-:Y:S01]  /*42f0*/  FSETP.GEU.AND P4, PT, R3.reuse, -R6, PT ;  /* 0x800000060300720b */ /* 0x040fe20003f8e000 */
[----:B------:R-:W-:Y:S01]  /*4300*/  FADD R3, R3, R6 ;  /* 0x0000000603037221 */ /* 0x000fe20000000000 */
[C---:B------:R-:W-:Y:S01]  /*4310*/  FSETP.GEU.AND P0, PT, R10.reuse, -R7, PT ;  /* 0x800000070a00720b */ /* 0x040fe20003f0e000 */
[----:B------:R-:W-:Y:S01]  /*4320*/  FADD R7, R10, R7 ;  /* 0x000000070a077221 */ /* 0x000fe20000000000 */
[----:B------:R-:W-:-:S02]  /*4330*/  FSETP.GT.AND P1, PT, R4, 1, PT ;  /* 0x3f8000000400780b */ /* 0x000fc40003f24000 */
[----:B------:R-:W-:Y:S02]  /*4340*/  FSEL R6, R3, RZ, P4 ;  /* 0x000000ff03067208 */ /* 0x000fe40002000000 */
[----:B------:R-:W-:Y:S02]  /*4350*/  FSEL R4, R4, RZ, P2 ;  /* 0x000000ff04047208 */ /* 0x000fe40001000000 */
[C---:B------:R-:W-:Y:S02]  /*4360*/  FSEL R5, R0.reuse, RZ, P3 ;  /* 0x000000ff00057208 */ /* 0x040fe40001800000 */
[----:B------:R-:W-:Y:S02]  /*4370*/  FSETP.GT.AND P4, PT, R7, 1, PT ;  /* 0x3f8000000700780b */ /* 0x000fe40003f84000 */
[----:B------:R-:W-:Y:S02]  /*4380*/  FSETP.GT.AND P2, PT, R0, 1, PT ;  /* 0x3f8000000000780b */ /* 0x000fe40003f44000 */
[----:B------:R-:W-:-:S02]  /*4390*/  FSETP.GT.AND P3, PT, R3, 1, PT ;  /* 0x3f8000000300780b */ /* 0x000fc40003f64000 */
[----:B------:R-:W-:Y:S02]  /*43a0*/  FSEL R7, R7, RZ, P0 ;  /* 0x000000ff07077208 */ /* 0x000fe40000000000 */
[----:B------:R-:W-:Y:S02]  /*43b0*/  FSEL R4, R4, 1, !P1 ;  /* 0x3f80000004047808 */ /* 0x000fe40004800000 */
[----:B------:R-:W-:Y:S02]  /*43c0*/  FSEL R5, R5, 1, !P2 ;  /* 0x3f80000005057808 */ /* 0x000fe40005000000 */
[----:B------:R-:W-:Y:S02]  /*43d0*/  FSEL R6, R6, 1, !P3 ;  /* 0x3f80000006067808 */ /* 0x000fe40005800000 */
[----:B------:R-:W-:-:S05]  /*43e0*/  FSEL R7, R7, 1, !P4 ;  /* 0x3f80000007077808 */ /* 0x000fca0006000000 */
[----:B------:R-:W-:Y:S01]  /*43f0*/  STG.E.128 desc[UR8][R8.64], R4 ;  /* 0x0000000408007986 */ /* 0x000fe2000c101d08 */
[----:B------:R-:W-:Y:S05]  /*4400*/  EXIT ;  /* 0x000000000000794d */ /* 0x000fea0003800000 */
        .weak           $__internal_4_$__cuda_sm20_rcp_rn_f32_slowpath
        .type           $__internal_4_$__cuda_sm20_rcp_rn_f32_slowpath,@function
        .size           $__internal_4_$__cuda_sm20_rcp_rn_f32_slowpath,($__internal_5_$__cuda_sm20_sqrt_rn_f32_slowpath - $__internal_4_$__cuda_sm20_rcp_rn_f32_slowpath)
$__internal_4_$__cuda_sm20_rcp_rn_f32_slowpath:
[----:B------:R-:W-:Y:S01]  /*4410*/  SHF.L.U32 R0, R7, 0x1, RZ ;  /* 0x0000000107007819 */ /* 0x000fe200000006ff */
[----:B------:R-:W-:Y:S03]  /*4420*/  BSSY.RECONVERGENT B1, `(.L_x_183) ;  /* 0x0000031000017945 */ /* 0x000fe60003800200 */
[----:B------:R-:W-:Y:S02]  /*4430*/  SHF.R.U32.HI R14, RZ, 0x18, R0 ;  /* 0x00000018ff0e7819 */ /* 0x000fe40000011600 */
[----:B------:R-:W-:Y:S02]  /*4440*/  MOV R0, R7 ;  /* 0x0000000700007202 */ /* 0x000fe40000000f00 */
        /* <DEDUP_REMOVED lines=12> */
.L_x_184:
        /* <DEDUP_REMOVED lines=16> */
[----:B------:R-:W-:Y:S02]  /*4610*/  LOP3.LUT R12, R12, R7, RZ, 0xc0, !PT ;  /* 0x000000070c0c7212 */ /* 0x000fe400078ec0ff */
[----:B------:R-:W-:-:S02]  /*4620*/  IADD3 R10, PT, PT, -R10, RZ, RZ ;  /* 0x000000ff0a0a7210 */ /* 0x000fc40007ffe1ff */
[-C--:B------:R-:W-:Y:S02]  /*4630*/  SHF.R.U32.HI R12, RZ, R29.reuse, R12 ;  /* 0x0000001dff0c7219 */ /* 0x080fe4000001160c */
[----:B------:R-:W-:Y:S02]  /*4640*/  LOP3.LUT P1, RZ, R10, R29, R7, 0xf8, !PT ;  /* 0x0000001d0aff7212 */ /* 0x000fe4000782f807 */
[C---:B------:R-:W-:Y:S02]  /*4650*/  LOP3.LUT P0, RZ, R12.reuse, 0x1, RZ, 0xc0, !PT ;  /* 0x000000010cff7812 */ /* 0x040fe4000780c0ff */
[----:B------:R-:W-:Y:S02]  /*4660*/  LOP3.LUT P2, RZ, R12, 0x2, RZ, 0xc0, !PT ;  /* 0x000000020cff7812 */ /* 0x000fe4000784c0ff */
[----:B------:R-:W-:Y:S02]  /*4670*/  IADD3 R10, PT, PT, R14, -0xfc, RZ ;  /* 0xffffff040e0a7810 */ /* 0x000fe40007ffe0ff */
[----:B------:R-:W-:-:S02]  /*4680*/  PLOP3.LUT P0, PT, P0, P1, P2, 0xe0, 0x0 ;  /* 0x000000000000781c */ /* 0x000fc40000703c20 */
[----:B------:R-:W-:Y:S02]  /*4690*/  LOP3.LUT P1, RZ, R0, 0x7fffff, RZ, 0xc0, !PT ;  /* 0x007fffff00ff7812 */ /* 0x000fe4000782c0ff */
[----:B------:R-:W-:Y:S02]  /*46a0*/  SEL R3, RZ, 0x1, !P0 ;  /* 0x00000001ff037807 */ /* 0x000fe40004000000 */
[----:B------:R-:W-:Y:S02]  /*46b0*/  SHF.R.U32.HI R7, RZ, R10, R7 ;  /* 0x0000000aff077219 */ /* 0x000fe40000011607 */
[----:B------:R-:W-:-:S04]  /*46c0*/  IADD3 R3, PT, PT, -R3, RZ, RZ ;  /* 0x000000ff03037210 */ /* 0x000fc80007ffe1ff */
[----:B------:R-:W-:-:S13]  /*46d0*/  ISETP.GE.AND P0, PT, R3, RZ, PT ;  /* 0x000000ff0300720c */ /* 0x000fda0003f06270 */
[----:B------:R-:W-:-:S04]  /*46e0*/  @!P0 IADD3 R7, PT, PT, R7, 0x1, RZ ;  /* 0x0000000107078810 */ /* 0x000fc80007ffe0ff */
[----:B------:R-:W-:-:S04]  /*46f0*/  @!P1 SHF.L.U32 R7, R7, 0x1, RZ ;  /* 0x0000000107079819 */ /* 0x000fc800000006ff */
[----:B------:R-:W-:Y:S01]  /*4700*/  LOP3.LUT R7, R7, 0x80000000, R0, 0xf8, !PT ;  /* 0x8000000007077812 */ /* 0x000fe200078ef800 */
[----:B------:R-:W-:Y:S06]  /*4710*/  BRA `(.L_x_185) ;  /* 0x0000000000047947 */ /* 0x000fec0003800000 */
.L_x_186:
[----:B------:R0:W1:Y:S02]  /*4720*/  MUFU.RCP R7, R0 ;  /* 0x0000000000077308 */ /* 0x0000640000001000 */
.L_x_185:
[----:B------:R-:W-:Y:S05]  /*4730*/  BSYNC.RECONVERGENT B1 ;  /* 0x0000000000017941 */ /* 0x000fea0003800200 */
.L_x_183:
[----:B------:R-:W-:Y:S01]  /*4740*/  HFMA2 R11, -RZ, RZ, 0, 0 ;  /* 0x00000000ff0b7431 */ /* 0x000fe200000001ff */
[----:B------:R-:W-:-:S04]  /*4750*/  MOV R10, R13 ;  /* 0x0000000d000a7202 */ /* 0x000fc80000000f00 */
[----:B01----:R-:W-:Y:S05]  /*4760*/  RET.REL.NODEC R10 `(_Z17kernelPixelShaderP6float4S0_S0_P6float2S0_PiS3_S0_S3_S0_S3_S0_iS0_S3_S0_S0_) ;  /* 0xffffffb80a247950 */ /* 0x003fea0003c3ffff */
        .weak           $__internal_5_$__cuda_sm20_sqrt_rn_f32_slowpath
        .type           $__internal_5_$__cuda_sm20_sqrt_rn_f32_slowpath,@function
        .size           $__internal_5_$__cuda_sm20_sqrt_rn_f32_slowpath,($__internal_6_$__cuda_sm3x_div_rn_noftz_f32_slowpath - $__internal_5_$__cuda_sm20_sqrt_rn_f32_slowpath)
$__internal_5_$__cuda_sm20_sqrt_rn_f32_slowpath:
        /* <DEDUP_REMOVED lines=13> */
[----:B------:R-:W-:Y:S01]  /*4840*/  @P0 FMUL.FTZ R39, R11, 0.5 ;  /* 0x3f0000000b270820 */ /* 0x000fe20000410000 */
[----:B------:R-:W-:Y:S02]  /*4850*/  @!P0 MOV R11, R0 ;  /* 0x00000000000b8202 */ /* 0x000fe40000000f00 */
[----:B------:R-:W-:-:S04]  /*4860*/  @P0 FADD.FTZ R35, -R31, -RZ ;  /* 0x800000ff1f230221 */ /* 0x000fc80000010100 */
[----:B------:R-:W-:-:S04]  /*4870*/  @P0 FFMA R40, R31, R35, R30 ;  /* 0x000000231f280223 */ /* 0x000fc8000000001e */
[----:B------:R-:W-:-:S04]  /*4880*/  @P0 FFMA R39, R40, R39, R31 ;  /* 0x0000002728270223 */ /* 0x000fc8000000001f */
[----:B------:R-:W-:-:S07]  /*4890*/  @P0 FMUL.FTZ R11, R39, 2.3283064365386962891e-10 ;  /* 0x2f800000270b0820 */ /* 0x000fce0000410000 */
.L_x_187:
[----:B------:R-:W-:Y:S01]  /*48a0*/  HFMA2 R31, -RZ, RZ, 0, 0 ;  /* 0x00000000ff1f7431 */ /* 0x000fe200000001ff */
[----:B------:R-:W-:-:S04]  /*48b0*/  MOV R30, R41 ;  /* 0x00000029001e7202 */ /* 0x000fc80000000f00 */
[----:B------:R-:W-:Y:S05]  /*48c0*/  RET.REL.NODEC R30 `(_Z17kernelPixelShaderP6float4S0_S0_P6float2S0_PiS3_S0_S3_S0_S3_S0_iS0_S3_S0_S0_) ;  /* 0xffffffb41ecc7950 */ /* 0x000fea0003c3ffff */
        .weak           $__internal_6_$__cuda_sm3x_div_rn_noftz_f32_slowpath
        .type           $__internal_6_$__cuda_sm3x_div_rn_noftz_f32_slowpath,@function
        .size           $__internal_6_$__cuda_sm3x_div_rn_noftz_f32_slowpath,(.L_x_327 - $__internal_6_$__cuda_sm3x_div_rn_noftz_f32_slowpath)
$__internal_6_$__cuda_sm3x_div_rn_noftz_f32_slowpath:
        /* <DEDUP_REMOVED lines=27> */
[----:B------:R-:W-:Y:S02]  /*4a80*/  ISETP.GE.AND P0, PT, R47, RZ, PT ;  /* 0x000000ff2f00720c */ /* 0x000fe40003f06270 */
[----:B------:R-:W-:-:S11]  /*4a90*/  ISETP.GE.AND P1, PT, R39, RZ, PT ;  /* 0x000000ff2700720c */ /* 0x000fd60003f26270 */
[----:B------:R-:W-:Y:S01]  /*4aa0*/  @P0 MOV R49, RZ ;  /* 0x000000ff00310202 */ /* 0x000fe20000000f00 */
[----:B------:R-:W-:Y:S01]  /*4ab0*/  @!P0 FFMA R3, R3, 1.84467440737095516160e+19, RZ ;  /* 0x5f80000003038823 */ /* 0x000fe200000000ff */
[----:B------:R-:W-:Y:S01]  /*4ac0*/  @!P0 MOV R49, 0xffffffc0 ;  /* 0xffffffc000318802 */ /* 0x000fe20000000f00 */
[----:B------:R-:W-:-:S03]  /*4ad0*/  @!P1 FFMA R0, R0, 1.84467440737095516160e+19, RZ ;  /* 0x5f80000000009823 */ /* 0x000fc600000000ff */
[----:B------:R-:W-:-:S07]  /*4ae0*/  @!P1 IADD3 R49, PT, PT, R49, 0x40, RZ ;  /* 0x0000004031319810 */ /* 0x000fce0007ffe0ff */
.L_x_189:
[----:B------:R-:W-:Y:S01]  /*4af0*/  LEA R39, R31, 0xc0800000, 0x17 ;  /* 0xc08000001f277811 */ /* 0x000fe200078eb8ff */
[----:B------:R-:W-:Y:S01]  /*4b00*/  BSSY.RECONVERGENT B1, `(.L_x_194) ;  /* 0x0000036000017945 */ /* 0x000fe20003800200 */
[----:B------:R-:W-:Y:S02]  /*4b10*/  IADD3 R62, PT, PT, R35, -0x7f, RZ ;  /* 0xffffff81233e7810 */ /* 0x000fe40007ffe0ff */
[----:B------:R-:W-:-:S03]  /*4b20*/  IADD3 R39, PT, PT, -R39, R0, RZ ;  /* 0x0000000027277210 */ /* 0x000fc60007ffe1ff */
[C---:B------:R-:W-:Y:S01]  /*4b30*/  IMAD R3, R62.reuse, -0x800000, R3 ;  /* 0xff8000003e037824 */ /* 0x040fe200078e0203 */
[----:B------:R-:W0:Y:S01]  /*4b40*/  MUFU.RCP R0, R39 ;  /* 0x0000002700007308 */ /* 0x000e220000001000 */
[----:B------:R-:W-:Y:S01]  /*4b50*/  FADD.FTZ R35, -R39, -RZ ;  /* 0x800000ff27237221 */ /* 0x000fe20000010100 */
[----:B------:R-:W-:-:S04]  /*4b60*/  IADD3 R62, PT, PT, R62, 0x7f, -R31 ;  /* 0x0000007f3e3e7810 */ /* 0x000fc80007ffe81f */
[----:B------:R-:W-:Y:S01]  /*4b70*/  IADD3 R62, PT, PT, R62, R49, RZ ;  /* 0x000000313e3e7210 */ /* 0x000fe20007ffe0ff */
        /* <DEDUP_REMOVED lines=20> */
[CCC-:B------:R-:W-:Y:S01]  /*4cc0*/  FFMA.RP R39, R0.reuse, R3.reuse, R31.reuse ;  /* 0x0000000300277223 */ /* 0x1c0fe2000000801f */
[CCC-:B------:R-:W-:Y:S01]  /*4cd0*/  FFMA.RM R62, R0.reuse, R3.reuse, R31.reuse ;  /* 0x00000003003e7223 */ /* 0x1c0fe2000000401f */
[----:B------:R-:W-:Y:S01]  /*4ce0*/  FFMA.RZ R0, R0, R3, R31 ;  /* 0x0000000300007223 */ /* 0x000fe2000000c01f */
[C---:B------:R-:W-:Y:S02]  /*4cf0*/  ISETP.NE.AND P2, PT, R35.reuse, RZ, PT ;  /* 0x000000ff2300720c */ /* 0x040fe40003f45270 */
[----:B------:R-:W-:Y:S02]  /*4d00*/  ISETP.NE.AND P1, PT, R35, RZ, PT ;  /* 0x000000ff2300720c */ /* 0x000fe40003f25270 */
[----:B------:R-:W-:Y:S02]  /*4d10*/  LOP3.LUT R0, R0, 0x7fffff, RZ, 0xc0, !PT ;  /* 0x007fffff00007812 */ /* 0x000fe400078ec0ff */
[----:B------:R-:W-:Y:S02]  /*4d20*/  FSETP.NEU.FTZ.AND P0, PT, R39, R62, PT ;  /* 0x0000003e2700720b */ /* 0x000fe40003f1d000 */
[----:B------:R-:W-:-:S02]  /*4d30*/  LOP3.LUT R3, R0, 0x800000, RZ, 0xfc, !PT ;  /* 0x0080000000037812 */ /* 0x000fc400078efcff */
[C---:B------:R-:W-:Y:S02]  /*4d40*/  IADD3 R0, PT, PT, R35.reuse, 0x20, RZ ;  /* 0x0000002023007810 */ /* 0x040fe40007ffe0ff */
[----:B------:R-:W-:Y:S02]  /*4d50*/  IADD3 R35, PT, PT, -R35, RZ, RZ ;  /* 0x000000ff23237210 */ /* 0x000fe40007ffe1ff */
[----:B------:R-:W-:-:S04]  /*4d60*/  SHF.L.U32 R0, R3, R0, RZ ;  /* 0x0000000003007219 */ /* 0x000fc800000006ff */
[----:B------:R-:W-:Y:S02]  /*4d70*/  ISETP.NE.AND P1, PT, R0, RZ, P1 ;  /* 0x000000ff0000720c */ /* 0x000fe40000f25270 */
[----:B------:R-:W-:Y:S02]  /*4d80*/  SEL R0, R35, RZ, P2 ;  /* 0x000000ff23007207 */ /* 0x000fe40001000000 */
[----:B------:R-:W-:Y:S02]  /*4d90*/  PLOP3.LUT P0, PT, P0, P1, PT, 0xf8, 0x8f ;  /* 0x00000000008f781c */ /* 0x000fe40000703f70 */
[----:B------:R-:W-:Y:S02]  /*4da0*/  SHF.R.U32.HI R31, RZ, R0, R3 ;  /* 0x00000000ff1f7219 */ /* 0x000fe40000011603 */
[----:B------:R-:W-:Y:S02]  /*4db0*/  SEL R0, RZ, 0x1, !P0 ;  /* 0x00000001ff007807 */ /* 0x000fe40004000000 */
[----:B------:R-:W-:-:S04]  /*4dc0*/  SHF.R.U32.HI R3, RZ, 0x1, R31 ;  /* 0x00000001ff037819 */ /* 0x000fc8000001161f */
[----:B------:R-:W-:-:S04]  /*4dd0*/  LOP3.LUT R0, R0, 0x1, R3, 0xf8, !PT ;  /* 0x0000000100007812 */ /* 0x000fc800078ef803 */
[----:B------:R-:W-:-:S04]  /*4de0*/  LOP3.LUT R0, R0, R31, RZ, 0xc0, !PT ;  /* 0x0000001f00007212 */ /* 0x000fc800078ec0ff */
[----:B------:R-:W-:-:S04]  /*4df0*/  IADD3 R0, PT, PT, R3, R0, RZ ;  /* 0x0000000003007210 */ /* 0x000fc80007ffe0ff */
[----:B------:R-:W-:Y:S01]  /*4e00*/  LOP3.LUT R47, R0, R47, RZ, 0xfc, !PT ;  /* 0x0000002f002f7212 */ /* 0x000fe200078efcff */
[----:B------:R-:W-:Y:S06]  /*4e10*/  BRA `(.L_x_197) ;  /* 0x0000000000107947 */ /* 0x000fec0003800000 */
.L_x_196:
[----:B------:R-:W-:-:S04]  /*4e20*/  LOP3.LUT R47, R47, 0x80000000, RZ, 0xc0, !PT ;  /* 0x800000002f2f7812 */ /* 0x000fc800078ec0ff */
[----:B------:R-:W-:Y:S01]  /*4e30*/  LOP3.LUT R47, R47, 0x7f800000, RZ, 0xfc, !PT ;  /* 0x7f8000002f2f7812 */ /* 0x000fe200078efcff */
[----:B------:R-:W-:Y:S06]  /*4e40*/  BRA `(.L_x_197) ;  /* 0x0000000000047947 */ /* 0x000fec0003800000 */
.L_x_195:
[----:B------:R-:W-:-:S07]  /*4e50*/  LEA R47, R62, R47, 0x17 ;  /* 0x0000002f3e2f7211 */ /* 0x000fce00078eb8ff */
.L_x_197:
[----:B------:R-:W-:Y:S05]  /*4e60*/  BSYNC.RECONVERGENT B1 ;  /* 0x0000000000017941 */ /* 0x000fea0003800200 */
.L_x_194:
[----:B------:R-:W-:Y:S01]  /*4e70*/  MOV R0, R47 ;  /* 0x0000002f00007202 */ /* 0x000fe20000000f00 */
[----:B------:R-:W-:Y:S06]  /*4e80*/  BRA `(.L_x_198) ;  /* 0x0000000000207947 */ /* 0x000fec0003800000 */
.L_x_193:
[----:B------:R-:W-:-:S04]  /*4e90*/  LOP3.LUT R0, R0, 0x80000000, R3, 0x48, !PT ;  /* 0x8000000000007812 */ /* 0x000fc800078e4803 */
[----:B------:R-:W-:Y:S01]  /*4ea0*/  LOP3.LUT R0, R0, 0x7f800000, RZ, 0xfc, !PT ;  /* 0x7f80000000007812 */ /* 0x000fe200078efcff */
[----:B------:R-:W-:Y:S06]  /*4eb0*/  BRA `(.L_x_198) ;  /* 0x0000000000147947 */ /* 0x000fec0003800000 */
.L_x_192:
[----:B------:R-:W-:Y:S01]  /*4ec0*/  LOP3.LUT R0, R0, 0x80000000, R3, 0x48, !PT ;  /* 0x8000000000007812 */ /* 0x000fe200078e4803 */
[----:B------:R-:W-:Y:S06]  /*4ed0*/  BRA `(.L_x_198) ;  /* 0x00000000000c7947 */ /* 0x000fec0003800000 */
.L_x_191:
[----:B------:R-:W0:Y:S01]  /*4ee0*/  MUFU.RSQ R0, -QNAN ;  /* 0xffc0000000007908 */ /* 0x000e220000001400 */
[----:B------:R-:W-:Y:S05]  /*4ef0*/  BRA `(.L_x_198) ;  /* 0x0000000000047947 */ /* 0x000fea0003800000 */
.L_x_190:
[----:B------:R-:W-:-:S07]  /*4f00*/  FADD.FTZ R0, R3, R0 ;  /* 0x0000000003007221 */ /* 0x000fce0000010000 */
.L_x_198:
[----:B------:R-:W-:Y:S05]  /*4f10*/  BSYNC.RECONVERGENT B0 ;  /* 0x0000000000007941 */ /* 0x000fea0003800200 */
.L_x_188:
[----:B------:R-:W-:-:S04]  /*4f20*/  HFMA2 R49, -RZ, RZ, 0, 0 ;  /* 0x00000000ff317431 */ /* 0x000fc800000001ff */
[----:B0-----:R-:W-:Y:S05]  /*4f30*/  RET.REL.NODEC R48 `(_Z17kernelPixelShaderP6float4S0_S0_P6float2S0_PiS3_S0_S3_S0_S3_S0_iS0_S3_S0_S0_) ;  /* 0xffffffb030307950 */ /* 0x001fea0003c3ffff */
.L_x_199:
        /* <DEDUP_REMOVED lines=12> */
.L_x_327:


//--------------------- .text._Z25kernelGetIntersectedPointP6float4S0_S0_PiS1_S0_iS0_ --------------------------
	.section	.text._Z25kernelGetIntersectedPointP6float4S0_S0_PiS1_S0_iS0_,"ax",@progbits
	.align	128
        .global         _Z25kernelGetIntersectedPointP6float4S0_S0_PiS1_S0_iS0_
        .type           _Z25kernelGetIntersectedPointP6float4S0_S0_PiS1_S0_iS0_,@function
        .size           _Z25kernelGetIntersectedPointP6float4S0_S0_PiS1_S0_iS0_,(.L_x_328 - _Z25kernelGetIntersectedPointP6float4S0_S0_PiS1_S0_iS0_)
        .other          _Z25kernelGetIntersectedPointP6float4S0_S0_PiS1_S0_iS0_,@"STO_CUDA_ENTRY STV_DEFAULT"
_Z25kernelGetIntersectedPointP6float4S0_S0_PiS1_S0_iS0_:
.text._Z25kernelGetIntersectedPointP6float4S0_S0_PiS1_S0_iS0_:
        /* <DEDUP_REMOVED lines=10> */
[----:B------:R-:W2:Y:S08]  /*00a0*/  LDC.64 R4, c[0x0][0x390] ;  /* 0x0000e400ff047b82 */ /* 0x000eb00000000a00 */
[----:B------:R-:W3:Y:S01]  /*00b0*/  LDC.64 R24, c[0x0][0x380] ;  /* 0x0000e000ff187b82 */ /* 0x000ee20000000a00 */
[----:B0-----:R-:W-:-:S05]  /*00c0*/  IMAD.WIDE R20, R3, 0x10, R20 ;  /* 0x0000001003147825 */ /* 0x001fca00078e0214 */
[----:B-1----:R-:W4:Y:S04]  /*00d0*/  LDG.E R2, desc[UR4][R20.64] ;  /* 0x0000000414027981 */ /* 0x002f28000c1e1900 */
[----:B--2---:R0:W5:Y:S04]  /*00e0*/  LDG.E.128 R12, desc[UR4][R4.64+0x20] ;  /* 0x00002004040c7981 */ /* 0x004168000c1e1d00 */
[----:B------:R0:W5:Y:S01]  /*00f0*/  LDG.E.128 R16, desc[UR4][R4.64+0x30] ;  /* 0x0000300404107981 */ /* 0x000162000c1e1d00 */
[----:B------:R-:W-:Y:S04]  /*0100*/  BSSY.RECONVERGENT B1, `(.L_x_200) ;  /* 0x0000229000017945 */ /* 0x000fe80003800200 */
[----:B------:R-:W-:Y:S01]  /*0110*/  BSSY.RELIABLE B0, `(.L_x_201) ;  /* 0x0000037000007945 */ /* 0x000fe20003800100 */
[----:B------:R-:W-:-:S02]  /*0120*/  HFMA2 R11, -RZ, RZ, -1.875, 0 ;  /* 0xbf800000ff0b7431 */ /* 0x000fc400000001ff */
[----:B---3--:R-:W-:Y:S01]  /*0130*/  IMAD.WIDE R24, R3, 0x10, R24 ;  /* 0x0000001003187825 */ /* 0x008fe200078e0218 */
[----:B----4-:R-:W-:-:S13]  /*0140*/  FSETP.GEU.AND P0, PT, |R2|, 1.0000000116860974231e-07, PT ;  /* 0x33d6bf950200780b */ /* 0x010fda0003f0e200 */
[----:B0-----:R-:W-:Y:S05]  /*0150*/  @P0 BRA `(.L_x_202) ;  /* 0x0000000000280947 */ /* 0x001fea0003800000 */
[----:B------:R-:W2:Y:S01]  /*0160*/  LDG.E R5, desc[UR4][R24.64] ;  /* 0x0000000418057981 */ /* 0x000ea2000c1e1900 */
[----:B------:R-:W-:Y:S01]  /*0170*/  CS2R R8, SRZ ;  /* 0x0000000000087805 */ /* 0x000fe2000001ff00 */
[----:B------:R-:W-:Y:S01]  /*0180*/  IMAD.MOV.U32 R10, RZ, RZ, RZ ;  /* 0x000000ffff0a7224 */ /* 0x000fe200078e00ff */
[----:B--2--5:R-:W-:-:S04]  /*0190*/  FSETP.GEU.AND P0, PT, R5, R12, PT ;  /* 0x0000000c0500720b */ /* 0x024fc80003f0e000 */
[----:B------:R-:W-:-:S13]  /*01a0*/  FSETP.GT.OR P0, PT, R5, R16, !P0 ;  /* 0x000000100500720b */ /* 0x000fda0004704400 */
[----:B------:R-:W-:Y:S05]  /*01b0*/  @P0 BREAK.RELIABLE B0 ;  /* 0x0000000000000942 */ /* 0x000fea0003800100 */
[----:B------:R-:W-:Y:S05]  /*01c0*/  @P0 BRA `(.L_x_203) ;  /* 0x0000002000700947 */ /* 0x000fea0003800000 */
[----:B------:R-:W-:Y:S01]  /*01d0*/  MOV R28, 0x4b18967f ;  /* 0x4b18967f001c7802 */ /* 0x000fe20000000f00 */
[----:B------:R-:W-:Y:S01]  /*01e0*/  IMAD.MOV.U32 R23, RZ, RZ, RZ ;  /* 0x000000ffff177224 */ /* 0x000fe200078e00ff */
[----:B------:R-:W-:Y:S06]  /*01f0*/  BRA `(.L_x_204) ;  /* 0x0000000000a07947 */ /* 0x000fec0003800000 */
.L_x_202:
[----:B------:R-:W2:Y:S01]  /*0200*/  LDG.E R5, desc[UR4][R24.64] ;  /* 0x0000000418057981 */ /* 0x000ea2000c1e1900 */
[----:B------:R-:W0:Y:S01]  /*0210*/  MUFU.RCP R7, R2 ;  /* 0x0000000200077308 */ /* 0x000e220000001000 */
[----:B------:R-:W-:Y:S01]  /*0220*/  BSSY.RECONVERGENT B4, `(.L_x_205) ;  /* 0x000000d000047945 */ /* 0x000fe20003800200 */
[----:B0-----:R-:W-:-:S04]  /*0230*/  FFMA R0, -R2, R7, 1 ;  /* 0x3f80000002007423 */ /* 0x001fc80000000107 */
[----:B------:R-:W-:Y:S01]  /*0240*/  FFMA R0, R7, R0, R7 ;  /* 0x0000000007007223 */ /* 0x000fe20000000007 */
[----:B--2--5:R-:W-:-:S04]  /*0250*/  FADD R35, R16, -R5 ;  /* 0x8000000510237221 */ /* 0x024fc80000000000 */
[----:B------:R-:W0:Y:S01]  /*0260*/  FCHK P0, R35, R2 ;  /* 0x0000000223007302 */ /* 0x000e220000000000 */
[----:B------:R-:W-:-:S04]  /*0270*/  FFMA R7, R35, R0, RZ ;  /* 0x0000000023077223 */ /* 0x000fc800000000ff */
[----:B------:R-:W-:-:S04]  /*0280*/  FFMA R4, -R2, R7, R35 ;  /* 0x0000000702047223 */ /* 0x000fc80000000123 */
[----:B------:R-:W-:Y:S01]  /*0290*/  FFMA R4, R0, R4, R7 ;  /* 0x0000000400047223 */ /* 0x000fe20000000007 */
[----:B0-----:R-:W-:Y:S06]  /*02a0*/  @!P0 BRA `(.L_x_206) ;  /* 0x0000000000108947 */ /* 0x001fec0003800000 */
[----:B------:R-:W-:Y:S02]  /*02b0*/  MOV R33, R2 ;  /* 0x0000000200217202 */ /* 0x000fe40000000f00 */
[----:B------:R-:W-:-:S07]  /*02c0*/  MOV R30, 0x2e0 ;  /* 0x000002e0001e7802 */ /* 0x000fce0000000f00 */
[----:B------:R-:W-:Y:S05]  /*02d0*/  CALL.REL.NOINC `($__internal_7_$__cuda_sm3x_div_rn_noftz_f32_slowpath) ;  /* 0x0000002000447944 */ /* 0x000fea0003c00000 */
[----:B------:R-:W-:-:S07]  /*02e0*/  IMAD.MOV.U32 R4, RZ, RZ, R0 ;  /* 0x000000ffff047224 */ /* 0x000fce00078e0000 */
.L_x_206:
[----:B------:R-:W-:Y:S05]  /*02f0*/  BSYNC.RECONVERGENT B4 ;  /* 0x0000000000047941 */ /* 0x000fea0003800200 */
.L_x_205:
[----:B------:R-:W0:Y:S01]  /*0300*/  MUFU.RCP R7, R2 ;  /* 0x0000000200077308 */ /* 0x000e220000001000 */
[----:B------:R-:W-:Y:S01]  /*0310*/  FADD R35, R12, -R5 ;  /* 0x800000050c237221 */ /* 0x000fe20000000000 */
[----:B------:R-:W-:Y:S06]  /*0320*/  BSSY.RECONVERGENT B4, `(.L_x_207) ;  /* 0x000000b000047945 */ /* 0x000fec0003800200 */
[----:B------:R-:W1:Y:S01]  /*0330*/  FCHK P0, R35, R2 ;  /* 0x0000000223007302 */ /* 0x000e620000000000 */
[----:B0-----:R-:W-:-:S04]  /*0340*/  FFMA R0, -R2, R7, 1 ;  /* 0x3f80000002007423 */ /* 0x001fc80000000107 */
[----:B------:R-:W-:-:S04]  /*0350*/  FFMA R0, R7, R0, R7 ;  /* 0x0000000007007223 */ /* 0x000fc80000000007 */
[----:B------:R-:W-:-:S04]  /*0360*/  FFMA R7, R0, R35, RZ ;  /* 0x0000002300077223 */ /* 0x000fc800000000ff */
[----:B------:R-:W-:-:S04]  /*0370*/  FFMA R6, -R2, R7, R35 ;  /* 0x0000000702067223 */ /* 0x000fc80000000123 */
[----:B------:R-:W-:Y:S01]  /*0380*/  FFMA R0, R0, R6, R7 ;  /* 0x0000000600007223 */ /* 0x000fe20000000007 */
[----:B-1----:R-:W-:Y:S06]  /*0390*/  @!P0 BRA `(.L_x_208) ;  /* 0x00000000000c8947 */ /* 0x002fec0003800000 */
[----:B------:R-:W-:Y:S02]  /*03a0*/  MOV R33, R2 ;  /* 0x0000000200217202 */ /* 0x000fe40000000f00 */
[----:B------:R-:W-:-:S07]  /*03b0*/  MOV R30, 0x3d0 ;  /* 0x000003d0001e7802 */ /* 0x000fce0000000f00 */
[----:B------:R-:W-:Y:S05]  /*03c0*/  CALL.REL.NOINC `($__internal_7_$__cuda_sm3x_div_rn_noftz_f32_slowpath) ;  /* 0x0000002000087944 */ /* 0x000fea0003c00000 */
.L_x_208:
[----:B------:R-:W-:Y:S05]  /*03d0*/  BSYNC.RECONVERGENT B4 ;  /* 0x0000000000047941 */ /* 0x000fea0003800200 */
.L_x_207:
[----:B------:R-:W-:Y:S02]  /*03e0*/  FSETP.GT.AND P0, PT, R4, R0, PT ;  /* 0x000000000400720b */ /* 0x000fe40003f04000 */
[----:B------:R-:W-:Y:S01]  /*03f0*/  CS2R R8, SRZ ;  /* 0x0000000000087805 */ /* 0x000fe2000001ff00 */
[----:B------:R-:W-:Y:S01]  /*0400*/  IMAD.MOV.U32 R10, RZ, RZ, RZ ;  /* 0x000000ffff0a7224 */ /* 0x000fe200078e00ff */
[----:B------:R-:W-:Y:S02]  /*0410*/  FSEL R6, R0, R4, P0 ;  /* 0x0000000400067208 */ /* 0x000fe40000000000 */
[----:B------:R-:W-:Y:S02]  /*0420*/  FSEL R0, R4, R0, P0 ;  /* 0x0000000004007208 */ /* 0x000fe40000000000 */
[----:B------:R-:W-:Y:S02]  /*0430*/  FMNMX R23, RZ, R6, !PT ;  /* 0x00000006ff177209 */ /* 0x000fe40007800000 */
[----:B------:R-:W-:-:S04]  /*0440*/  FMNMX R28, R0, 9999999, PT ;  /* 0x4b18967f001c7809 */ /* 0x000fc80003800000 */
[----:B------:R-:W-:-:S13]  /*0450*/  FSETP.GT.AND P0, PT, R23, R28, PT ;  /* 0x0000001c1700720b */ /* 0x000fda0003f04000 */
[----:B------:R-:W-:Y:S05]  /*0460*/  @P0 BREAK.RELIABLE B0 ;  /* 0x0000000000000942 */ /* 0x000fea0003800100 */
[----:B------:R-:W-:Y:S05]  /*0470*/  @P0 BRA `(.L_x_203) ;  /* 0x0000001c00c40947 */ /* 0x000fea0003800000 */
.L_x_204:
[----:B------:R-:W-:Y:S05]  /*0480*/  BSYNC.RELIABLE B0 ;  /* 0x0000000000007941 */ /* 0x000fea0003800100 */
.L_x_201:
[----:B------:R-:W2:Y:S01]  /*0490*/  LDG.E R4, desc[UR4][R20.64+0x4] ;  /* 0x0000040414047981 */ /* 0x000ea2000c1e1900 */
[----:B------:R-:W-:Y:S01]  /*04a0*/  BSSY.RELIABLE B4, `(.L_x_209) ;  /* 0x0000035000047945 */ /* 0x000fe20003800100 */
[----:B--2---:R-:W-:-:S13]  /*04b0*/  FSETP.GEU.AND P0, PT, |R4|, 1.0000000116860974231e-07, PT ;  /* 0x33d6bf950400780b */ /* 0x004fda0003f0e200 */
[----:B------:R-:W-:Y:S05]  /*04c0*/  @P0 BRA `(.L_x_210) ;  /* 0x0000000000200947 */ /* 0x000fea0003800000 */
[----:B------:R-:W2:Y:S01]  /*04d0*/  LDG.E R7, desc[UR4][R24.64+0x4] ;  /* 0x0000040418077981 */ /* 0x000ea2000c1e1900 */
[----:B------:R-:W-:Y:S01]  /*04e0*/  HFMA2 R10, -RZ, RZ, 0, 0 ;  /* 0x00000000ff0a7431 */ /* 0x000fe200000001ff */
[----:B------:R-:W-:Y:S02]  /*04f0*/  CS2R R8, SRZ ;  /* 0x0000000000087805 */ /* 0x000fe4000001ff00 */
[----:B--2---:R-:W-:-:S04]  /*0500*/  FSETP.GEU.AND P0, PT, R7, R13, PT ;  /* 0x0000000d0700720b */ /* 0x004fc80003f0e000 */
[----:B------:R-:W-:-:S13]  /*0510*/  FSETP.GT.OR P0, PT, R7, R17, !P0 ;  /* 0x000000110700720b */ /* 0x000fda0004704400 */
[----:B------:R-:W-:Y:S05]  /*0520*/  @P0 BREAK.RELIABLE B4 ;  /* 0x0000000000040942 */ /* 0x000fea0003800100 */
[----:B------:R-:W-:Y:S05]  /*0530*/  @P0 BRA `(.L_x_203) ;  /* 0x0000001c00940947 */ /* 0x000fea0003800000 */
[----:B------:R-:W-:Y:S05]  /*0540*/  BRA `(.L_x_211) ;  /* 0x0000000000a87947 */ /* 0x000fea0003800000 */
.L_x_210:
[----:B------:R-:W2:Y:S01]  /*0550*/  LDG.E R7, desc[UR4][R24.64+0x4] ;  /* 0x0000040418077981 */ /* 0x000ea2000c1e1900 */
[----:B------:R-:W0:Y:S01]  /*0560*/  MUFU.RCP R9, R4 ;  /* 0x0000000400097308 */ /* 0x000e220000001000 */
[----:B------:R-:W-:Y:S01]  /*0570*/  BSSY.RECONVERGENT B5, `(.L_x_212) ;  /* 0x000000d000057945 */ /* 0x000fe20003800200 */
[----:B0-----:R-:W-:-:S04]  /*0580*/  FFMA R0, -R4, R9, 1 ;  /* 0x3f80000004007423 */ /* 0x001fc80000000109 */
[----:B------:R-:W-:Y:S01]  /*0590*/  FFMA R0, R9, R0, R9 ;  /* 0x0000000009007223 */ /* 0x000fe20000000009 */
[----:B--2---:R-:W-:-:S04]  /*05a0*/  FADD R35, R17, -R7 ;  /* 0x8000000711237221 */ /* 0x004fc80000000000 */
[----:B------:R-:W0:Y:S01]  /*05b0*/  FCHK P0, R35, R4 ;  /* 0x0000000423007302 */ /* 0x000e220000000000 */
[----:B------:R-:W-:-:S04]  /*05c0*/  FFMA R9, R35, R0, RZ ;  /* 0x0000000023097223 */ /* 0x000fc800000000ff */
[----:B------:R-:W-:-:S04]  /*05d0*/  FFMA R6, -R4, R9, R35 ;  /* 0x0000000904067223 */ /* 0x000fc80000000123 */
[----:B------:R-:W-:Y:S01]  /*05e0*/  FFMA R6, R0, R6, R9 ;  /* 0x0000000600067223 */ /* 0x000fe20000000009 */
[----:B0-----:R-:W-:Y:S06]  /*05f0*/  @!P0 BRA `(.L_x_213) ;  /* 0x0000000000108947 */ /* 0x001fec0003800000 */
[----:B------:R-:W-:Y:S01]  /*0600*/  IMAD.MOV.U32 R33, RZ, RZ, R4 ;  /* 0x000000ffff217224 */ /* 0x000fe200078e0004 */
[----:B------:R-:W-:-:S07]  /*0610*/  MOV R30, 0x630 ;  /* 0x00000630001e7802 */ /* 0x000fce0000000f00 */
[----:B------:R-:W-:Y:S05]  /*0620*/  CALL.REL.NOINC `($__internal_7_$__cuda_sm3x_div_rn_noftz_f32_slowpath) ;  /* 0x0000001c00707944 */ /* 0x000fea0003c00000 */
[----:B------:R-:W-:-:S07]  /*0630*/  MOV R6, R0 ;  /* 0x0000000000067202 */ /* 0x000fce0000000f00 */
.L_x_213:
[----:B------:R-:W-:Y:S05]  /*0640*/  BSYNC.RECONVERGENT B5 ;  /* 0x0000000000057941 */ /* 0x000fea0003800200 */
.L_x_212:
        /* <DEDUP_REMOVED lines=10> */
[----:B------:R-:W-:Y:S01]  /*06f0*/  IMAD.MOV.U32 R33, RZ, RZ, R4 ;  /* 0x000000ffff217224 */ /* 0x000fe200078e0004 */
[----:B------:R-:W-:-:S07]  /*0700*/  MOV R30, 0x720 ;  /* 0x00000720001e7802 */ /* 0x000fce0000000f00 */
[----:B------:R-:W-:Y:S05]  /*0710*/  CALL.REL.NOINC `($__internal_7_$__cuda_sm3x_div_rn_noftz_f32_slowpath) ;  /* 0x0000001c00347944 */ /* 0x000fea0003c00000 */
.L_x_215:
[----:B------:R-:W-:Y:S05]  /*0720*/  BSYNC.RECONVERGENT B5 ;  /* 0x0000000000057941 */ /* 0x000fea0003800200 */
.L_x_214:
[----:B------:R-:W-:Y:S01]  /*0730*/  FSETP.GT.AND P0, PT, R6, R0, PT ;  /* 0x000000000600720b */ /* 0x000fe20003f04000 */
[----:B------:R-:W-:-:S03]  /*0740*/  HFMA2 R10, -RZ, RZ, 0, 0 ;  /* 0x00000000ff0a7431 */ /* 0x000fc600000001ff */
[----:B------:R-:W-:Y:S02]  /*0750*/  FSEL R8, R0, R6, P0 ;  /* 0x0000000600087208 */ /* 0x000fe40000000000 */
[----:B------:R-:W-:Y:S02]  /*0760*/  FSEL R9, R6, R0, P0 ;  /* 0x0000000006097208 */ /* 0x000fe40000000000 */
[CC--:B------:R-:W-:Y:S02]  /*0770*/  FSETP.GT.AND P0, PT, R8.reuse, R23.reuse, PT ;  /* 0x000000170800720b */ /* 0x0c0fe40003f04000 */
[CC--:B------:R-:W-:Y:S02]  /*0780*/  FSETP.GEU.AND P1, PT, R9.reuse, R28.reuse, PT ;  /* 0x0000001c0900720b */ /* 0x0c0fe40003f2e000 */
[----:B------:R-:W-:Y:S02]  /*0790*/  FSEL R23, R8, R23, P0 ;  /* 0x0000001708177208 */ /* 0x000fe40000000000 */
[----:B------:R-:W-:-:S02]  /*07a0*/  FSEL R28, R9, R28, !P1 ;  /* 0x0000001c091c7208 */ /* 0x000fc40004800000 */
[----:B------:R-:W-:Y:S02]  /*07b0*/  CS2R R8, SRZ ;  /* 0x0000000000087805 */ /* 0x000fe4000001ff00 */
[----:B------:R-:W-:-:S13]  /*07c0*/  FSETP.GT.AND P0, PT, R23, R28, PT ;  /* 0x0000001c1700720b */ /* 0x000fda0003f04000 */
[----:B------:R-:W-:Y:S05]  /*07d0*/  @P0 BREAK.RELIABLE B4 ;  /* 0x0000000000040942 */ /* 0x000fea0003800100 */
[----:B------:R-:W-:Y:S05]  /*07e0*/  @P0 BRA `(.L_x_203) ;  /* 0x0000001800e80947 */ /* 0x000fea0003800000 */
.L_x_211:
[----:B------:R-:W-:Y:S05]  /*07f0*/  BSYNC.RELIABLE B4 ;  /* 0x0000000000047941 */ /* 0x000fea0003800100 */
.L_x_209:
[----:B------:R-:W-:Y:S01]  /*0800*/  FSETP.GEU.AND P0, PT, |R4|, 1.0000000116860974231e-07, PT ;  /* 0x33d6bf950400780b */ /* 0x000fe20003f0e200 */
[----:B------:R-:W-:-:S12]  /*0810*/  BSSY.RELIABLE B4, `(.L_x_216) ;  /* 0x0000036000047945 */ /* 0x000fd80003800100 */
[----:B------:R-:W-:Y:S05]  /*0820*/  @P0 BRA `(.L_x_217) ;  /* 0x0000000000240947 */ /* 0x000fea0003800000 */
[----:B------:R-:W2:Y:S01]  /*0830*/  LDG.E R25, desc[UR4][R24.64+0x8] ;  /* 0x0000080418197981 */ /* 0x000ea2000c1e1900 */
[----:B------:R-:W-:Y:S01]  /*0840*/  CS2R R8, SRZ ;  /* 0x0000000000087805 */ /* 0x000fe2000001ff00 */
[----:B------:R-:W-:Y:S01]  /*0850*/  IMAD.MOV.U32 R10, RZ, RZ, RZ ;  /* 0x000000ffff0a7224 */ /* 0x000fe200078e00ff */
[----:B--2---:R-:W-:-:S04]  /*0860*/  FSETP.GEU.AND P0, PT, R25, R14, PT ;  /* 0x0000000e1900720b */ /* 0x004fc80003f0e000 */
[----:B------:R-:W-:-:S13]  /*0870*/  FSETP.GT.OR P0, PT, R25, R18, !P0 ;  /* 0x000000121900720b */ /* 0x000fda0004704400 */
[----:B------:R-:W-:Y:S05]  /*0880*/  @P0 BREAK.RELIABLE B4 ;  /* 0x0000000000040942 */ /* 0x000fea0003800100 */
[----:B------:R-:W-:Y:S05]  /*0890*/  @P0 BRA `(.L_x_203) ;  /* 0x0000001800bc0947 */ /* 0x000fea0003800000 */
[----:B------:R0:W5:Y:S01]  /*08a0*/  LDG.E R6, desc[UR4][R20.64+0x8] ;  /* 0x0000080414067981 */ /* 0x000162000c1e1900 */
[----:B------:R-:W-:Y:S05]  /*08b0*/  BRA `(.L_x_218) ;  /* 0x0000000000ac7947 */ /* 0x000fea0003800000 */
.L_x_217:
[----:B------:R-:W2:Y:S04]  /*08c0*/  LDG.E R6, desc[UR4][R20.64+0x8] ;  /* 0x0000080414067981 */ /* 0x000ea8000c1e1900 */
[----:B------:R-:W3:Y:S01]  /*08d0*/  LDG.E R25, desc[UR4][R24.64+0x8] ;  /* 0x0000080418197981 */ /* 0x000ee2000c1e1900 */
[----:B------:R-:W-:Y:S01]  /*08e0*/  BSSY.RECONVERGENT B5, `(.L_x_219) ;  /* 0x000000e000057945 */ /* 0x000fe20003800200 */
[----:B--2---:R-:W0:Y:S01]  /*08f0*/  MUFU.RCP R0, R6 ;  /* 0x0000000600007308 */ /* 0x004e220000001000 */
[----:B---3--:R-:W-:-:S07]  /*0900*/  FADD R35, R18, -R25 ;  /* 0x8000001912237221 */ /* 0x008fce0000000000 */
        /* <DEDUP_REMOVED lines=10> */
[----:B------:R-:W-:-:S07]  /*09b0*/  IMAD.MOV.U32 R8, RZ, RZ, R0 ;  /* 0x000000ffff087224 */ /* 0x000fce00078e0000 */
.L_x_220:
[----:B------:R-:W-:Y:S05]  /*09c0*/  BSYNC.RECONVERGENT B5 ;  /* 0x0000000000057941 */ /* 0x000fea0003800200 */
.L_x_219:
        /* <DEDUP_REMOVED lines=13> */
.L_x_222:
[----:B------:R-:W-:Y:S05]  /*0aa0*/  BSYNC.RECONVERGENT B5 ;  /* 0x0000000000057941 */ /* 0x000fea0003800200 */
.L_x_221:
[----:B------:R-:W-:-:S04]  /*0ab0*/  FSETP.GT.AND P0, PT, R8, R0, PT ;  /* 0x000000000800720b */ /* 0x000fc80003f04000 */
[----:B------:R-:W-:Y:S02]  /*0ac0*/  FSEL R10, R0, R8, P0 ;  /* 0x00000008000a7208 */ /* 0x000fe40000000000 */
[----:B------:R-:W-:Y:S02]  /*0ad0*/  FSEL R9, R8, R0, P0 ;  /* 0x0000000008097208 */ /* 0x000fe40000000000 */
[CC--:B------:R-:W-:Y:S02]  /*0ae0*/  FSETP.GT.AND P0, PT, R10.reuse, R23.reuse, PT ;  /* 0x000000170a00720b */ /* 0x0c0fe40003f04000 */
[CC--:B------:R-:W-:Y:S02]  /*0af0*/  FSETP.GEU.AND P1, PT, R9.reuse, R28.reuse, PT ;  /* 0x0000001c0900720b */ /* 0x0c0fe40003f2e000 */
[----:B------:R-:W-:Y:S01]  /*0b00*/  FSEL R23, R10, R23, P0 ;  /* 0x000000170a177208 */ /* 0x000fe20000000000 */
[----:B------:R-:W-:Y:S01]  /*0b10*/  IMAD.MOV.U32 R10, RZ, RZ, RZ ;  /* 0x000000ffff0a7224 */ /* 0x000fe200078e00ff */
[----:B------:R-:W-:-:S02]  /*0b20*/  FSEL R28, R9, R28, !P1 ;  /* 0x0000001c091c7208 */ /* 0x000fc40004800000 */
[----:B------:R-:W-:Y:S02]  /*0b30*/  CS2R R8, SRZ ;  /* 0x0000000000087805 */ /* 0x000fe4000001ff00 */
[----:B------:R-:W-:-:S13]  /*0b40*/  FSETP.GT.AND P0, PT, R23, R28, PT ;  /* 0x0000001c1700720b */ /* 0x000fda0003f04000 */
[----:B------:R-:W-:Y:S05]  /*0b50*/  @P0 BREAK.RELIABLE B4 ;  /* 0x0000000000040942 */ /* 0x000fea0003800100 */
[----:B------:R-:W-:Y:S05]  /*0b60*/  @P0 BRA `(.L_x_203) ;  /* 0x0000001800080947 */ /* 0x000fea0003800000 */
.L_x_218:
[----:B------:R-:W-:Y:S05]  /*0b70*/  BSYNC.RELIABLE B4 ;  /* 0x0000000000047941 */ /* 0x000fea0003800100 */
.L_x_216:
[----:B------:R-:W-:Y:S02]  /*0b80*/  HFMA2 R29, -RZ, RZ, 1.875, 0 ;  /* 0x3f800000ff1d7431 */ /* 0x000fe400000001ff */
[----:B------:R-:W-:Y:S01]  /*0b90*/  FFMA R8, R2, R23, R5 ;  /* 0x0000001702087223 */ /* 0x000fe20000000005 */
[C---:B------:R-:W-:Y:S01]  /*0ba0*/  FFMA R9, R23.reuse, R4, R7 ;  /* 0x0000000417097223 */ /* 0x040fe20000000007 */
[----:B-----5:R-:W-:Y:S01]  /*0bb0*/  FFMA R10, R23, R6, R25 ;  /* 0x00000006170a7223 */ /* 0x020fe20000000019 */
[----:B------:R-:W-:Y:S01]  /*0bc0*/  IMAD.MOV.U32 R24, RZ, RZ, RZ ;  /* 0x000000ffff187224 */ /* 0x000fe200078e00ff */
[----:B------:R-:W-:-:S07]  /*0bd0*/  CS2R R26, SRZ ;  /* 0x00000000001a7805 */ /* 0x000fce000001ff00 */
.L_x_263:
[----:B------:R-:W1:Y:S01]  /*0be0*/  LDCU.64 UR6, c[0x0][0x390] ;  /* 0x00007200ff0677ac */ /* 0x000e620008000a00 */
[----:B------:R-:W-:Y:S02]  /*0bf0*/  SHF.L.U32 R19, R27, 0x2, RZ ;  /* 0x000000021b137819 */ /* 0x000fe400000006ff */
[----:B-1----:R-:W-:Y:S01]  /*0c00*/  MOV R13, UR7 ;  /* 0x00000007000d7c02 */ /* 0x002fe20008000f00 */
[----:B------:R-:W-:-:S04]  /*0c10*/  IMAD.U32 R12, RZ, RZ, UR6 ;  /* 0x00000006ff0c7e24 */ /* 0x000fc8000f8e00ff */
[----:B------:R-:W-:-:S05]  /*0c20*/  IMAD.WIDE R16, R19, 0x10, R12 ;  /* 0x0000001013107825 */ /* 0x000fca00078e020c */
[----:B------:R-:W2:Y:S01]  /*0c30*/  LDG.E R0, desc[UR4][R16.64+0x10] ;  /* 0x0000100410007981 */ /* 0x000ea2000c1e1900 */
[----:B------:R-:W-:Y:S01]  /*0c40*/  BSSY.RECONVERGENT B2, `(.L_x_223) ;  /* 0x000002a000027945 */ /* 0x000fe20003800200 */
[--C-:B------:R-:W-:Y:S01]  /*0c50*/  SHF.R.S32.HI R15, RZ, 0x1f, R19.reuse ;  /* 0x0000001fff0f7819 */ /* 0x100fe20000011413 */
[----:B------:R-:W-:Y:S01]  /*0c60*/  IMAD.MOV.U32 R14, RZ, RZ, R19 ;  /* 0x000000ffff0e7224 */ /* 0x000fe200078e0013 */
[----:B--2---:R-:W-:-:S13]  /*0c70*/  FSETP.GEU.AND P0, PT, R0, RZ, PT ;  /* 0x000000ff0000720b */ /* 0x004fda0003f0e000 */
[----:B------:R-:W-:Y:S05]  /*0c80*/  @!P0 BRA `(.L_x_224) ;  /* 0x0000000000948947 */ /* 0x000fea0003800000 */
[----:B------:R1:W5:Y:S04]  /*0c90*/  LDG.E R18, desc[UR4][R16.64+0x8] ;  /* 0x0000080410127981 */ /* 0x000368000c1e1900 */
[----:B------:R1:W5:Y:S04]  /*0ca0*/  LDG.E R19, desc[UR4][R16.64+0x4] ;  /* 0x0000040410137981 */ /* 0x000368000c1e1900 */
[----:B------:R1:W5:Y:S01]  /*0cb0*/  LDG.E R15, desc[UR4][R16.64+0x14] ;  /* 0x00001404100f7981 */ /* 0x000362000c1e1900 */
[----:B------:R-:W-:Y:S01]  /*0cc0*/  BSSY.RECONVERGENT B3, `(.L_x_225) ;  /* 0x000001e000037945 */ /* 0x000fe20003800200 */
[----:B------:R-:W-:-:S07]  /*0cd0*/  MOV R14, R0 ;  /* 0x00000000000e7202 */ /* 0x000fce0000000f00 */
.L_x_229:
[----:B------:R-:W2:Y:S01]  /*0ce0*/  F2I.TRUNC.NTZ R14, R14 ;  /* 0x0000000e000e7305 */ /* 0x000ea2000020f100 */
[----:B------:R-:W-:Y:S01]  /*0cf0*/  BSSY.RECONVERGENT B4, `(.L_x_226) ;  /* 0x000000c000047945 */ /* 0x000fe20003800200 */
[----:B--2---:R-:W-:-:S13]  /*0d00*/  ISETP.NE.AND P0, PT, R14, 0x2, PT ;  /* 0x000000020e00780c */ /* 0x004fda0003f05270 */
[----:B------:R-:W-:Y:S05]  /*0d10*/  @!P0 BRA `(.L_x_227) ;  /* 0x0000000000208947 */ /* 0x000fea0003800000 */
[----:B------:R-:W-:Y:S01]  /*0d20*/  ISETP.NE.AND P0, PT, R14, 0x1, PT ;  /* 0x000000010e00780c */ /* 0x000fe20003f05270 */
[----:B------:R-:W-:-:S12]  /*0d30*/  IMAD.MOV.U32 R0, RZ, RZ, R9 ;  /* 0x000000ffff007224 */ /* 0x000fd800078e0009 */
[----:B------:R-:W-:Y:S05]  /*0d40*/  @!P0 BRA `(.L_x_228) ;  /* 0x0000000000188947 */ /* 0x000fea0003800000 */
[----:B------:R-:W-:Y:S01]  /*0d50*/  ISETP.NE.AND P0, PT, R14, RZ, PT ;  /* 0x000000ff0e00720c */ /* 0x000fe20003f05270 */
[----:B------:R-:W-:-:S12]  /*0d60*/  HFMA2 R0, -RZ, RZ, 0, 0 ;  /* 0x00000000ff007431 */ /* 0x000fd800000001ff */
[----:B------:R-:W-:Y:S05]  /*0d70*/  @P0 BRA `(.L_x_228) ;  /* 0x00000000000c0947 */ /* 0x000fea0003800000 */
[----:B------:R-:W-:Y:S01]  /*0d80*/  IMAD.MOV.U32 R0, RZ, RZ, R8 ;  /* 0x000000ffff007224 */ /* 0x000fe200078e0008 */
[----:B------:R-:W-:Y:S06]  /*0d90*/  BRA `(.L_x_228) ;  /* 0x0000000000047947 */ /* 0x000fec0003800000 */
.L_x_227:
[----:B------:R-:W-:-:S07]  /*0da0*/  MOV R0, R10 ;  /* 0x0000000a00007202 */ /* 0x000fce0000000f00 */
.L_x_228:
[----:B------:R-:W-:Y:S05]  /*0db0*/  BSYNC.RECONVERGENT B4 ;  /* 0x0000000000047941 */ /* 0x000fea0003800200 */
.L_x_226:
[----:B-----5:R-:W-:Y:S01]  /*0dc0*/  FSETP.GT.AND P0, PT, R15, R0, PT ;  /* 0x000000000f00720b */ /* 0x020fe20003f04000 */
[----:B------:R-:W2:Y:S01]  /*0dd0*/  LDCU.64 UR6, c[0x0][0x390] ;  /* 0x00007200ff0677ac */ /* 0x000ea20008000a00 */
[----:B------:R-:W-:Y:S11]  /*0de0*/  F2I.TRUNC.NTZ R27, R19 ;  /* 0x00000013001b7305 */ /* 0x000ff6000020f100 */
[----:B------:R-:W0:Y:S01]  /*0df0*/  @!P0 F2I.TRUNC.NTZ R27, R18 ;  /* 0x00000012001b8305 */ /* 0x000e22000020f100 */
[----:B--2---:R-:W-:Y:S01]  /*0e00*/  MOV R13, UR7 ;  /* 0x00000007000d7c02 */ /* 0x004fe20008000f00 */
[----:B------:R-:W-:-:S02]  /*0e10*/  IMAD.U32 R12, RZ, RZ, UR6 ;  /* 0x00000006ff0c7e24 */ /* 0x000fc4000f8e00ff */
[----:B0-----:R-:W-:-:S04]  /*0e20*/  IMAD.SHL.U32 R21, R27, 0x4, RZ ;  /* 0x000000041b157824 */ /* 0x001fc800078e00ff */
[----:B-1----:R-:W-:-:S05]  /*0e30*/  IMAD.WIDE R16, R21, 0x10, R12 ;  /* 0x0000001015107825 */ /* 0x002fca00078e020c */
[----:B------:R-:W2:Y:S04]  /*0e40*/  LDG.E.64 R14, desc[UR4][R16.64+0x10] ;  /* 0x00001004100e7981 */ /* 0x000ea8000c1e1b00 */
[----:B------:R3:W5:Y:S04]  /*0e50*/  LDG.E R19, desc[UR4][R16.64+0x4] ;  /* 0x0000040410137981 */ /* 0x000768000c1e1900 */
[----:B------:R3:W5:Y:S01]  /*0e60*/  LDG.E R18, desc[UR4][R16.64+0x8] ;  /* 0x0000080410127981 */ /* 0x000762000c1e1900 */
[----:B------:R-:W-:Y:S02]  /*0e70*/  IADD3 R24, PT, PT, R24, 0x1, RZ ;  /* 0x0000000118187810 */ /* 0x000fe40007ffe0ff */
[----:B--2---:R-:W-:-:S13]  /*0e80*/  FSETP.GEU.AND P0, PT, R14, RZ, PT ;  /* 0x000000ff0e00720b */ /* 0x004fda0003f0e000 */
[----:B---3--:R-:W-:Y:S05]  /*0e90*/  @P0 BRA `(.L_x_229) ;  /* 0xfffffffc00900947 */ /* 0x008fea000383ffff */
[----:B------:R-:W-:Y:S05]  /*0ea0*/  BSYNC.RECONVERGENT B3 ;  /* 0x0000000000037941 */ /* 0x000fea0003800200 */
.L_x_225:
[--C-:B------:R-:W-:Y:S01]  /*0eb0*/  SHF.R.S32.HI R15, RZ, 0x1f, R21.reuse ;  /* 0x0000001fff0f7819 */ /* 0x100fe20000011415 */
[----:B-----5:R-:W-:Y:S01]  /*0ec0*/  IMAD.MOV.U32 R19, RZ, RZ, R21 ;  /* 0x000000ffff137224 */ /* 0x020fe200078e0015 */
[----:B------:R-:W-:-:S07]  /*0ed0*/  MOV R14, R21 ;  /* 0x00000015000e7202 */ /* 0x000fce0000000f00 */
.L_x_224:
[----:B------:R-:W-:Y:S05]  /*0ee0*/  BSYNC.RECONVERGENT B2 ;  /* 0x0000000000027941 */ /* 0x000fea0003800200 */
.L_x_223:
[----:B------:R-:W1:Y:S02]  /*0ef0*/  LDCU.64 UR6, c[0x0][0x390] ;  /* 0x00007200ff0677ac */ /* 0x000e640008000a00 */
[----:B-1----:R-:W-:-:S04]  /*0f00*/  LEA R16, P0, R14, UR6, 0x4 ;  /* 0x000000060e107c11 */ /* 0x002fc8000f8020ff */
[----:B------:R-:W-:-:S05]  /*0f10*/  LEA.HI.X R17, R14, UR7, R15, 0x4, P0 ;  /* 0x000000070e117c11 */ /* 0x000fca00080f240f */
[----:B------:R-:W2:Y:S01]  /*0f20*/  LDG.E R16, desc[UR4][R16.64+0xc] ;  /* 0x00000c0410107981 */ /* 0x000ea2000c1e1900 */
[----:B------:R-:W-:Y:S01]  /*0f30*/  BSSY.RECONVERGENT B4, `(.L_x_230) ;  /* 0x0000084000047945 */ /* 0x000fe20003800200 */
[----:B------:R-:W-:Y:S02]  /*0f40*/  HFMA2 R44, -RZ, RZ, 14.1875, -0.00158596038818359375 ;  /* 0x4b18967fff2c7431 */ /* 0x000fe400000001ff */
[----:B------:R-:W-:Y:S01]  /*0f50*/  IMAD.MOV.U32 R39, RZ, RZ, -0x1 ;  /* 0xffffffffff277424 */ /* 0x000fe200078e00ff */
[----:B--2---:R-:W1:Y:S02]  /*0f60*/  F2I.TRUNC.NTZ R46, R16 ;  /* 0x00000010002e7305 */ /* 0x004e64000020f100 */
[----:B-1----:R-:W-:-:S13]  /*0f70*/  ISETP.GE.AND P0, PT, R46, 0x1, PT ;  /* 0x000000012e00780c */ /* 0x002fda0003f06270 */
[----:B------:R-:W-:Y:S05]  /*0f80*/  @!P0 BRA `(.L_x_231) ;  /* 0x0000000400f88947 */ /* 0x000fea0003800000 */
[----:B0-----:R-:W0:Y:S01]  /*0f90*/  LDC.64 R20, c[0x0][0x3a0] ;  /* 0x0000e800ff147b82 */ /* 0x001e220000000a00 */
[----:B------:R-:W-:-:S05]  /*0fa0*/  IMAD.WIDE R22, R19, 0x10, R12 ;  /* 0x0000001013167825 */ /* 0x000fca00078e020c */
[----:B------:R-:W2:Y:S04]  /*0fb0*/  LDG.E.128 R12, desc[UR4][R22.64+0x30] ;  /* 0x00003004160c7981 */ /* 0x000ea8000c1e1d00 */
[----:B------:R-:W3:Y:S01]  /*0fc0*/  LDG.E.128 R16, desc[UR4][R22.64+0x20] ;  /* 0x0000200416107981 */ /* 0x000ee2000c1e1d00 */
[----:B0-----:R-:W-:-:S05]  /*0fd0*/  IMAD.WIDE R20, R27, 0x4, R20 ;  /* 0x000000041b147825 */ /* 0x001fca00078e0214 */
[----:B------:R0:W5:Y:S01]  /*0fe0*/  LDG.E R36, desc[UR4][R20.64] ;  /* 0x0000000414247981 */ /* 0x000162000c1e1900 */
[----:B------:R-:W-:Y:S01]  /*0ff0*/  IMAD.MOV R46, RZ, RZ, -R46 ;  /* 0x000000ffff2e7224 */ /* 0x000fe200078e0a2e */
[----:B------:R-:W-:Y:S01]  /*1000*/  MOV R44, 0x4b18967f ;  /* 0x4b18967f002c7802 */ /* 0x000fe20000000f00 */
[----:B------:R-:W-:Y:S02]  /*1010*/  IMAD.MOV.U32 R39, RZ, RZ, -0x1 ;  /* 0xffffffffff277424 */ /* 0x000fe400078e00ff */
[----:B--2---:R-:W-:Y:S01]  /*1020*/  FADD R38, R12, 9.9999997473787516356e-06 ;  /* 0x3727c5ac0c267421 */ /* 0x004fe20000000000 */
[----:B------:R-:W-:Y:S01]  /*1030*/  FADD R37, R13, 9.9999997473787516356e-06 ;  /* 0x3727c5ac0d257421 */ /* 0x000fe20000000000 */
[----:B------:R-:W-:Y:S01]  /*1040*/  FADD R40, R14, 9.9999997473787516356e-06 ;  /* 0x3727c5ac0e287421 */ /* 0x000fe20000000000 */
[----:B---3--:R-:W-:Y:S01]  /*1050*/  FADD R42, R16, -9.9999997473787516356e-06 ;  /* 0xb727c5ac102a7421 */ /* 0x008fe20000000000 */
[----:B------:R-:W-:Y:S01]  /*1060*/  FADD R41, R17, -9.9999997473787516356e-06 ;  /* 0xb727c5ac11297421 */ /* 0x000fe20000000000 */
[----:B0-----:R-:W-:-:S07]  /*1070*/  FADD R45, R18, -9.9999997473787516356e-06 ;  /* 0xb727c5ac122d7421 */ /* 0x001fce0000000000 */
.L_x_236:
[----:B------:R-:W0:Y:S08]  /*1080*/  LDC.64 R12, c[0x0][0x398] ;  /* 0x0000e600ff0c7b82 */ /* 0x000e300000000a00 */
[----:B------:R-:W1:Y:S01]  /*1090*/  LDC.64 R28, c[0x0][0x3a8] ;  /* 0x0000ea00ff1c7b82 */ /* 0x000e620000000a00 */
[----:B0----5:R-:W-:-:S05]  /*10a0*/  IMAD.WIDE R30, R36, 0x4, R12 ;  /* 0x00000004241e7825 */ /* 0x021fca00078e020c */
[----:B------:R-:W2:Y:S02]  /*10b0*/  LDG.E R43, desc[UR4][R30.64] ;  /* 0x000000041e2b7981 */ /* 0x000ea4000c1e1900 */
[----:B--2---:R-:W-:-:S04]  /*10c0*/  IMAD R13, R43, 0x3, RZ ;  /* 0x000000032b0d7824 */ /* 0x004fc800078e02ff */
[----:B-1----:R-:W-:-:S05]  /*10d0*/  IMAD.WIDE R28, R13, 0x10, R28 ;  /* 0x000000100d1c7825 */ /* 0x002fca00078e021c */
[----:B------:R-:W2:Y:S04]  /*10e0*/  LDG.E.128 R12, desc[UR4][R28.64] ;  /* 0x000000041c0c7981 */ /* 0x000ea8000c1e1d00 */
[----:B------:R-:W3:Y:S04]  /*10f0*/  LDG.E.128 R16, desc[UR4][R28.64+0x10] ;  /* 0x000010041c107981 */ /* 0x000ee8000c1e1d00 */
[----:B------:R2:W4:Y:S01]  /*1100*/  LDG.E.128 R20, desc[UR4][R28.64+0x20] ;  /* 0x000020041c147981 */ /* 0x000522000c1e1d00 */
[----:B------:R-:W-:Y:S01]  /*1110*/  IADD3 R46, PT, PT, R46, 0x1, RZ ;  /* 0x000000012e2e7810 */ /* 0x000fe20007ffe0ff */
[----:B------:R-:W-:Y:S03]  /*1120*/  BSSY.RECONVERGENT B5, `(.L_x_232) ;  /* 0x0000021000057945 */ /* 0x000fe60003800200 */
[----:B------:R-:W-:Y:S01]  /*1130*/  ISETP.NE.AND P1, PT, R46, RZ, PT ;  /* 0x000000ff2e00720c */ /* 0x000fe20003f25270 */
[C---:B--2---:R-:W-:Y:S01]  /*1140*/  FADD R28, -R13.reuse, R7 ;  /* 0x000000070d1c7221 */ /* 0x044fe20000000100 */
[----:B---3--:R-:W-:Y:S01]  /*1150*/  FADD R0, -R12, R16 ;  /* 0x000000100c007221 */ /* 0x008fe20000000100 */
[C---:B------:R-:W-:Y:S01]  /*1160*/  FADD R32, -R14.reuse, R18 ;  /* 0x000000120e207221 */ /* 0x040fe20000000100 */
[C---:B------:R-:W-:Y:S01]  /*1170*/  FADD R30, -R13.reuse, R17 ;  /* 0x000000110d1e7221 */ /* 0x040fe20000000100 */
[----:B----4-:R-:W-:Y:S01]  /*1180*/  FADD R19, -R14, R22 ;  /* 0x000000160e137221 */ /* 0x010fe20000000100 */
[----:B------:R-:W-:Y:S01]  /*1190*/  FADD R33, -R12, R20 ;  /* 0x000000140c217221 */ /* 0x000fe20000000100 */
[----:B------:R-:W-:-:S02]  /*11a0*/  FADD R23, -R13, R21 ;  /* 0x000000150d177221 */ /* 0x000fc40000000100 */
[----:B------:R-:W-:Y:S02]  /*11b0*/  FMUL R15, R0, R19 ;  /* 0x00000013000f7220 */ /* 0x000fe40000400000 */
[C---:B------:R-:W-:Y:S02]  /*11c0*/  FMUL R31, R32.reuse, R23 ;  /* 0x00000017201f7220 */ /* 0x040fe40000400000 */
[-C--:B------:R-:W-:Y:S01]  /*11d0*/  FFMA R15, R32, R33.reuse, -R15 ;  /* 0x00000021200f7223 */ /* 0x080fe2000000080f */
[C---:B------:R-:W-:Y:S01]  /*11e0*/  FMUL R33, R30.reuse, R33 ;  /* 0x000000211e217220 */ /* 0x040fe20000400000 */
[----:B------:R-:W-:Y:S02]  /*11f0*/  FFMA R19, R30, R19, -R31 ;  /* 0x000000131e137223 */ /* 0x000fe4000000081f */
[----:B------:R-:W-:Y:S01]  /*1200*/  FMUL R29, R4, R15 ;  /* 0x0000000f041d7220 */ /* 0x000fe20000400000 */
[----:B------:R-:W-:Y:S01]  /*1210*/  FFMA R23, R0, R23, -R33 ;  /* 0x0000001700177223 */ /* 0x000fe20000000821 */
[----:B------:R-:W-:Y:S01]  /*1220*/  FMUL R30, R15, R28 ;  /* 0x0000001c0f1e7220 */ /* 0x000fe20000400000 */
[----:B------:R-:W-:Y:S01]  /*1230*/  FADD R28, -R12, R5 ;  /* 0x000000050c1c7221 */ /* 0x000fe20000000100 */
[----:B------:R-:W-:-:S03]  /*1240*/  FFMA R0, R2, R19, R29 ;  /* 0x0000001302007223 */ /* 0x000fc6000000001d */
[----:B------:R-:W-:Y:S01]  /*1250*/  FFMA R30, R19, R28, R30 ;  /* 0x0000001c131e7223 */ /* 0x000fe2000000001e */
[----:B------:R-:W-:Y:S01]  /*1260*/  FFMA R33, R23, R6, R0 ;  /* 0x0000000617217223 */ /* 0x000fe20000000000 */
[----:B------:R-:W-:-:S03]  /*1270*/  FADD R28, -R14, R25 ;  /* 0x000000190e1c7221 */ /* 0x000fc60000000100 */
[----:B------:R-:W0:Y:S01]  /*1280*/  MUFU.RCP R0, R33 ;  /* 0x0000002100007308 */ /* 0x000e220000001000 */
[----:B------:R-:W-:-:S07]  /*1290*/  FFMA R35, R23, R28, R30 ;  /* 0x0000001c17237223 */ /* 0x000fce000000001e */
        /* <DEDUP_REMOVED lines=8> */
[----:B------:R-:W-:Y:S05]  /*1320*/  CALL.REL.NOINC `($__internal_7_$__cuda_sm3x_div_rn_noftz_f32_slowpath) ;  /* 0x0000001000307944 */ /* 0x000fea0003c00000 */
.L_x_233:
[----:B------:R-:W-:Y:S05]  /*1330*/  BSYNC.RECONVERGENT B5 ;  /* 0x0000000000057941 */ /* 0x000fea0003800200 */
.L_x_232:
[----:B------:R-:W-:Y:S01]  /*1340*/  FSETP.GTU.AND P0, PT, R0, RZ, PT ;  /* 0x000000ff0000720b */ /* 0x000fe20003f0c000 */
[----:B------:R-:W-:Y:S01]  /*1350*/  BSSY.RECONVERGENT B2, `(.L_x_234) ;  /* 0x0000035000027945 */ /* 0x000fe20003800200 */
[-C--:B------:R-:W-:Y:S01]  /*1360*/  FFMA R23, -R2, R0.reuse, R5 ;  /* 0x0000000002177223 */ /* 0x080fe20000000105 */
[----:B------:R-:W-:Y:S01]  /*1370*/  FFMA R28, -R4, R0, R7 ;  /* 0x00000000041c7223 */ /* 0x000fe20000000107 */
[C---:B------:R-:W-:Y:S01]  /*1380*/  FSEL R15, -R0.reuse, -1, !P0 ;  /* 0xbf800000000f7808 */ /* 0x040fe20004000100 */
[----:B------:R-:W-:-:S03]  /*1390*/  FFMA R29, R0, -R6, R25 ;  /* 0x80000006001d7223 */ /* 0x000fc60000000019 */
[----:B------:R-:W-:-:S13]  /*13a0*/  FSETP.GEU.AND P0, PT, R15, RZ, PT ;  /* 0x000000ff0f00720b */ /* 0x000fda0003f0e000 */
[----:B------:R-:W-:Y:S05]  /*13b0*/  @!P0 BRA `(.L_x_235) ;  /* 0x0000000000b88947 */ /* 0x000fea0003800000 */
[--C-:B------:R-:W-:Y:S01]  /*13c0*/  FADD R30, R29, -R18.reuse ;  /* 0x800000121d1e7221 */ /* 0x100fe20000000000 */
[--C-:B------:R-:W-:Y:S01]  /*13d0*/  FADD R31, R13, -R17.reuse ;  /* 0x800000110d1f7221 */ /* 0x100fe20000000000 */
[----:B------:R-:W-:Y:S01]  /*13e0*/  FADD R0, R28, -R17 ;  /* 0x800000111c007221 */ /* 0x000fe20000000000 */
[----:B------:R-:W-:Y:S01]  /*13f0*/  FADD R33, R14, -R18 ;  /* 0x800000120e217221 */ /* 0x000fe20000000000 */
[----:B------:R-:W-:Y:S01]  /*1400*/  FADD R32, R23, -R16 ;  /* 0x8000001017207221 */ /* 0x000fe20000000000 */
[----:B------:R-:W-:Y:S01]  /*1410*/  FMUL R19, R30, R31 ;  /* 0x0000001f1e137220 */ /* 0x000fe20000400000 */
[----:B------:R-:W-:Y:S01]  /*1420*/  FADD R18, R18, -R22 ;  /* 0x8000001612127221 */ /* 0x000fe20000000000 */
[----:B------:R-:W-:Y:S01]  /*1430*/  FADD R17, R17, -R21 ;  /* 0x8000001511117221 */ /* 0x000fe20000000000 */
[-C--:B------:R-:W-:Y:S01]  /*1440*/  FMUL R35, R32, R33.reuse ;  /* 0x0000002120237220 */ /* 0x080fe20000400000 */
[----:B------:R-:W-:Y:S01]  /*1450*/  FFMA R19, R0, R33, -R19 ;  /* 0x0000002100137223 */ /* 0x000fe20000000813 */
[----:B------:R-:W-:Y:S01]  /*1460*/  FADD R33, R12, -R16 ;  /* 0x800000100c217221 */ /* 0x000fe20000000000 */
[----:B------:R-:W-:-:S03]  /*1470*/  FADD R16, R16, -R20 ;  /* 0x8000001410107221 */ /* 0x000fc60000000000 */
[-C--:B------:R-:W-:Y:S01]  /*1480*/  FFMA R30, R30, R33.reuse, -R35 ;  /* 0x000000211e1e7223 */ /* 0x080fe20000000823 */
[----:B------:R-:W-:-:S04]  /*1490*/  FMUL R33, R0, R33 ;  /* 0x0000002100217220 */ /* 0x000fc80000400000 */
[----:B------:R-:W-:Y:S01]  /*14a0*/  FFMA R0, R32, R31, -R33 ;  /* 0x0000001f20007223 */ /* 0x000fe20000000821 */
[----:B------:R-:W-:Y:S01]  /*14b0*/  FADD R31, R23, -R20 ;  /* 0x80000014171f7221 */ /* 0x000fe20000000000 */
[--C-:B------:R-:W-:Y:S01]  /*14c0*/  FADD R32, R29, -R22.reuse ;  /* 0x800000161d207221 */ /* 0x100fe20000000000 */
[--C-:B------:R-:W-:Y:S01]  /*14d0*/  FADD R33, R28, -R21.reuse ;  /* 0x800000151c217221 */ /* 0x100fe20000000000 */
[----:B------:R-:W-:Y:S01]  /*14e0*/  FADD R22, -R14, R22 ;  /* 0x000000160e167221 */ /* 0x000fe20000000100 */
[----:B------:R-:W-:Y:S01]  /*14f0*/  FMUL R35, R31, R18 ;  /* 0x000000121f237220 */ /* 0x000fe20000400000 */
[----:B------:R-:W-:Y:S01]  /*1500*/  FADD R21, -R13, R21 ;  /* 0x000000150d157221 */ /* 0x000fe20000000100 */
[----:B------:R-:W-:Y:S01]  /*1510*/  FADD R14, R29, -R14 ;  /* 0x8000000e1d0e7221 */ /* 0x000fe20000000000 */
[C---:B------:R-:W-:Y:S01]  /*1520*/  FMUL R34, R32.reuse, R17 ;  /* 0x0000001120227220 */ /* 0x040fe20000400000 */
[-C--:B------:R-:W-:Y:S01]  /*1530*/  FFMA R35, R32, R16.reuse, -R35 ;  /* 0x0000001020237223 */ /* 0x080fe20000000823 */
[----:B------:R-:W-:-:S02]  /*1540*/  FMUL R16, R33, R16 ;  /* 0x0000001021107220 */ /* 0x000fc40000400000 */
[----:B------:R-:W-:Y:S01]  /*1550*/  FFMA R34, R33, R18, -R34 ;  /* 0x0000001221227223 */ /* 0x000fe20000000822 */
[----:B------:R-:W-:Y:S01]  /*1560*/  FMUL R30, R30, R35 ;  /* 0x000000231e1e7220 */ /* 0x000fe20000400000 */
[----:B------:R-:W-:Y:S01]  /*1570*/  FFMA R17, R31, R17, -R16 ;  /* 0x000000111f117223 */ /* 0x000fe20000000810 */
[----:B------:R-:W-:Y:S01]  /*1580*/  FADD R16, R28, -R13 ;  /* 0x8000000d1c107221 */ /* 0x000fe20000000000 */
[----:B------:R-:W-:Y:S01]  /*1590*/  FADD R31, -R12, R20 ;  /* 0x000000140c1f7221 */ /* 0x000fe20000000100 */
[----:B------:R-:W-:Y:S01]  /*15a0*/  FMUL R13, R21, R14 ;  /* 0x0000000e150d7220 */ /* 0x000fe20000400000 */
[----:B------:R-:W-:Y:S01]  /*15b0*/  FADD R12, R23, -R12 ;  /* 0x8000000c170c7221 */ /* 0x000fe20000000000 */
[----:B------:R-:W-:Y:S02]  /*15c0*/  FFMA R19, R19, R34, R30 ;  /* 0x0000002213137223 */ /* 0x000fe4000000001e */
[C---:B------:R-:W-:Y:S01]  /*15d0*/  FFMA R13, R22.reuse, R16, -R13 ;  /* 0x00000010160d7223 */ /* 0x040fe2000000080d */
[----:B------:R-:W-:Y:S01]  /*15e0*/  FMUL R22, R22, R12 ;  /* 0x0000000c16167220 */ /* 0x000fe20000400000 */
[----:B------:R-:W-:Y:S01]  /*15f0*/  FMUL R16, R31, R16 ;  /* 0x000000101f107220 */ /* 0x000fe20000400000 */
[----:B------:R-:W-:-:S02]  /*1600*/  FFMA R0, R0, R17, R19 ;  /* 0x0000001100007223 */ /* 0x000fc40000000013 */
[----:B------:R-:W-:Y:S01]  /*1610*/  FFMA R22, R31, R14, -R22 ;  /* 0x0000000e1f167223 */ /* 0x000fe20000000816 */
[----:B------:R-:W-:Y:S02]  /*1620*/  FFMA R16, R21, R12, -R16 ;  /* 0x0000000c15107223 */ /* 0x000fe40000000810 */
[----:B------:R-:W-:Y:S01]  /*1630*/  FSETP.GE.AND P0, PT, R0, -1.0000000036274937255e-15, PT ;  /* 0xa6901d7d0000780b */ /* 0x000fe20003f06000 */
[----:B------:R-:W-:-:S04]  /*1640*/  FMUL R31, R35, R22 ;  /* 0x00000016231f7220 */ /* 0x000fc80000400000 */
[----:B------:R-:W-:-:S04]  /*1650*/  FFMA R12, R34, R13, R31 ;  /* 0x0000000d220c7223 */ /* 0x000fc8000000001f */
[----:B------:R-:W-:-:S05]  /*1660*/  FFMA R12, R17, R16, R12 ;  /* 0x00000010110c7223 */ /* 0x000fca000000000c */
[----:B------:R-:W-:-:S04]  /*1670*/  FSETP.GE.AND P2, PT, R12, -1.0000000036274937255e-15, PT ;  /* 0xa6901d7d0c00780b */ /* 0x000fc80003f46000 */
[----:B------:R-:W-:-:S04]  /*1680*/  FSEL R15, R15, -1, P2 ;  /* 0xbf8000000f0f7808 */ /* 0x000fc80001000000 */
[----:B------:R-:W-:-:S07]  /*1690*/  FSEL R15, R15, -1, P0 ;  /* 0xbf8000000f0f7808 */ /* 0x000fce0000000000 */
.L_x_235:
[----:B------:R-:W-:Y:S05]  /*16a0*/  BSYNC.RECONVERGENT B2 ;  /* 0x0000000000027941 */ /* 0x000fea0003800200 */
.L_x_234:
[----:B------:R-:W-:Y:S01]  /*16b0*/  FSETP.GEU.AND P0, PT, R15, R44, PT ;  /* 0x0000002c0f00720b */ /* 0x000fe20003f0e000 */
[----:B------:R-:W-:-:S03]  /*16c0*/  VIADD R36, R36, 0x1 ;  /* 0x0000000124247836 */ /* 0x000fc60000000000 */
[----:B------:R-:W-:-:S13]  /*16d0*/  FSETP.LEU.OR P0, PT, R15, RZ, P0 ;  /* 0x000000ff0f00720b */ /* 0x000fda000070b400 */
[----:B------:R-:W-:-:S04]  /*16e0*/  @!P0 FSETP.GEU.AND P2, PT, R28, R41, PT ;  /* 0x000000291c00820b */ /* 0x000fc80003f4e000 */
[----:B------:R-:W-:-:S04]  /*16f0*/  @!P0 FSETP.LT.OR P2, PT, R23, R42, !P2 ;  /* 0x0000002a1700820b */ /* 0x000fc80005741400 */
[----:B------:R-:W-:-:S04]  /*1700*/  @!P0 FSETP.LT.OR P2, PT, R29, R45, P2 ;  /* 0x0000002d1d00820b */ /* 0x000fc80001741400 */
[----:B------:R-:W-:-:S04]  /*1710*/  @!P0 FSETP.GT.OR P2, PT, R23, R38, P2 ;  /* 0x000000261700820b */ /* 0x000fc80001744400 */
[----:B------:R-:W-:-:S04]  /*1720*/  @!P0 FSETP.GT.OR P2, PT, R28, R37, P2 ;  /* 0x000000251c00820b */ /* 0x000fc80001744400 */
[----:B------:R-:W-:-:S04]  /*1730*/  @!P0 FSETP.GT.OR P2, PT, R29, R40, P2 ;  /* 0x000000281d00820b */ /* 0x000fc80001744400 */
[----:B------:R-:W-:Y:S02]  /*1740*/  @!P0 FSEL R44, R44, R15, P2 ;  /* 0x0000000f2c2c8208 */ /* 0x000fe40001000000 */
[----:B------:R-:W-:Y:S01]  /*1750*/  @!P0 SEL R39, R39, R43, P2 ;  /* 0x0000002b27278207 */ /* 0x000fe20001000000 */
[----:B------:R-:W-:Y:S06]  /*1760*/  @P1 BRA `(.L_x_236) ;  /* 0xfffffff800441947 */ /* 0x000fec000383ffff */
.L_x_231:
[----:B------:R-:W-:Y:S05]  /*1770*/  BSYNC.RECONVERGENT B4 ;  /* 0x0000000000047941 */ /* 0x000fea0003800200 */
.L_x_230:
[----:B------:R-:W-:-:S13]  /*1780*/  ISETP.GT.AND P0, PT, R39, -0x1, PT ;  /* 0xffffffff2700780c */ /* 0x000fda0003f04270 */
[----:B------:R-:W-:Y:S05]  /*1790*/  @P0 BRA `(.L_x_237) ;  /* 0x0000000800ec0947 */ /* 0x000fea0003800000 */
[----:B------:R-:W-:Y:S01]  /*17a0*/  ISETP.GE.AND P0, PT, R24, RZ, PT ;  /* 0x000000ff1800720c */ /* 0x000fe20003f06270 */
[----:B------:R-:W-:-:S12]  /*17b0*/  BSSY.RELIABLE B4, `(.L_x_238) ;  /* 0x00000b3000047945 */ /* 0x000fd80003800100 */
[----:B------:R-:W-:Y:S05]  /*17c0*/  @!P0 BRA `(.L_x_239) ;  /* 0x0000000800c48947 */ /* 0x000fea0003800000 */
[----:B------:R-:W-:Y:S02]  /*17d0*/  ISETP.NE.AND P0, PT, R24, RZ, PT ;  /* 0x000000ff1800720c */ /* 0x000fe40003f05270 */
[----:B------:R-:W-:Y:S02]  /*17e0*/  CS2R R8, SRZ ;  /* 0x0000000000087805 */ /* 0x000fe4000001ff00 */
[----:B------:R-:W-:-:S09]  /*17f0*/  MOV R10, RZ ;  /* 0x000000ff000a7202 */ /* 0x000fd20000000f00 */
[----:B------:R-:W-:Y:S05]  /*1800*/  @!P0 BREAK.RELIABLE B4 ;  /* 0x0000000000048942 */ /* 0x000fea0003800100 */
[----:B------:R-:W-:Y:S05]  /*1810*/  @!P0 BRA `(.L_x_203) ;  /* 0x0000000800dc8947 */ /* 0x000fea0003800000 */
[----:B------:R-:W-:Y:S01]  /*1820*/  BSSY.RELIABLE B5, `(.L_x_240) ;  /* 0x00000a6000057945 */ /* 0x000fe20003800100 */
.L_x_262:
[----:B------:R-:W-:-:S05]  /*1830*/  IMAD.MOV.U32 R9, RZ, RZ, 0x1 ;  /* 0x00000001ff097424 */ /* 0x000fca00078e00ff */
[----:B------:R-:W-:-:S04]  /*1840*/  SHF.L.U32 R9, R9, R24, RZ ;  /* 0x0000001809097219 */ /* 0x000fc800000006ff */
[----:B------:R-:W-:-:S13]  /*1850*/  LOP3.LUT P0, RZ, R9, R26, RZ, 0xc0, !PT ;  /* 0x0000001a09ff7212 */ /* 0x000fda000780c0ff */
[----:B-1234-:R-:W-:Y:S05]  /*1860*/  @!P0 BRA `(.L_x_241) ;  /* 0x0000000000188947 */ /* 0x01efea0003800000 */
[----:B------:R-:W1:Y:S01]  /*1870*/  LDC.64 R12, c[0x0][0x390] ;  /* 0x0000e400ff0c7b82 */ /* 0x000e620000000a00 */
[----:B------:R-:W-:-:S05]  /*1880*/  SHF.L.U32 R27, R27, 0x2, RZ ;  /* 0x000000021b1b7819 */ /* 0x000fca00000006ff */
[----:B-1----:R-:W-:-:S06]  /*1890*/  IMAD.WIDE R12, R27, 0x10, R12 ;  /* 0x000000101b0c7825 */ /* 0x002fcc00078e020c */
[----:B------:R-:W2:Y:S02]  /*18a0*/  LDG.E R12, desc[UR4][R12.64] ;  /* 0x000000040c0c7981 */ /* 0x000ea4000c1e1900 */
[----:B--2---:R1:W2:Y:S01]  /*18b0*/  F2I.TRUNC.NTZ R27, R12 ;  /* 0x0000000c001b7305 */ /* 0x0042a2000020f100 */
[----:B------:R-:W-:Y:S05]  /*18c0*/  BRA `(.L_x_242) ;  /* 0x0000000800487947 */ /* 0x000fea0003800000 */
.L_x_241:
[C---:B------:R-:W-:Y:S01]  /*18d0*/  LOP3.LUT R0, R27.reuse, 0x1, RZ, 0xc0, !PT ;  /* 0x000000011b007812 */ /* 0x040fe200078ec0ff */
[----:B0-----:R-:W0:Y:S01]  /*18e0*/  LDC.64 R20, c[0x0][0x390] ;  /* 0x0000e400ff147b82 */ /* 0x001e220000000a00 */
[----:B------:R-:W-:Y:S02]  /*18f0*/  IADD3 R8, PT, PT, R27, 0x1, RZ ;  /* 0x000000011b087810 */ /* 0x000fe40007ffe0ff */
[----:B------:R-:W-:-:S13]  /*1900*/  ISETP.NE.U32.AND P0, PT, R0, 0x1, PT ;  /* 0x000000010000780c */ /* 0x000fda0003f05070 */
[----:B------:R-:W-:-:S05]  /*1910*/  @P0 VIADD R8, R27, 0xffffffff ;  /* 0xffffffff1b080836 */ /* 0x000fca0000000000 */
[----:B------:R-:W-:-:S05]  /*1920*/  SHF.L.U32 R13, R8, 0x2, RZ ;  /* 0x00000002080d7819 */ /* 0x000fca00000006ff */
[----:B0-----:R-:W-:-:S05]  /*1930*/  IMAD.WIDE R20, R13, 0x10, R20 ;  /* 0x000000100d147825 */ /* 0x001fca00078e0214 */
[----:B------:R0:W5:Y:S04]  /*1940*/  LDG.E.128 R12, desc[UR4][R20.64+0x20] ;  /* 0x00002004140c7981 */ /* 0x000168000c1e1d00 */
[----:B------:R0:W5:Y:S01]  /*1950*/  LDG.E.128 R16, desc[UR4][R20.64+0x30] ;  /* 0x0000300414107981 */ /* 0x000162000c1e1d00 */
[----:B------:R-:W-:-:S13]  /*1960*/  FSETP.GEU.AND P0, PT, |R2|, 1.0000000116860974231e-07, PT ;  /* 0x33d6bf950200780b */ /* 0x000fda0003f0e200 */
[----:B0-----:R-:W-:Y:S05]  /*1970*/  @P0 BRA `(.L_x_243) ;  /* 0x0000000000180947 */ /* 0x001fea0003800000 */
[----:B-----5:R-:W-:-:S04]  /*1980*/  FSETP.GEU.AND P0, PT, R5, R12, PT ;  /* 0x0000000c0500720b */ /* 0x020fc80003f0e000 */
[----:B------:R-:W-:-:S13]  /*1990*/  FSETP.GT.OR P0, PT, R5, R16, !P0 ;  /* 0x000000100500720b */ /* 0x000fda0004704400 */
[----:B------:R-:W-:Y:S05]  /*19a0*/  @P0 BRA `(.L_x_244) ;  /* 0x0000000400fc0947 */ /* 0x000fea0003800000 */
[----:B------:R-:W-:Y:S02]  /*19b0*/  HFMA2 R12, -RZ, RZ, 14.1875, -0.00158596038818359375 ;  /* 0x4b18967fff0c7431 */ /* 0x000fe400000001ff */
[----:B------:R-:W-:Y:S01]  /*19c0*/  IMAD.MOV.U32 R10, RZ, RZ, RZ ;  /* 0x000000ffff0a7224 */ /* 0x000fe200078e00ff */
[----:B------:R-:W-:Y:S06]  /*19d0*/  BRA `(.L_x_245) ;  /* 0x0000000000907947 */ /* 0x000fec0003800000 */
.L_x_243:
[----:B-----5:R-:W0:Y:S01]  /*19e0*/  MUFU.RCP R15, R2 ;  /* 0x00000002000f7308 */ /* 0x020e220000001000 */
        /* <DEDUP_REMOVED lines=12> */
[----:B------:R-:W-:-:S07]  /*1ab0*/  MOV R10, R0 ;  /* 0x00000000000a7202 */ /* 0x000fce0000000f00 */
.L_x_247:
[----:B------:R-:W-:Y:S05]  /*1ac0*/  BSYNC.RECONVERGENT B6 ;  /* 0x0000000000067941 */ /* 0x000fea0003800200 */
.L_x_246:
        /* <DEDUP_REMOVED lines=13> */
.L_x_249:
[----:B------:R-:W-:Y:S05]  /*1ba0*/  BSYNC.RECONVERGENT B6 ;  /* 0x0000000000067941 */ /* 0x000fea0003800200 */
.L_x_248:
[----:B------:R-:W-:-:S04]  /*1bb0*/  FSETP.GT.AND P0, PT, R10, R0, PT ;  /* 0x000000000a00720b */ /* 0x000fc80003f04000 */
[----:B------:R-:W-:Y:S02]  /*1bc0*/  FSEL R12, R0, R10, P0 ;  /* 0x0000000a000c7208 */ /* 0x000fe40000000000 */
[----:B------:R-:W-:Y:S02]  /*1bd0*/  FSEL R0, R10, R0, P0 ;  /* 0x000000000a007208 */ /* 0x000fe40000000000 */
[----:B------:R-:W-:Y:S02]  /*1be0*/  FMNMX R10, RZ, R12, !PT ;  /* 0x0000000cff0a7209 */ /* 0x000fe40007800000 */
[----:B------:R-:W-:-:S04]  /*1bf0*/  FMNMX R12, R0, 9999999, PT ;  /* 0x4b18967f000c7809 */ /* 0x000fc80003800000 */
[----:B------:R-:W-:-:S13]  /*1c00*/  FSETP.GT.AND P0, PT, R10, R12, PT ;  /* 0x0000000c0a00720b */ /* 0x000fda0003f04000 */
[----:B------:R-:W-:Y:S05]  /*1c10*/  @P0 BRA `(.L_x_244) ;  /* 0x0000000400600947 */ /* 0x000fea0003800000 */
.L_x_245:
[----:B------:R-:W-:-:S13]  /*1c20*/  FSETP.GEU.AND P0, PT, |R4|, 1.0000000116860974231e-07, PT ;  /* 0x33d6bf950400780b */ /* 0x000fda0003f0e200 */
[----:B------:R-:W-:Y:S05]  /*1c30*/  @P0 BRA `(.L_x_250) ;  /* 0x0000000000100947 */ /* 0x000fea0003800000 */
[----:B------:R-:W-:-:S04]  /*1c40*/  FSETP.GEU.AND P0, PT, R7, R13, PT ;  /* 0x0000000d0700720b */ /* 0x000fc80003f0e000 */
[----:B------:R-:W-:-:S13]  /*1c50*/  FSETP.GT.OR P0, PT, R7, R17, !P0 ;  /* 0x000000110700720b */ /* 0x000fda0004704400 */
[----:B------:R-:W-:Y:S05]  /*1c60*/  @P0 BRA `(.L_x_244) ;  /* 0x00000004004c0947 */ /* 0x000fea0003800000 */
[----:B------:R-:W-:Y:S05]  /*1c70*/  BRA `(.L_x_251) ;  /* 0x0000000000987947 */ /* 0x000fea0003800000 */
.L_x_250:
        /* <DEDUP_REMOVED lines=14> */
.L_x_253:
[----:B------:R-:W-:Y:S05]  /*1d60*/  BSYNC.RECONVERGENT B6 ;  /* 0x0000000000067941 */ /* 0x000fea0003800200 */
.L_x_252:
        /* <DEDUP_REMOVED lines=13> */
.L_x_255:
[----:B------:R-:W-:Y:S05]  /*1e40*/  BSYNC.RECONVERGENT B6 ;  /* 0x0000000000067941 */ /* 0x000fea0003800200 */
.L_x_254:
        /* <DEDUP_REMOVED lines=9> */
.L_x_251:
[----:B------:R-:W-:-:S13]  /*1ee0*/  FSETP.GEU.AND P0, PT, |R4|, 1.0000000116860974231e-07, PT ;  /* 0x33d6bf950400780b */ /* 0x000fda0003f0e200 */
[----:B------:R-:W-:Y:S05]  /*1ef0*/  @P0 BRA `(.L_x_256) ;  /* 0x0000000000100947 */ /* 0x000fea0003800000 */
[----:B------:R-:W-:-:S04]  /*1f00*/  FSETP.GEU.AND P0, PT, R25, R14, PT ;  /* 0x0000000e1900720b */ /* 0x000fc80003f0e000 */
[----:B------:R-:W-:-:S13]  /*1f10*/  FSETP.GT.OR P0, PT, R25, R18, !P0 ;  /* 0x000000121900720b */ /* 0x000fda0004704400 */
[----:B------:R-:W-:Y:S05]  /*1f20*/  @P0 BRA `(.L_x_244) ;  /* 0x00000000009c0947 */ /* 0x000fea0003800000 */
[----:B------:R-:W-:Y:S05]  /*1f30*/  BRA `(.L_x_257) ;  /* 0x0000000000d07947 */ /* 0x000fea0003800000 */
.L_x_256:
[----:B------:R-:W0:Y:S01]  /*1f40*/  MUFU.RCP R13, R6 ;  /* 0x00000006000d7308 */ /* 0x000e220000001000 */
[----:B------:R-:W-:Y:S01]  /*1f50*/  FADD R35, R18, -R25 ;  /* 0x8000001912237221 */ /* 0x000fe20000000000 */
        /* <DEDUP_REMOVED lines=10> */
[----:B------:R-:W-:Y:S05]  /*2000*/  CALL.REL.NOINC `($__internal_7_$__cuda_sm3x_div_rn_noftz_f32_slowpath) ;  /* 0x0000000000f87944 */ /* 0x000fea0003c00000 */
[----:B------:R-:W-:-:S07]  /*2010*/  MOV R13, R0 ;  /* 0x00000000000d7202 */ /* 0x000fce0000000f00 */
.L_x_259:
[----:B------:R-:W-:Y:S05]  /*2020*/  BSYNC.RECONVERGENT B6 ;  /* 0x0000000000067941 */ /* 0x000fea0003800200 */
.L_x_258:
        /* <DEDUP_REMOVED lines=11> */
[----:B------:R-:W-:-:S07]  /*20e0*/  MOV R30, 0x2100 ;  /* 0x00002100001e7802 */ /* 0x000fce0000000f00 */
[----:B------:R-:W-:Y:S05]  /*20f0*/  CALL.REL.NOINC `($__internal_7_$__cuda_sm3x_div_rn_noftz_f32_slowpath) ;  /* 0x0000000000bc7944 */ /* 0x000fea0003c00000 */
.L_x_261:
[----:B------:R-:W-:Y:S05]  /*2100*/  BSYNC.RECONVERGENT B6 ;  /* 0x0000000000067941 */ /* 0x000fea0003800200 */
.L_x_260:
        /* <DEDUP_REMOVED lines=8> */
[----:B------:R-:W-:Y:S05]  /*2190*/  @!P0 BRA `(.L_x_257) ;  /* 0x0000000000388947 */ /* 0x000fea0003800000 */
.L_x_244:
[----:B------:R-:W0:Y:S01]  /*21a0*/  LDC.64 R12, c[0x0][0x390] ;  /* 0x0000e400ff0c7b82 */ /* 0x000e220000000a00 */
[----:B------:R-:W-:-:S05]  /*21b0*/  SHF.L.U32 R27, R27, 0x2, RZ ;  /* 0x000000021b1b7819 */ /* 0x000fca00000006ff */
[----:B0-----:R-:W-:-:S06]  /*21c0*/  IMAD.WIDE R12, R27, 0x10, R12 ;  /* 0x000000101b0c7825 */ /* 0x001fcc00078e020c */
[----:B------:R-:W2:Y:S02]  /*21d0*/  LDG.E R12, desc[UR4][R12.64] ;  /* 0x000000040c0c7981 */ /* 0x000ea4000c1e1900 */
[----:B--2---:R3:W4:Y:S02]  /*21e0*/  F2I.TRUNC.NTZ R27, R12 ;  /* 0x0000000c001b7305 */ /* 0x004724000020f100 */
.L_x_242:
[----:B------:R-:W-:Y:S02]  /*21f0*/  IADD3 R24, PT, PT, R24, -0x1, RZ ;  /* 0xffffffff18187810 */ /* 0x000fe40007ffe0ff */
[----:B------:R-:W-:Y:S02]  /*2200*/  LOP3.LUT R26, R26, R9, RZ, 0x30, !PT ;  /* 0x000000091a1a7212 */ /* 0x000fe400078e30ff */
[----:B------:R-:W-:-:S13]  /*2210*/  ISETP.NE.AND P0, PT, R24, RZ, PT ;  /* 0x000000ff1800720c */ /* 0x000fda0003f05270 */
[----:B------:R-:W-:Y:S05]  /*2220*/  @!P0 BREAK.RELIABLE B5 ;  /* 0x0000000000058942 */ /* 0x000fea0003800100 */
[----:B------:R-:W-:Y:S05]  /*2230*/  @!P0 BREAK.RELIABLE B4 ;  /* 0x0000000000048942 */ /* 0x000fea0003800100 */
[----:B------:R-:W-:Y:S05]  /*2240*/  @P0 BRA `(.L_x_262) ;  /* 0xfffffff400780947 */ /* 0x000fea000383ffff */
[----:B------:R-:W-:Y:S01]  /*2250*/  CS2R R8, SRZ ;  /* 0x0000000000087805 */ /* 0x000fe2000001ff00 */
[----:B------:R-:W-:Y:S01]  /*2260*/  IMAD.MOV.U32 R10, RZ, RZ, RZ ;  /* 0x000000ffff0a7224 */ /* 0x000fe200078e00ff */
[----:B------:R-:W-:Y:S06]  /*2270*/  BRA `(.L_x_203) ;  /* 0x0000000000447947 */ /* 0x000fec0003800000 */
.L_x_257:
[----:B------:R-:W-:Y:S05]  /*2280*/  BSYNC.RELIABLE B5 ;  /* 0x0000000000057941 */ /* 0x000fea0003800100 */
.L_x_240:
[----:B------:R-:W-:Y:S01]  /*2290*/  LOP3.LUT R26, R9, R26, RZ, 0xfc, !PT ;  /* 0x0000001a091a7212 */ /* 0x000fe200078efcff */
[----:B------:R-:W-:Y:S01]  /*22a0*/  FFMA R9, R4, R10, R7 ;  /* 0x0000000a04097223 */ /* 0x000fe20000000007 */
[----:B------:R-:W-:Y:S01]  /*22b0*/  MOV R27, R8 ;  /* 0x00000008001b7202 */ /* 0x000fe20000000f00 */
[----:B------:R-:W-:Y:S01]  /*22c0*/  FFMA R8, R2, R10, R5 ;  /* 0x0000000a02087223 */ /* 0x000fe20000000005 */
[----:B------:R-:W-:-:S07]  /*22d0*/  FFMA R10, R10, R6, R25 ;  /* 0x000000060a0a7223 */ /* 0x000fce0000000019 */
.L_x_239:
[----:B------:R-:W-:Y:S05]  /*22e0*/  BSYNC.RELIABLE B4 ;  /* 0x0000000000047941 */ /* 0x000fea0003800100 */
.L_x_238:
[----:B------:R-:W-:-:S13]  /*22f0*/  ISETP.GT.AND P0, PT, R24, -0x1, PT ;  /* 0xffffffff1800780c */ /* 0x000fda0003f04270 */
[----:B------:R-:W-:Y:S05]  /*2300*/  @P0 BRA `(.L_x_263) ;  /* 0xffffffe800340947 */ /* 0x000fea000383ffff */
[----:B------:R-:W-:Y:S01]  /*2310*/  MOV R8, R23 ;  /* 0x0000001700087202 */ /* 0x000fe20000000f00 */
[----:B------:R-:W-:Y:S01]  /*2320*/  IMAD.MOV.U32 R9, RZ, RZ, R28 ;  /* 0x000000ffff097224 */ /* 0x000fe200078e001c */
[----:B------:R-:W-:Y:S01]  /*2330*/  MOV R10, R29 ;  /* 0x0000001d000a7202 */ /* 0x000fe20000000f00 */
[----:B------:R-:W-:Y:S06]  /*2340*/  BRA `(.L_x_203) ;  /* 0x0000000000107947 */ /* 0x000fec0003800000 */
.L_x_237:
[-C--:B------:R-:W-:Y:S01]  /*2350*/  FFMA R8, R2, R44.reuse, R5 ;  /* 0x0000002c02087223 */ /* 0x080fe20000000005 */
[----:B------:R-:W-:Y:S01]  /*2360*/  FFMA R9, R4, R44, R7 ;  /* 0x0000002c04097223 */ /* 0x000fe20000000007 */
[----:B------:R-:W-:Y:S01]  /*2370*/  FFMA R10, R44, R6, R25 ;  /* 0x000000062c0a7223 */ /* 0x000fe20000000019 */
[----:B------:R-:W-:-:S07]  /*2380*/  I2FP.F32.U32 R11, R39 ;  /* 0x00000027000b7245 */ /* 0x000fce0000201000 */
.L_x_203:
[----:B------:R-:W-:Y:S05]  /*2390*/  BSYNC.RECONVERGENT B1 ;  /* 0x0000000000017941 */ /* 0x000fea0003800200 */
.L_x_200:
[----:B------:R-:W-:Y:S05]  /*23a0*/  WARPSYNC.ALL ;  /* 0x0000000000007948 */ /* 0x000fea0003800000 */
[----:B------:R-:W5:Y:S02]  /*23b0*/  LDC.64 R4, c[0x0][0x3b8] ;  /* 0x0000ee00ff047b82 */ /* 0x000f640000000a00 */
[----:B-----5:R-:W-:-:S05]  /*23c0*/  IMAD.WIDE R2, R3, 0x10, R4 ;  /* 0x0000001003027825 */ /* 0x020fca00078e0204 */
[----:B------:R-:W-:Y:S01]  /*23d0*/  STG.E.128 desc[UR4][R2.64], R8 ;  /* 0x0000000802007986 */ /* 0x000fe2000c101d04 */
[----:B------:R-:W-:Y:S05]  /*23e0*/  EXIT ;  /* 0x000000000000794d */ /* 0x000fea0003800000 */
        .weak           $__internal_7_$__cuda_sm3x_div_rn_noftz_f32_slowpath
        .type           $__internal_7_$__cuda_sm3x_div_rn_noftz_f32_slowpath,@function
        .size           $__internal_7_$__cuda_sm3x_div_rn_noftz_f32_slowpath,(.L_x_328 - $__internal_7_$__cuda_sm3x_div_rn_noftz_f32_slowpath)
$__internal_7_$__cuda_sm3x_div_rn_noftz_f32_slowpath:
[----:B------:R-:W-:Y:S01]  /*23f0*/  SHF.R.U32.HI R15, RZ, 0x17, R33 ;  /* 0x00000017ff0f7819 */ /* 0x000fe20000011621 */
[----:B------:R-:W-:Y:S01]  /*2400*/  BSSY.RECONVERGENT B2, `(.L_x_264) ;  /* 0x0000062000027945 */ /* 0x000fe20003800200 */
[----:B------:R-:W-:Y:S02]  /*2410*/  SHF.R.U32.HI R32, RZ, 0x17, R35 ;  /* 0x00000017ff207819 */ /* 0x000fe40000011623 */
[----:B------:R-:W-:Y:S02]  /*2420*/  LOP3.LUT R15, R15, 0xff, RZ, 0xc0, !PT ;  /* 0x000000ff0f0f7812 */ /* 0x000fe400078ec0ff */
[----:B------:R-:W-:Y:S02]  /*2430*/  LOP3.LUT R32, R32, 0xff, RZ, 0xc0, !PT ;  /* 0x000000ff20207812 */ /* 0x000fe400078ec0ff */
[----:B------:R-:W-:-:S03]  /*2440*/  IADD3 R0, PT, PT, R15, -0x1, RZ ;  /* 0xffffffff0f007810 */ /* 0x000fc60007ffe0ff */
[----:B------:R-:W-:Y:S01]  /*2450*/  VIADD R31, R32, 0xffffffff ;  /* 0xffffffff201f7836 */ /* 0x000fe20000000000 */
        /* <DEDUP_REMOVED lines=10> */
[----:B------:R-:W-:Y:S02]  /*2500*/  FSETP.NEU.FTZ.AND P3, PT, |R35|, +INF , PT ;  /* 0x7f8000002300780b */ /* 0x000fe40003f7d200 */
        /* <DEDUP_REMOVED lines=12> */
[----:B------:R-:W-:Y:S02]  /*25d0*/  @!P0 IMAD.MOV.U32 R19, RZ, RZ, -0x40 ;  /* 0xffffffc0ff138424 */ /* 0x000fe400078e00ff */
[----:B------:R-:W-:Y:S01]  /*25e0*/  @!P0 FFMA R35, R35, 1.84467440737095516160e+19, RZ ;  /* 0x5f80000023238823 */ /* 0x000fe200000000ff */
[----:B------:R-:W-:Y:S02]  /*25f0*/  @!P2 FFMA R33, R33, 1.84467440737095516160e+19, RZ ;  /* 0x5f8000002121a823 */ /* 0x000fe400000000ff */
[----:B------:R-:W-:-:S07]  /*2600*/  @!P2 IADD3 R19, PT, PT, R19, 0x40, RZ ;  /* 0x000000401313a810 */ /* 0x000fce0007ffe0ff */
.L_x_265:
[----:B------:R-:W-:Y:S01]  /*2610*/  LEA R0, R15, 0xc0800000, 0x17 ;  /* 0xc08000000f007811 */ /* 0x000fe200078eb8ff */
[----:B------:R-:W-:Y:S01]  /*2620*/  VIADD R32, R32, 0xffffff81 ;  /* 0xffffff8120207836 */ /* 0x000fe20000000000 */
[----:B------:R-:W-:Y:S02]  /*2630*/  BSSY.RECONVERGENT B3, `(.L_x_270) ;  /* 0x0000035000037945 */ /* 0x000fe40003800200 */
[----:B------:R-:W-:-:S04]  /*2640*/  IADD3 R47, PT, PT, -R0, R33, RZ ;  /* 0x00000021002f7210 */ /* 0x000fc80007ffe1ff */
[----:B------:R-:W0:Y:S01]  /*2650*/  MUFU.RCP R0, R47 ;  /* 0x0000002f00007308 */ /* 0x000e220000001000 */
[----:B------:R-:W-:-:S04]  /*2660*/  FADD.FTZ R33, -R47, -RZ ;  /* 0x800000ff2f217221 */ /* 0x000fc80000010100 */
[----:B0-----:R-:W-:-:S04]  /*2670*/  FFMA R31, R0, R33, 1 ;  /* 0x3f800000001f7423 */ /* 0x001fc80000000021 */
[----:B------:R-:W-:Y:S01]  /*2680*/  FFMA R31, R0, R31, R0 ;  /* 0x0000001f001f7223 */ /* 0x000fe20000000000 */
[C---:B------:R-:W-:Y:S01]  /*2690*/  IMAD R0, R32.reuse, -0x800000, R35 ;  /* 0xff80000020007824 */ /* 0x040fe200078e0223 */
[----:B------:R-:W-:-:S03]  /*26a0*/  IADD3 R32, PT, PT, R32, 0x7f, -R15 ;  /* 0x0000007f20207810 */ /* 0x000fc60007ffe80f */
[----:B------:R-:W-:Y:S01]  /*26b0*/  FFMA R34, R0, R31, RZ ;  /* 0x0000001f00227223 */ /* 0x000fe200000000ff */
[----:B------:R-:W-:-:S03]  /*26c0*/  IADD3 R19, PT, PT, R32, R19, RZ ;  /* 0x0000001320137210 */ /* 0x000fc60007ffe0ff */
[----:B------:R-:W-:-:S04]  /*26d0*/  FFMA R35, R33, R34, R0 ;  /* 0x0000002221237223 */ /* 0x000fc80000000000 */
[----:B------:R-:W-:-:S04]  /*26e0*/  FFMA R34, R31, R35, R34 ;  /* 0x000000231f227223 */ /* 0x000fc80000000022 */
[----:B------:R-:W-:-:S04]  /*26f0*/  FFMA R33, R33, R34, R0 ;  /* 0x0000002221217223 */ /* 0x000fc80000000000 */
[----:B------:R-:W-:-:S05]  /*2700*/  FFMA R0, R31, R33, R34 ;  /* 0x000000211f007223 */ /* 0x000fca0000000022 */
[----:B------:R-:W-:-:S04]  /*2710*/  SHF.R.U32.HI R32, RZ, 0x17, R0 ;  /* 0x00000017ff207819 */ /* 0x000fc80000011600 */
[----:B------:R-:W-:-:S04]  /*2720*/  LOP3.LUT R32, R32, 0xff, RZ, 0xc0, !PT ;  /* 0x000000ff20207812 */ /* 0x000fc800078ec0ff */
[----:B------:R-:W-:-:S05]  /*2730*/  IADD3 R15, PT, PT, R32, R19, RZ ;  /* 0x00000013200f7210 */ /* 0x000fca0007ffe0ff */
[----:B------:R-:W-:-:S05]  /*2740*/  VIADD R32, R15, 0xffffffff ;  /* 0xffffffff0f207836 */ /* 0x000fca0000000000 */
        /* <DEDUP_REMOVED lines=12> */
[----:B------:R-:W-:Y:S02]  /*2810*/  ISETP.NE.AND P3, PT, R15, RZ, PT ;  /* 0x000000ff0f00720c */ /* 0x000fe40003f65270 */
[----:B------:R-:W-:Y:S02]  /*2820*/  LOP3.LUT R19, R19, 0x7fffff, RZ, 0xc0, !PT ;  /* 0x007fffff13137812 */ /* 0x000fe400078ec0ff */
[----:B------:R-:W-:Y:S02]  /*2830*/  ISETP.NE.AND P2, PT, R15, RZ, PT ;  /* 0x000000ff0f00720c */ /* 0x000fe40003f45270 */
[----:B------:R-:W-:Y:S02]  /*2840*/  LOP3.LUT R34, R19, 0x800000, RZ, 0xfc, !PT ;  /* 0x0080000013227812 */ /* 0x000fe400078efcff */
[----:B------:R-:W-:-:S02]  /*2850*/  IADD3 R19, PT, PT, R15, 0x20, RZ ;  /* 0x000000200f137810 */ /* 0x000fc40007ffe0ff */
        /* <DEDUP_REMOVED lines=14> */
.L_x_272:
[----:B------:R-:W-:-:S04]  /*2940*/  LOP3.LUT R0, R0, 0x80000000, RZ, 0xc0, !PT ;  /* 0x8000000000007812 */ /* 0x000fc800078ec0ff */
[----:B------:R-:W-:Y:S01]  /*2950*/  LOP3.LUT R0, R0, 0x7f800000, RZ, 0xfc, !PT ;  /* 0x7f80000000007812 */ /* 0x000fe200078efcff */
[----:B------:R-:W-:Y:S06]  /*2960*/  BRA `(.L_x_273) ;  /* 0x0000000000047947 */ /* 0x000fec0003800000 */
.L_x_271:
[----:B------:R-:W-:-:S07]  /*2970*/  LEA R0, R19, R0, 0x17 ;  /* 0x0000000013007211 */ /* 0x000fce00078eb8ff */
.L_x_273:
[----:B------:R-:W-:Y:S05]  /*2980*/  BSYNC.RECONVERGENT B3 ;  /* 0x0000000000037941 */ /* 0x000fea0003800200 */
.L_x_270:
[----:B------:R-:W-:Y:S05]  /*2990*/  BRA `(.L_x_274) ;  /* 0x0000000000207947 */ /* 0x000fea0003800000 */
.L_x_269:
[----:B------:R-:W-:-:S04]  /*29a0*/  LOP3.LUT R33, R33, 0x80000000, R35, 0x48, !PT ;  /* 0x8000000021217812 */ /* 0x000fc800078e4823 */
[----:B------:R-:W-:Y:S01]  /*29b0*/  LOP3.LUT R0, R33, 0x7f800000, RZ, 0xfc, !PT ;  /* 0x7f80000021007812 */ /* 0x000fe200078efcff */
[----:B------:R-:W-:Y:S06]  /*29c0*/  BRA `(.L_x_274) ;  /* 0x0000000000147947 */ /* 0x000fec0003800000 */
.L_x_268:
[----:B------:R-:W-:Y:S01]  /*29d0*/  LOP3.LUT R0, R33, 0x80000000, R35, 0x48, !PT ;  /* 0x8000000021007812 */ /* 0x000fe200078e4823 */
[----:B------:R-:W-:Y:S06]  /*29e0*/  BRA `(.L_x_274) ;  /* 0x00000000000c7947 */ /* 0x000fec0003800000 */
.L_x_267:
[----:B------:R-:W0:Y:S01]  /*29f0*/  MUFU.RSQ R0, -QNAN ;  /* 0xffc0000000007908 */ /* 0x000e220000001400 */
[----:B------:R-:W-:Y:S05]  /*2a00*/  BRA `(.L_x_274) ;  /* 0x0000000000047947 */ /* 0x000fea0003800000 */
.L_x_266:
[----:B------:R-:W-:-:S07]  /*2a10*/  FADD.FTZ R0, R35, R33 ;  /* 0x0000002123007221 */ /* 0x000fce0000010000 */
.L_x_274:
[----:B------:R-:W-:Y:S05]  /*2a20*/  BSYNC.RECONVERGENT B2 ;  /* 0x0000000000027941 */ /* 0x000fea0003800200 */
.L_x_264:
[----:B------:R-:W-:-:S04]  /*2a30*/  HFMA2 R31, -RZ, RZ, 0, 0 ;  /* 0x00000000ff1f7431 */ /* 0x000fc800000001ff */
[----:B0-----:R-:W-:Y:S05]  /*2a40*/  RET.REL.NODEC R30 `(_Z25kernelGetIntersectedPointP6float4S0_S0_PiS1_S0_iS0_) ;  /* 0xffffffd41e6c7950 */ /* 0x001fea0003c3ffff */
.L_x_275:
        /* <DEDUP_REMOVED lines=11> */
.L_x_328:


//--------------------- .text._Z25kernelGeneratePrimaryRays6float4PfPS_S1_ --------------------------
	.section	.text._Z25kernelGeneratePrimaryRays6float4PfPS_S1_,"ax",@progbits
	.align	128
        .global         _Z25kernelGeneratePrimaryRays6float4PfPS_S1_
        .type           _Z25kernelGeneratePrimaryRays6float4PfPS_S1_,@function
        .size           _Z25kernelGeneratePrimaryRays6float4PfPS_S1_,(.L_x_330 - _Z25kernelGeneratePrimaryRays6float4PfPS_S1_)
        .other          _Z25kernelGeneratePrimaryRays6float4PfPS_S1_,@"STO_CUDA_ENTRY STV_DEFAULT"
_Z25kernelGeneratePrimaryRays6float4PfPS_S1_:
.text._Z25kernelGeneratePrimaryRays6float4PfPS_S1_:
[----:B------:R-:W-:Y:S08]  /*0000*/  LDC R1, c[0x0][0x37c] ;  /* 0x0000df00ff017b82 */ /* 0x000ff00000000800 */
[----:B------:R-:W0:Y:S01]  /*0010*/  LDC.64 R2, c[0x0][0x380] ;  /* 0x0000e000ff027b82 */ /* 0x000e220000000a00 */
[----:B------:R-:W1:Y:S07]  /*0020*/  S2R R8, SR_TID.X ;  /* 0x0000000000087919 */ /* 0x000e6e0000002100 */
[----:B------:R-:W1:Y:S08]  /*0030*/  S2UR UR4, SR_CTAID.X ;  /* 0x00000000000479c3 */ /* 0x000e700000002500 */
[----:B------:R-:W1:Y:S01]  /*0040*/  LDC R5, c[0x0][0x360] ;  /* 0x0000d800ff057b82 */ /* 0x000e620000000800 */
[----:B0-----:R-:W-:Y:S08]  /*0050*/  F2I.TRUNC.NTZ R0, R3 ;  /* 0x0000000300007305 */ /* 0x001ff0000020f100 */
[----:B------:R-:W0:Y:S01]  /*0060*/  F2I.TRUNC.NTZ R7, R2 ;  /* 0x0000000200077305 */ /* 0x000e22000020f100 */
[----:B-1----:R-:W-:-:S02]  /*0070*/  IMAD R8, R5, UR4, R8 ;  /* 0x0000000405087c24 */ /* 0x002fc4000f8e0208 */
[----:B0-----:R-:W-:-:S05]  /*0080*/  IMAD R5, R7, R0, RZ ;  /* 0x0000000007057224 */ /* 0x001fca00078e02ff */
[----:B------:R-:W-:-:S13]  /*0090*/  ISETP.GE.AND P0, PT, R8, R5, PT ;  /* 0x000000050800720c */ /* 0x000fda0003f06270 */
[----:B------:R-:W-:Y:S05]  /*00a0*/  @P0 EXIT ;  /* 0x000000000000094d */ /* 0x000fea0003800000 */
[-C--:B------:R-:W-:Y:S01]  /*00b0*/  IABS R6, R7.reuse ;  /* 0x0000000700067213 */ /* 0x080fe20000000000 */
[----:B------:R-:W-:Y:S01]  /*00c0*/  BSSY.RECONVERGENT B0, `(.L_x_276) ;  /* 0x0000029000007945 */ /* 0x000fe20003800200 */
[----:B------:R-:W-:Y:S02]  /*00d0*/  IABS R9, R8 ;  /* 0x0000000800097213 */ /* 0x000fe40000000000 */
[----:B------:R-:W0:Y:S01]  /*00e0*/  I2F.RP R0, R6 ;  /* 0x0000000600007306 */ /* 0x000e220000209400 */
[----:B------:R-:W-:-:S07]  /*00f0*/  IABS R10, R7 ;  /* 0x00000007000a7213 */ /* 0x000fce0000000000 */
[----:B0-----:R-:W0:Y:S02]  /*0100*/  MUFU.RCP R0, R0 ;  /* 0x0000000000007308 */ /* 0x001e240000001000 */
[----:B0-----:R-:W-:-:S06]  /*0110*/  IADD3 R4, PT, PT, R0, 0xffffffe, RZ ;  /* 0x0ffffffe00047810 */ /* 0x001fcc0007ffe0ff */
[----:B------:R0:W1:Y:S02]  /*0120*/  F2I.FTZ.U32.TRUNC.NTZ R5, R4 ;  /* 0x0000000400057305 */ /* 0x000064000021f000 */
[----:B0-----:R-:W-:Y:S02]  /*0130*/  HFMA2 R4, -RZ, RZ, 0, 0 ;  /* 0x00000000ff047431 */ /* 0x001fe400000001ff */
[----:B-1----:R-:W-:-:S04]  /*0140*/  IMAD.MOV R3, RZ, RZ, -R5 ;  /* 0x000000ffff037224 */ /* 0x002fc800078e0a05 */
[----:B------:R-:W-:-:S04]  /*0150*/  IMAD R3, R3, R6, RZ ;  /* 0x0000000603037224 */ /* 0x000fc800078e02ff */
[----:B------:R-:W-:-:S04]  /*0160*/  IMAD.HI.U32 R5, R5, R3, R4 ;  /* 0x0000000305057227 */ /* 0x000fc800078e0004 */
[----:B------:R-:W-:Y:S02]  /*0170*/  IMAD.MOV R3, RZ, RZ, -R10 ;  /* 0x000000ffff037224 */ /* 0x000fe400078e0a0a */
[----:B------:R-:W-:Y:S02]  /*0180*/  IMAD.HI.U32 R0, R5, R9, RZ ;  /* 0x0000000905007227 */ /* 0x000fe400078e00ff */
[----:B------:R-:W0:Y:S02]  /*0190*/  MUFU.RCP R5, R2 ;  /* 0x0000000200057308 */ /* 0x000e240000001000 */
[----:B------:R-:W-:-:S05]  /*01a0*/  IMAD R3, R0, R3, R9 ;  /* 0x0000000300037224 */ /* 0x000fca00078e0209 */
[----:B------:R-:W-:Y:S01]  /*01b0*/  ISETP.GT.U32.AND P2, PT, R6, R3, PT ;  /* 0x000000030600720c */ /* 0x000fe20003f44070 */
[----:B0-----:R-:W-:-:S12]  /*01c0*/  FFMA R4, R5, -R2, 1 ;  /* 0x3f80000005047423 */ /* 0x001fd80000000802 */
[----:B------:R-:W-:Y:S01]  /*01d0*/  @!P2 IADD3 R3, PT, PT, R3, -R6, RZ ;  /* 0x800000060303a210 */ /* 0x000fe20007ffe0ff */
[----:B------:R-:W-:Y:S01]  /*01e0*/  @!P2 VIADD R0, R0, 0x1 ;  /* 0x000000010000a836 */ /* 0x000fe20000000000 */
[----:B------:R-:W-:Y:S01]  /*01f0*/  ISETP.NE.AND P2, PT, R7, RZ, PT ;  /* 0x000000ff0700720c */ /* 0x000fe20003f45270 */
[----:B------:R-:W-:Y:S01]  /*0200*/  FFMA R4, R5, R4, R5 ;  /* 0x0000000405047223 */ /* 0x000fe20000000005 */
[----:B------:R-:W-:Y:S02]  /*0210*/  ISETP.GE.U32.AND P0, PT, R3, R6, PT ;  /* 0x000000060300720c */ /* 0x000fe40003f06070 */
[----:B------:R-:W-:-:S04]  /*0220*/  LOP3.LUT R3, R8, R7, RZ, 0x3c, !PT ;  /* 0x0000000708037212 */ /* 0x000fc800078e3cff */
[----:B------:R-:W-:-:S07]  /*0230*/  ISETP.GE.AND P1, PT, R3, RZ, PT ;  /* 0x000000ff0300720c */ /* 0x000fce0003f26270 */
[----:B------:R-:W-:-:S06]  /*0240*/  @P0 IADD3 R0, PT, PT, R0, 0x1, RZ ;  /* 0x0000000100000810 */ /* 0x000fcc0007ffe0ff */
[----:B------:R-:W-:Y:S01]  /*0250*/  @!P1 IMAD.MOV R0, RZ, RZ, -R0 ;  /* 0x000000ffff009224 */ /* 0x000fe200078e0a00 */
[----:B------:R-:W-:-:S04]  /*0260*/  @!P2 LOP3.LUT R0, RZ, R7, RZ, 0x33, !PT ;  /* 0x00000007ff00a212 */ /* 0x000fc800078e33ff */
[----:B------:R-:W-:-:S05]  /*0270*/  IADD3 R3, PT, PT, -R0, RZ, RZ ;  /* 0x000000ff00037210 */ /* 0x000fca0007ffe1ff */
[----:B------:R-:W-:-:S05]  /*0280*/  IMAD R7, R7, R3, R8 ;  /* 0x0000000307077224 */ /* 0x000fca00078e0208 */
[----:B------:R-:W-:-:S05]  /*0290*/  I2FP.F32.U32 R7, R7 ;  /* 0x0000000700077245 */ /* 0x000fca0000201000 */
[----:B------:R-:W-:-:S04]  /*02a0*/  FADD R3, R7, R7 ;  /* 0x0000000707037221 */ /* 0x000fc80000000000 */
[----:B------:R-:W0:Y:S01]  /*02b0*/  FCHK P0, R3, R2 ;  /* 0x0000000203007302 */ /* 0x000e220000000000 */
[----:B------:R-:W-:-:S04]  /*02c0*/  FFMA R5, R3, R4, RZ ;  /* 0x0000000403057223 */ /* 0x000fc800000000ff */
[----:B------:R-:W-:-:S04]  /*02d0*/  FFMA R6, R5, -R2, R3 ;  /* 0x8000000205067223 */ /* 0x000fc80000000003 */
[----:B------:R-:W-:Y:S01]  /*02e0*/  FFMA R4, R4, R6, R5 ;  /* 0x0000000604047223 */ /* 0x000fe20000000005 */
[----:B0-----:R-:W-:Y:S06]  /*02f0*/  @!P0 BRA `(.L_x_277) ;  /* 0x0000000000148947 */ /* 0x001fec0003800000 */
[----:B------:R-:W0:Y:S01]  /*0300*/  LDCU UR4, c[0x0][0x380] ;  /* 0x00007000ff0477ac */ /* 0x000e220008000800 */
[----:B------:R-:W-:Y:S02]  /*0310*/  MOV R10, 0x340 ;  /* 0x00000340000a7802 */ /* 0x000fe40000000f00 */
[----:B0-----:R-:W-:-:S07]  /*0320*/  MOV R6, UR4 ;  /* 0x0000000400067c02 */ /* 0x001fce0008000f00 */
[----:B------:R-:W-:Y:S05]  /*0330*/  CALL.REL.NOINC `($__internal_9_$__cuda_sm3x_div_rn_noftz_f32_slowpath) ;  /* 0x0000000800a87944 */ /* 0x000fea0003c00000 */
[----:B------:R-:W-:-:S07]  /*0340*/  IMAD.MOV.U32 R4, RZ, RZ, R3 ;  /* 0x000000ffff047224 */ /* 0x000fce00078e0003 */
.L_x_277:
[----:B------:R-:W-:Y:S05]  /*0350*/  BSYNC.RECONVERGENT B0 ;  /* 0x0000000000007941 */ /* 0x000fea0003800200 */
.L_x_276:
[----:B------:R-:W0:Y:S01]  /*0360*/  LDC R6, c[0x0][0x388] ;  /* 0x0000e200ff067b82 */ /* 0x000e220000000800 */
[----:B------:R-:W-:Y:S01]  /*0370*/  FADD R3, R4, -1 ;  /* 0xbf80000004037421 */ /* 0x000fe20000000000 */
[----:B------:R-:W-:Y:S01]  /*0380*/  BSSY.RECONVERGENT B0, `(.L_x_278) ;  /* 0x000000e000007945 */ /* 0x000fe20003800200 */
[----:B0-----:R-:W0:Y:S08]  /*0390*/  MUFU.RCP R2, R6 ;  /* 0x0000000600027308 */ /* 0x001e300000001000 */
[----:B------:R-:W1:Y:S01]  /*03a0*/  FCHK P0, R3, R6 ;  /* 0x0000000603007302 */ /* 0x000e620000000000 */
[----:B0-----:R-:W-:-:S04]  /*03b0*/  FFMA R5, R2, -R6, 1 ;  /* 0x3f80000002057423 */ /* 0x001fc80000000806 */
[----:B------:R-:W-:-:S04]  /*03c0*/  FFMA R2, R2, R5, R2 ;  /* 0x0000000502027223 */ /* 0x000fc80000000002 */
[----:B------:R-:W-:-:S04]  /*03d0*/  FFMA R4, R3, R2, RZ ;  /* 0x0000000203047223 */ /* 0x000fc800000000ff */
[----:B------:R-:W-:-:S04]  /*03e0*/  FFMA R5, R4, -R6, R3 ;  /* 0x8000000604057223 */ /* 0x000fc80000000003 */
[----:B------:R-:W-:Y:S01]  /*03f0*/  FFMA R2, R2, R5, R4 ;  /* 0x0000000502027223 */ /* 0x000fe20000000004 */
[----:B-1----:R-:W-:Y:S06]  /*0400*/  @!P0 BRA `(.L_x_279) ;  /* 0x0000000000148947 */ /* 0x002fec0003800000 */
[----:B------:R-:W0:Y:S01]  /*0410*/  LDCU UR4, c[0x0][0x388] ;  /* 0x00007100ff0477ac */ /* 0x000e220008000800 */
[----:B------:R-:W-:Y:S02]  /*0420*/  MOV R10, 0x450 ;  /* 0x00000450000a7802 */ /* 0x000fe40000000f00 */
[----:B0-----:R-:W-:-:S07]  /*0430*/  MOV R6, UR4 ;  /* 0x0000000400067c02 */ /* 0x001fce0008000f00 */
[----:B------:R-:W-:Y:S05]  /*0440*/  CALL.REL.NOINC `($__internal_9_$__cuda_sm3x_div_rn_noftz_f32_slowpath) ;  /* 0x0000000800647944 */ /* 0x000fea0003c00000 */
[----:B------:R-:W-:-:S07]  /*0450*/  MOV R2, R3 ;  /* 0x0000000300027202 */ /* 0x000fce0000000f00 */
.L_x_279:
[----:B------:R-:W-:Y:S05]  /*0460*/  BSYNC.RECONVERGENT B0 ;  /* 0x0000000000007941 */ /* 0x000fea0003800200 */
.L_x_278:
[----:B------:R-:W0:Y:S01]  /*0470*/  LDC R6, c[0x0][0x384] ;  /* 0x0000e100ff067b82 */ /* 0x000e220000000800 */
[----:B------:R-:W-:Y:S01]  /*0480*/  I2FP.F32.U32 R0, R0 ;  /* 0x0000000000007245 */ /* 0x000fe20000201000 */
[----:B------:R-:W-:Y:S04]  /*0490*/  BSSY.RECONVERGENT B0, `(.L_x_280) ;  /* 0x000000f000007945 */ /* 0x000fe80003800200 */
[----:B------:R-:W-:Y:S01]  /*04a0*/  FADD R3, R0, R0 ;  /* 0x0000000000037221 */ /* 0x000fe20000000000 */
        /* <DEDUP_REMOVED lines=9> */
[----:B------:R-:W-:Y:S01]  /*0540*/  MOV R10, 0x570 ;  /* 0x00000570000a7802 */ /* 0x000fe20000000f00 */
[----:B0-----:R-:W-:-:S07]  /*0550*/  IMAD.U32 R6, RZ, RZ, UR4 ;  /* 0x00000004ff067e24 */ /* 0x001fce000f8e00ff */
[----:B------:R-:W-:Y:S05]  /*0560*/  CALL.REL.NOINC `($__internal_9_$__cuda_sm3x_div_rn_noftz_f32_slowpath) ;  /* 0x00000008001c7944 */ /* 0x000fea0003c00000 */
[----:B------:R-:W-:-:S07]  /*0570*/  MOV R0, R3 ;  /* 0x0000000300007202 */ /* 0x000fce0000000f00 */
.L_x_281:
[----:B------:R-:W-:Y:S05]  /*0580*/  BSYNC.RECONVERGENT B0 ;  /* 0x0000000000007941 */ /* 0x000fea0003800200 */
.L_x_280:
[----:B------:R-:W0:Y:S01]  /*0590*/  LDC R6, c[0x0][0x38c] ;  /* 0x0000e300ff067b82 */ /* 0x000e220000000800 */
[----:B------:R-:W-:Y:S01]  /*05a0*/  FADD R3, R0, -1 ;  /* 0xbf80000000037421 */ /* 0x000fe20000000000 */
[----:B------:R-:W1:Y:S01]  /*05b0*/  LDCU.64 UR4, c[0x0][0x358] ;  /* 0x00006b00ff0477ac */ /* 0x000e620008000a00 */
[----:B------:R-:W-:Y:S01]  /*05c0*/  BSSY.RECONVERGENT B0, `(.L_x_282) ;  /* 0x000000f000007945 */ /* 0x000fe20003800200 */
[----:B0-----:R-:W0:Y:S08]  /*05d0*/  MUFU.RCP R4, R6 ;  /* 0x0000000600047308 */ /* 0x001e300000001000 */
[----:B------:R-:W2:Y:S01]  /*05e0*/  FCHK P0, -R3, R6 ;  /* 0x0000000603007302 */ /* 0x000ea20000000100 */
[----:B0-----:R-:W-:-:S04]  /*05f0*/  FFMA R5, R4, -R6, 1 ;  /* 0x3f80000004057423 */ /* 0x001fc80000000806 */
[----:B------:R-:W-:-:S04]  /*0600*/  FFMA R4, R4, R5, R4 ;  /* 0x0000000504047223 */ /* 0x000fc80000000004 */
[----:B------:R-:W-:-:S04]  /*0610*/  FFMA R0, -R3, R4, RZ ;  /* 0x0000000403007223 */ /* 0x000fc800000001ff */
[----:B------:R-:W-:-:S04]  /*0620*/  FFMA R5, R0, -R6, -R3 ;  /* 0x8000000600057223 */ /* 0x000fc80000000803 */
[----:B------:R-:W-:Y:S01]  /*0630*/  FFMA R0, R4, R5, R0 ;  /* 0x0000000504007223 */ /* 0x000fe20000000000 */
[----:B-12---:R-:W-:Y:S06]  /*0640*/  @!P0 BRA `(.L_x_283) ;  /* 0x0000000000188947 */ /* 0x006fec0003800000 */
[----:B------:R-:W0:Y:S01]  /*0650*/  LDCU UR6, c[0x0][0x38c] ;  /* 0x00007180ff0677ac */ /* 0x000e220008000800 */
[----:B------:R-:W-:Y:S01]  /*0660*/  FADD R3, -R3, -RZ ;  /* 0x800000ff03037221 */ /* 0x000fe20000000100 */
[----:B------:R-:W-:Y:S02]  /*0670*/  MOV R10, 0x6a0 ;  /* 0x000006a0000a7802 */ /* 0x000fe40000000f00 */
[----:B0-----:R-:W-:-:S07]  /*0680*/  MOV R6, UR6 ;  /* 0x0000000600067c02 */ /* 0x001fce0008000f00 */
[----:B------:R-:W-:Y:S05]  /*0690*/  CALL.REL.NOINC `($__internal_9_$__cuda_sm3x_div_rn_noftz_f32_slowpath) ;  /* 0x0000000400d07944 */ /* 0x000fea0003c00000 */
[----:B------:R-:W-:-:S07]  /*06a0*/  IMAD.MOV.U32 R0, RZ, RZ, R3 ;  /* 0x000000ffff007224 */ /* 0x000fce00078e0003 */
.L_x_283:
[----:B------:R-:W-:Y:S05]  /*06b0*/  BSYNC.RECONVERGENT B0 ;  /* 0x0000000000007941 */ /* 0x000fea0003800200 */
.L_x_282:
[----:B------:R-:W0:Y:S08]  /*06c0*/  LDC.64 R10, c[0x0][0x390] ;  /* 0x0000e400ff0a7b82 */ /* 0x000e300000000a00 */
[----:B------:R-:W1:Y:S01]  /*06d0*/  LDC.64 R12, c[0x0][0x398] ;  /* 0x0000e600ff0c7b82 */ /* 0x000e620000000a00 */
[----:B0-----:R-:W2:Y:S04]  /*06e0*/  LDG.E R4, desc[UR4][R10.64+0x30] ;  /* 0x000030040a047981 */ /* 0x001ea8000c1e1900 */
[----:B------:R-:W2:Y:S04]  /*06f0*/  LDG.E R5, desc[UR4][R10.64+0x34] ;  /* 0x000034040a057981 */ /* 0x000ea8000c1e1900 */
[----:B------:R-:W2:Y:S01]  /*0700*/  LDG.E R6, desc[UR4][R10.64+0x38] ;  /* 0x000038040a067981 */ /* 0x000ea2000c1e1900 */
[----:B------:R-:W-:Y:S01]  /*0710*/  I2FP.F32.S32 R7, R8 ;  /* 0x0000000800077245 */ /* 0x000fe20000201400 */
[----:B-1----:R-:W-:-:S05]  /*0720*/  IMAD.WIDE R12, R8, 0x10, R12 ;  /* 0x00000010080c7825 */ /* 0x002fca00078e020c */
[----:B--2---:R0:W-:Y:S04]  /*0730*/  STG.E.128 desc[UR4][R12.64], R4 ;  /* 0x000000040c007986 */ /* 0x0041e8000c101d04 */
[----:B------:R-:W2:Y:S04]  /*0740*/  LDG.E R17, desc[UR4][R10.64+0x14] ;  /* 0x000014040a117981 */ /* 0x000ea8000c1e1900 */
[----:B------:R-:W0:Y:S04]  /*0750*/  LDG.E R9, desc[UR4][R10.64+0x10] ;  /* 0x000010040a097981 */ /* 0x000e28000c1e1900 */
[----:B------:R-:W3:Y:S04]  /*0760*/  LDG.E R15, desc[UR4][R10.64+0x4] ;  /* 0x000004040a0f7981 */ /* 0x000ee8000c1e1900 */
[----:B------:R-:W4:Y:S04]  /*0770*/  LDG.E R21, desc[UR4][R10.64+0x18] ;  /* 0x000018040a157981 */ /* 0x000f28000c1e1900 */
[----:B------:R-:W5:Y:S04]  /*0780*/  LDG.E R3, desc[UR4][R10.64] ;  /* 0x000000040a037981 */ /* 0x000f68000c1e1900 */
[----:B------:R-:W5:Y:S04]  /*0790*/  LDG.E R18, desc[UR4][R10.64+0x24] ;  /* 0x000024040a127981 */ /* 0x000f68000c1e1900 */
[----:B------:R-:W5:Y:S04]  /*07a0*/  LDG.E R19, desc[UR4][R10.64+0x8] ;  /* 0x000008040a137981 */ /* 0x000f68000c1e1900 */
[----:B------:R-:W5:Y:S04]  /*07b0*/  LDG.E R14, desc[UR4][R10.64+0x20] ;  /* 0x000020040a0e7981 */ /* 0x000f68000c1e1900 */
[----:B------:R-:W5:Y:S01]  /*07c0*/  LDG.E R23, desc[UR4][R10.64+0x28] ;  /* 0x000028040a177981 */ /* 0x000f62000c1e1900 */
[----:B------:R-:W-:Y:S01]  /*07d0*/  BSSY.RECONVERGENT B0, `(.L_x_284) ;  /* 0x0000018000007945 */ /* 0x000fe20003800200 */
[-C--:B--2---:R-:W-:Y:S01]  /*07e0*/  FMUL R16, R17, R0.reuse ;  /* 0x0000000011107220 */ /* 0x084fe20000400000 */
[----:B0-----:R-:W-:-:S03]  /*07f0*/  FMUL R4, R9, R0 ;  /* 0x0000000009047220 */ /* 0x001fc60000400000 */
[----:B---3--:R-:W-:Y:S01]  /*0800*/  FFMA R15, R15, R2, R16 ;  /* 0x000000020f0f7223 */ /* 0x008fe20000000010 */
[----:B----4-:R-:W-:Y:S01]  /*0810*/  FMUL R6, R21, R0 ;  /* 0x0000000015067220 */ /* 0x010fe20000400000 */
[-C--:B-----5:R-:W-:Y:S02]  /*0820*/  FFMA R3, R3, R2.reuse, R4 ;  /* 0x0000000203037223 */ /* 0x0a0fe40000000004 */
[----:B------:R-:W-:Y:S01]  /*0830*/  FADD R0, R15, R18 ;  /* 0x000000120f007221 */ /* 0x000fe20000000000 */
[----:B------:R-:W-:-:S03]  /*0840*/  FFMA R2, R19, R2, R6 ;  /* 0x0000000213027223 */ /* 0x000fc60000000006 */
[----:B------:R-:W-:Y:S01]  /*0850*/  FMUL R4, R0, R0 ;  /* 0x0000000000047220 */ /* 0x000fe20000400000 */
[----:B------:R-:W-:Y:S01]  /*0860*/  FADD R3, R3, R14 ;  /* 0x0000000e03037221 */ /* 0x000fe20000000000 */
[----:B------:R-:W-:-:S03]  /*0870*/  FADD R2, R2, R23 ;  /* 0x0000001702027221 */ /* 0x000fc60000000000 */
[----:B------:R-:W-:-:S04]  /*0880*/  FFMA R5, R3, R3, R4 ;  /* 0x0000000303057223 */ /* 0x000fc80000000004 */
[----:B------:R-:W-:-:S04]  /*0890*/  FFMA R4, R2, R2, R5 ;  /* 0x0000000202047223 */ /* 0x000fc80000000005 */
[----:B------:R0:W1:Y:S01]  /*08a0*/  MUFU.RSQ R5, R4 ;  /* 0x0000000400057308 */ /* 0x0000620000001400 */
[----:B------:R-:W-:-:S04]  /*08b0*/  IADD3 R6, PT, PT, R4, -0xd000000, RZ ;  /* 0xf300000004067810 */ /* 0x000fc80007ffe0ff */
[----:B------:R-:W-:-:S13]  /*08c0*/  ISETP.GT.U32.AND P0, PT, R6, 0x727fffff, PT ;  /* 0x727fffff0600780c */ /* 0x000fda0003f04070 */
[----:B01----:R-:W-:Y:S05]  /*08d0*/  @!P0 BRA `(.L_x_285) ;  /* 0x00000000000c8947 */ /* 0x003fea0003800000 */
[----:B------:R-:W-:-:S07]  /*08e0*/  MOV R12, 0x900 ;  /* 0x00000900000c7802 */ /* 0x000fce0000000f00 */
[----:B------:R-:W-:Y:S05]  /*08f0*/  CALL.REL.NOINC `($__internal_8_$__cuda_sm20_sqrt_rn_f32_slowpath) ;  /* 0x0000000000dc7944 */ /* 0x000fea0003c00000 */
[----:B------:R-:W-:Y:S05]  /*0900*/  BRA `(.L_x_286) ;  /* 0x0000000000107947 */ /* 0x000fea0003800000 */
.L_x_285:
[----:B------:R-:W-:Y:S01]  /*0910*/  FMUL.FTZ R7, R4, R5 ;  /* 0x0000000504077220 */ /* 0x000fe20000410000 */
[----:B------:R-:W-:-:S03]  /*0920*/  FMUL.FTZ R5, R5, 0.5 ;  /* 0x3f00000005057820 */ /* 0x000fc60000410000 */
[----:B------:R-:W-:-:S04]  /*0930*/  FFMA R4, -R7, R7, R4 ;  /* 0x0000000707047223 */ /* 0x000fc80000000104 */
[----:B------:R-:W-:-:S07]  /*0940*/  FFMA R7, R4, R5, R7 ;  /* 0x0000000504077223 */ /* 0x000fce0000000007 */
.L_x_286:
[----:B------:R-:W-:Y:S05]  /*0950*/  BSYNC.RECONVERGENT B0 ;  /* 0x0000000000007941 */ /* 0x000fea0003800200 */
.L_x_284:
        /* <DEDUP_REMOVED lines=11> */
[----:B------:R-:W-:Y:S05]  /*0a10*/  CALL.REL.NOINC `($__internal_9_$__cuda_sm3x_div_rn_noftz_f32_slowpath) ;  /* 0x0000000000f07944 */ /* 0x000fea0003c00000 */
[----:B------:R-:W-:-:S07]  /*0a20*/  IMAD.MOV.U32 R4, RZ, RZ, R3 ;  /* 0x000000ffff047224 */ /* 0x000fce00078e0003 */
.L_x_288:
[----:B------:R-:W-:Y:S05]  /*0a30*/  BSYNC.RECONVERGENT B0 ;  /* 0x0000000000007941 */ /* 0x000fea0003800200 */
.L_x_287:
        /* <DEDUP_REMOVED lines=12> */
[----:B------:R-:W-:Y:S05]  /*0b00*/  CALL.REL.NOINC `($__internal_9_$__cuda_sm3x_div_rn_noftz_f32_slowpath) ;  /* 0x0000000000b47944 */ /* 0x000fea0003c00000 */
[----:B------:R-:W-:-:S07]  /*0b10*/  IMAD.MOV.U32 R5, RZ, RZ, R3 ;  /* 0x000000ffff057224 */ /* 0x000fce00078e0003 */
.L_x_290:
[----:B------:R-:W-:Y:S05]  /*0b20*/  BSYNC.RECONVERGENT B0 ;  /* 0x0000000000007941 */ /* 0x000fea0003800200 */
.L_x_289:
        /* <DEDUP_REMOVED lines=14> */
.L_x_292:
[----:B------:R-:W-:Y:S05]  /*0c10*/  BSYNC.RECONVERGENT B0 ;  /* 0x0000000000007941 */ /* 0x000fea0003800200 */
.L_x_291:
[----:B------:R-:W0:Y:S01]  /*0c20*/  LDC.64 R2, c[0x0][0x3a0] ;  /* 0x0000e800ff027b82 */ /* 0x000e220000000a00 */
[----:B------:R-:W-:Y:S02]  /*0c30*/  HFMA2 R7, -RZ, RZ, 1.875, 0 ;  /* 0x3f800000ff077431 */ /* 0x000fe400000001ff */
[----:B0-----:R-:W-:-:S05]  /*0c40*/  IMAD.WIDE R8, R8, 0x10, R2 ;  /* 0x0000001008087825 */ /* 0x001fca00078e0202 */
[----:B------:R-:W-:Y:S01]  /*0c50*/  STG.E.128 desc[UR4][R8.64], R4 ;  /* 0x0000000408007986 */ /* 0x000fe2000c101d04 */
[----:B------:R-:W-:Y:S05]  /*0c60*/  EXIT ;  /* 0x000000000000794d */ /* 0x000fea0003800000 */
        .weak           $__internal_8_$__cuda_sm20_sqrt_rn_f32_slowpath
        .type           $__internal_8_$__cuda_sm20_sqrt_rn_f32_slowpath,@function
        .size           $__internal_8_$__cuda_sm20_sqrt_rn_f32_slowpath,($__internal_9_$__cuda_sm3x_div_rn_noftz_f32_slowpath - $__internal_8_$__cuda_sm20_sqrt_rn_f32_slowpath)
$__internal_8_$__cuda_sm20_sqrt_rn_f32_slowpath:
[----:B------:R-:W-:-:S13]  /*0c70*/  LOP3.LUT P0, RZ, R4, 0x7fffffff, RZ, 0xc0, !PT ;  /* 0x7fffffff04ff7812 */ /* 0x000fda000780c0ff */
[----:B------:R-:W-:Y:S01]  /*0c80*/  @!P0 MOV R5, R4 ;  /* 0x0000000400058202 */ /* 0x000fe20000000f00 */
[----:B------:R-:W-:Y:S06]  /*0c90*/  @!P0 BRA `(.L_x_293) ;  /* 0x0000000000408947 */ /* 0x000fec0003800000 */
[----:B------:R-:W-:-:S13]  /*0ca0*/  FSETP.GEU.FTZ.AND P0, PT, R4, RZ, PT ;  /* 0x000000ff0400720b */ /* 0x000fda0003f1e000 */
[----:B------:R-:W-:Y:S01]  /*0cb0*/  @!P0 IMAD.MOV.U32 R5, RZ, RZ, 0x7fffffff ;  /* 0x7fffffffff058424 */ /* 0x000fe200078e00ff */
        /* <DEDUP_REMOVED lines=14> */
.L_x_293:
[----:B------:R-:W-:Y:S01]  /*0da0*/  MOV R7, R5 ;  /* 0x0000000500077202 */ /* 0x000fe20000000f00 */
[----:B------:R-:W-:Y:S02]  /*0db0*/  HFMA2 R5, -RZ, RZ, 0, 0 ;  /* 0x00000000ff057431 */ /* 0x000fe400000001ff */
[----:B------:R-:W-:-:S04]  /*0dc0*/  IMAD.MOV.U32 R4, RZ, RZ, R12 ;  /* 0x000000ffff047224 */ /* 0x000fc800078e000c */
[----:B------:R-:W-:Y:S05]  /*0dd0*/  RET.REL.NODEC R4 `(_Z25kernelGeneratePrimaryRays6float4PfPS_S1_) ;  /* 0xfffffff004887950 */ /* 0x000fea0003c3ffff */
        .weak           $__internal_9_$__cuda_sm3x_div_rn_noftz_f32_slowpath
        .type           $__internal_9_$__cuda_sm3x_div_rn_noftz_f32_slowpath,@function
        .size           $__internal_9_$__cuda_sm3x_div_rn_noftz_f32_slowpath,(.L_x_330 - $__internal_9_$__cuda_sm3x_div_rn_noftz_f32_slowpath)
$__internal_9_$__cuda_sm3x_div_rn_noftz_f32_slowpath:
        /* <DEDUP_REMOVED lines=34> */
.L_x_295:
[----:B------:R-:W-:Y:S01]  /*1000*/  LEA R13, R11, 0xc0800000, 0x17 ;  /* 0xc08000000b0d7811 */ /* 0x000fe200078eb8ff */
[----:B------:R-:W-:Y:S03]  /*1010*/  BSSY.RECONVERGENT B2, `(.L_x_300) ;  /* 0x0000036000027945 */ /* 0x000fe60003800200 */
[----:B------:R-:W-:Y:S01]  /*1020*/  IADD3 R13, PT, PT, -R13, R6, RZ ;  /* 0x000000060d0d7210 */ /* 0x000fe20007ffe1ff */
[----:B------:R-:W-:-:S03]  /*1030*/  VIADD R6, R15, 0xffffff81 ;  /* 0xffffff810f067836 */ /* 0x000fc60000000000 */
[----:B------:R-:W0:Y:S01]  /*1040*/  MUFU.RCP R12, R13 ;  /* 0x0000000d000c7308 */ /* 0x000e220000001000 */
[----:B------:R-:W-:Y:S01]  /*1050*/  FADD.FTZ R14, -R13, -RZ ;  /* 0x800000ff0d0e7221 */ /* 0x000fe20000010100 */
[----:B------:R-:W-:-:S03]  /*1060*/  IMAD R3, R6, -0x800000, R3 ;  /* 0xff80000006037824 */ /* 0x000fc600078e0203 */
[----:B0-----:R-:W-:-:S04]  /*1070*/  FFMA R15, R12, R14, 1 ;  /* 0x3f8000000c0f7423 */ /* 0x001fc8000000000e */
[----:B------:R-:W-:-:S04]  /*1080*/  FFMA R17, R12, R15, R12 ;  /* 0x0000000f0c117223 */ /* 0x000fc8000000000c */
[----:B------:R-:W-:-:S04]  /*1090*/  FFMA R12, R3, R17, RZ ;  /* 0x00000011030c7223 */ /* 0x000fc800000000ff */
[----:B------:R-:W-:-:S04]  /*10a0*/  FFMA R15, R14, R12, R3 ;  /* 0x0000000c0e0f7223 */ /* 0x000fc80000000003 */
[----:B------:R-:W-:Y:S01]  /*10b0*/  FFMA R16, R17, R15, R12 ;  /* 0x0000000f11107223 */ /* 0x000fe2000000000c */
[----:B------:R-:W-:-:S03]  /*10c0*/  IADD3 R12, PT, PT, R6, 0x7f, -R11 ;  /* 0x0000007f060c7810 */ /* 0x000fc60007ffe80b */
[----:B------:R-:W-:Y:S01]  /*10d0*/  FFMA R15, R14, R16, R3 ;  /* 0x000000100e0f7223 */ /* 0x000fe20000000003 */
[----:B------:R-:W-:-:S03]  /*10e0*/  IADD3 R12, PT, PT, R12, R9, RZ ;  /* 0x000000090c0c7210 */ /* 0x000fc60007ffe0ff */
        /* <DEDUP_REMOVED lines=14> */
[-CC-:B------:R-:W-:Y:S01]  /*11d0*/  FFMA.RZ R6, R17, R15.reuse, R16.reuse ;  /* 0x0000000f11067223 */ /* 0x180fe2000000c010 */
[----:B------:R-:W-:Y:S01]  /*11e0*/  IADD3 R12, PT, PT, R13, 0x20, RZ ;  /* 0x000000200d0c7810 */ /* 0x000fe20007ffe0ff */
[-CC-:B------:R-:W-:Y:S01]  /*11f0*/  FFMA.RM R9, R17, R15.reuse, R16.reuse ;  /* 0x0000000f11097223 */ /* 0x180fe20000004010 */
[----:B------:R-:W-:Y:S02]  /*1200*/  ISETP.NE.AND P2, PT, R13, RZ, PT ;  /* 0x000000ff0d00720c */ /* 0x000fe40003f45270 */
[----:B------:R-:W-:Y:S01]  /*1210*/  LOP3.LUT R11, R6, 0x7fffff, RZ, 0xc0, !PT ;  /* 0x007fffff060b7812 */ /* 0x000fe200078ec0ff */
[----:B------:R-:W-:Y:S01]  /*1220*/  FFMA.RP R6, R17, R15, R16 ;  /* 0x0000000f11067223 */ /* 0x000fe20000008010 */
[----:B------:R-:W-:Y:S02]  /*1230*/  ISETP.NE.AND P1, PT, R13, RZ, PT ;  /* 0x000000ff0d00720c */ /* 0x000fe40003f25270 */
[----:B------:R-:W-:Y:S02]  /*1240*/  LOP3.LUT R11, R11, 0x800000, RZ, 0xfc, !PT ;  /* 0x008000000b0b7812 */ /* 0x000fe400078efcff */
[----:B------:R-:W-:-:S02]  /*1250*/  IADD3 R13, PT, PT, -R13, RZ, RZ ;  /* 0x000000ff0d0d7210 */ /* 0x000fc40007ffe1ff */
[----:B------:R-:W-:Y:S02]  /*1260*/  SHF.L.U32 R12, R11, R12, RZ ;  /* 0x0000000c0b0c7219 */ /* 0x000fe400000006ff */
[----:B------:R-:W-:Y:S02]  /*1270*/  FSETP.NEU.FTZ.AND P0, PT, R6, R9, PT ;  /* 0x000000090600720b */ /* 0x000fe40003f1d000 */
[----:B------:R-:W-:Y:S02]  /*1280*/  SEL R6, R13, RZ, P2 ;  /* 0x000000ff0d067207 */ /* 0x000fe40001000000 */
[----:B------:R-:W-:Y:S02]  /*1290*/  ISETP.NE.AND P1, PT, R12, RZ, P1 ;  /* 0x000000ff0c00720c */ /* 0x000fe40000f25270 */
[----:B------:R-:W-:Y:S02]  /*12a0*/  SHF.R.U32.HI R6, RZ, R6, R11 ;  /* 0x00000006ff067219 */ /* 0x000fe4000001160b */
[----:B------:R-:W-:-:S02]  /*12b0*/  PLOP3.LUT P0, PT, P0, P1, PT, 0xf8, 0x8f ;  /* 0x00000000008f781c */ /* 0x000fc40000703f70 */
[----:B------:R-:W-:Y:S02]  /*12c0*/  SHF.R.U32.HI R12, RZ, 0x1, R6 ;  /* 0x00000001ff0c7819 */ /* 0x000fe40000011606 */
[----:B------:R-:W-:-:S04]  /*12d0*/  SEL R9, RZ, 0x1, !P0 ;  /* 0x00000001ff097807 */ /* 0x000fc80004000000 */
[----:B------:R-:W-:-:S04]  /*12e0*/  LOP3.LUT R9, R9, 0x1, R12, 0xf8, !PT ;  /* 0x0000000109097812 */ /* 0x000fc800078ef80c */
[----:B------:R-:W-:-:S05]  /*12f0*/  LOP3.LUT R9, R9, R6, RZ, 0xc0, !PT ;  /* 0x0000000609097212 */ /* 0x000fca00078ec0ff */
[----:B------:R-:W-:-:S05]  /*1300*/  IMAD.IADD R12, R12, 0x1, R9 ;  /* 0x000000010c0c7824 */ /* 0x000fca00078e0209 */
[----:B------:R-:W-:Y:S01]  /*1310*/  LOP3.LUT R3, R12, R3, RZ, 0xfc, !PT ;  /* 0x000000030c037212 */ /* 0x000fe200078efcff */
[----:B------:R-:W-:Y:S06]  /*1320*/  BRA `(.L_x_303) ;  /* 0x0000000000107947 */ /* 0x000fec0003800000 */
.L_x_302:
[----:B------:R-:W-:-:S04]  /*1330*/  LOP3.LUT R3, R3, 0x80000000, RZ, 0xc0, !PT ;  /* 0x8000000003037812 */ /* 0x000fc800078ec0ff */
[----:B------:R-:W-:Y:S01]  /*1340*/  LOP3.LUT R3, R3, 0x7f800000, RZ, 0xfc, !PT ;  /* 0x7f80000003037812 */ /* 0x000fe200078efcff */
[----:B------:R-:W-:Y:S06]  /*1350*/  BRA `(.L_x_303) ;  /* 0x0000000000047947 */ /* 0x000fec0003800000 */
.L_x_301:
[----:B------:R-:W-:-:S07]  /*1360*/  LEA R3, R12, R3, 0x17 ;  /* 0x000000030c037211 */ /* 0x000fce00078eb8ff */
.L_x_303:
[----:B------:R-:W-:Y:S05]  /*1370*/  BSYNC.RECONVERGENT B2 ;  /* 0x0000000000027941 */ /* 0x000fea0003800200 */
.L_x_300:
[----:B------:R-:W-:Y:S05]  /*1380*/  BRA `(.L_x_304) ;  /* 0x0000000000207947 */ /* 0x000fea0003800000 */
.L_x_299:
[----:B------:R-:W-:-:S04]  /*1390*/  LOP3.LUT R3, R6, 0x80000000, R3, 0x48, !PT ;  /* 0x8000000006037812 */ /* 0x000fc800078e4803 */
[----:B------:R-:W-:Y:S01]  /*13a0*/  LOP3.LUT R3, R3, 0x7f800000, RZ, 0xfc, !PT ;  /* 0x7f80000003037812 */ /* 0x000fe200078efcff */
[----:B------:R-:W-:Y:S06]  /*13b0*/  BRA `(.L_x_304) ;  /* 0x0000000000147947 */ /* 0x000fec0003800000 */
.L_x_298:
[----:B------:R-:W-:Y:S01]  /*13c0*/  LOP3.LUT R3, R6, 0x80000000, R3, 0x48, !PT ;  /* 0x8000000006037812 */ /* 0x000fe200078e4803 */
[----:B------:R-:W-:Y:S06]  /*13d0*/  BRA `(.L_x_304) ;  /* 0x00000000000c7947 */ /* 0x000fec0003800000 */
.L_x_297:
[----:B------:R-:W0:Y:S01]  /*13e0*/  MUFU.RSQ R3, -QNAN ;  /* 0xffc0000000037908 */ /* 0x000e220000001400 */
[----:B------:R-:W-:Y:S05]  /*13f0*/  BRA `(.L_x_304) ;  /* 0x0000000000047947 */ /* 0x000fea0003800000 */
.L_x_296:
[----:B------:R-:W-:-:S07]  /*1400*/  FADD.FTZ R3, R3, R6 ;  /* 0x0000000603037221 */ /* 0x000fce0000010000 */
.L_x_304:
[----:B------:R-:W-:Y:S05]  /*1410*/  BSYNC.RECONVERGENT B1 ;  /* 0x0000000000017941 */ /* 0x000fea0003800200 */
.L_x_294:
[----:B------:R-:W-:-:S04]  /*1420*/  HFMA2 R11, -RZ, RZ, 0, 0 ;  /* 0x00000000ff0b7431 */ /* 0x000fc800000001ff */
[----:B0-----:R-:W-:Y:S05]  /*1430*/  RET.REL.NODEC R10 `(_Z25kernelGeneratePrimaryRays6float4PfPS_S1_) ;  /* 0xffffffe80af07950 */ /* 0x001fea0003c3ffff */
.L_x_305:
        /* <DEDUP_REMOVED lines=12> */
.L_x_330:


//--------------------- .text._Z30kernelGenerateIntersectedPointP6float4S0_S0_iPiS0_ --------------------------
	.section	.text._Z30kernelGenerateIntersectedPointP6float4S0_S0_iPiS0_,"ax",@progbits
	.align	128
        .global         _Z30kernelGenerateIntersectedPointP6float4S0_S0_iPiS0_
        .type           _Z30kernelGenerateIntersectedPointP6float4S0_S0_iPiS0_,@function
        .size           _Z30kernelGenerateIntersectedPointP6float4S0_S0_iPiS0_,(.L_x_331 - _Z30kernelGenerateIntersectedPointP6float4S0_S0_iPiS0_)
        .other          _Z30kernelGenerateIntersectedPointP6float4S0_S0_iPiS0_,@"STO_CUDA_ENTRY STV_DEFAULT"
_Z30kernelGenerateIntersectedPointP6float4S0_S0_iPiS0_:
.text._Z30kernelGenerateIntersectedPointP6float4S0_S0_iPiS0_:
        /* <DEDUP_REMOVED lines=12> */
[----:B0-----:R-:W-:-:S06]  /*00c0*/  IMAD.WIDE R2, R24, 0x4, R2 ;  /* 0x0000000418027825 */ /* 0x001fcc00078e0202 */
[----:B-1----:R-:W4:Y:S01]  /*00d0*/  LDG.E R2, desc[UR4][R2.64] ;  /* 0x0000000402027981 */ /* 0x002f22000c1e1900 */
[----:B---3--:R-:W-:-:S06]  /*00e0*/  IMAD.WIDE R8, R24, 0x10, R8 ;  /* 0x0000001018087825 */ /* 0x008fcc00078e0208 */
[----:B------:R-:W3:Y:S01]  /*00f0*/  LDG.E.128 R8, desc[UR4][R8.64] ;  /* 0x0000000408087981 */ /* 0x000ee2000c1e1d00 */
[----:B----4-:R-:W-:-:S04]  /*0100*/  IMAD R5, R2, 0x3, RZ ;  /* 0x0000000302057824 */ /* 0x010fc800078e02ff */
[----:B--2---:R-:W-:Y:S02]  /*0110*/  IMAD.WIDE R26, R5, 0x10, R26 ;  /* 0x00000010051a7825 */ /* 0x004fe400078e021a */
[----:B------:R-:W0:Y:S03]  /*0120*/  LDC.64 R4, c[0x0][0x380] ;  /* 0x0000e000ff047b82 */ /* 0x000e260000000a00 */
[----:B------:R-:W2:Y:S04]  /*0130*/  LDG.E.128 R12, desc[UR4][R26.64] ;  /* 0x000000041a0c7981 */ /* 0x000ea8000c1e1d00 */
[----:B------:R-:W2:Y:S04]  /*0140*/  LDG.E.128 R16, desc[UR4][R26.64+0x10] ;  /* 0x000010041a107981 */ /* 0x000ea8000c1e1d00 */
[----:B------:R-:W4:Y:S01]  /*0150*/  LDG.E.128 R20, desc[UR4][R26.64+0x20] ;  /* 0x000020041a147981 */ /* 0x000f22000c1e1d00 */
[----:B0-----:R-:W-:-:S06]  /*0160*/  IMAD.WIDE R4, R24, 0x10, R4 ;  /* 0x0000001018047825 */ /* 0x001fcc00078e0204 */
[----:B------:R-:W5:Y:S01]  /*0170*/  LDG.E.128 R4, desc[UR4][R4.64] ;  /* 0x0000000404047981 */ /* 0x000f62000c1e1d00 */
[----:B------:R-:W-:Y:S01]  /*0180*/  BSSY.RECONVERGENT B0, `(.L_x_306) ;  /* 0x0000021000007945 */ /* 0x000fe20003800200 */
[----:B--2---:R-:W-:Y:S01]  /*0190*/  FADD R16, -R12, R16 ;  /* 0x000000100c107221 */ /* 0x004fe20000000100 */
[C---:B------:R-:W-:Y:S01]  /*01a0*/  FADD R18, -R14.reuse, R18 ;  /* 0x000000120e127221 */ /* 0x040fe20000000100 */
[----:B----4-:R-:W-:Y:S01]  /*01b0*/  FADD R22, -R14, R22 ;  /* 0x000000160e167221 */ /* 0x010fe20000000100 */
[C---:B------:R-:W-:Y:S01]  /*01c0*/  FADD R21, -R13.reuse, R21 ;  /* 0x000000150d157221 */ /* 0x040fe20000000100 */
[----:B------:R-:W-:Y:S02]  /*01d0*/  FADD R20, -R12, R20 ;  /* 0x000000140c147221 */ /* 0x000fe40000000100 */
[----:B------:R-:W-:Y:S01]  /*01e0*/  FMUL R3, R16, R22 ;  /* 0x0000001610037220 */ /* 0x000fe20000400000 */
[----:B------:R-:W-:Y:S01]  /*01f0*/  FADD R17, -R13, R17 ;  /* 0x000000110d117221 */ /* 0x000fe20000000100 */
[----:B------:R-:W-:-:S02]  /*0200*/  FMUL R0, R18, R21 ;  /* 0x0000001512007220 */ /* 0x000fc40000400000 */
[-C--:B------:R-:W-:Y:S01]  /*0210*/  FFMA R18, R18, R20.reuse, -R3 ;  /* 0x0000001412127223 */ /* 0x080fe20000000803 */
[C---:B------:R-:W-:Y:S01]  /*0220*/  FMUL R3, R17.reuse, R20 ;  /* 0x0000001411037220 */ /* 0x040fe20000400000 */
[----:B------:R-:W-:Y:S02]  /*0230*/  FFMA R17, R17, R22, -R0 ;  /* 0x0000001611117223 */ /* 0x000fe40000000800 */
[----:B---3--:R-:W-:Y:S01]  /*0240*/  FMUL R11, R9, R18 ;  /* 0x00000012090b7220 */ /* 0x008fe20000400000 */
[----:B------:R-:W-:-:S03]  /*0250*/  FFMA R21, R16, R21, -R3 ;  /* 0x0000001510157223 */ /* 0x000fc60000000803 */
[----:B------:R-:W-:-:S04]  /*0260*/  FFMA R3, R8, R17, R11 ;  /* 0x0000001108037223 */ /* 0x000fc8000000000b */
[----:B------:R-:W-:Y:S01]  /*0270*/  FFMA R3, R10, R21, R3 ;  /* 0x000000150a037223 */ /* 0x000fe20000000003 */
[----:B-----5:R-:W-:-:S03]  /*0280*/  FADD R13, -R13, R5 ;  /* 0x000000050d0d7221 */ /* 0x020fc60000000100 */
[----:B------:R-:W0:Y:S01]  /*0290*/  MUFU.RCP R16, R3 ;  /* 0x0000000300107308 */ /* 0x000e220000001000 */
[----:B------:R-:W-:Y:S01]  /*02a0*/  FADD R12, -R12, R4 ;  /* 0x000000040c0c7221 */ /* 0x000fe20000000100 */
[----:B------:R-:W-:Y:S01]  /*02b0*/  FMUL R18, R18, R13 ;  /* 0x0000000d12127220 */ /* 0x000fe20000400000 */
[----:B------:R-:W-:-:S03]  /*02c0*/  FADD R0, -R14, R6 ;  /* 0x000000060e007221 */ /* 0x000fc60000000100 */
[----:B------:R-:W-:-:S04]  /*02d0*/  FFMA R12, R17, R12, R18 ;  /* 0x0000000c110c7223 */ /* 0x000fc80000000012 */
        /* <DEDUP_REMOVED lines=9> */
[----:B------:R-:W-:Y:S05]  /*0370*/  CALL.REL.NOINC `($__internal_10_$__cuda_sm3x_div_rn_noftz_f32_slowpath) ;  /* 0x0000000000287944 */ /* 0x000fea0003c00000 */
[----:B------:R-:W-:-:S07]  /*0380*/  MOV R7, R0 ;  /* 0x0000000000077202 */ /* 0x000fce0000000f00 */
.L_x_307:
[----:B------:R-:W-:Y:S05]  /*0390*/  BSYNC.RECONVERGENT B0 ;  /* 0x0000000000007941 */ /* 0x000fea0003800200 */
.L_x_306:
[----:B------:R-:W0:Y:S01]  /*03a0*/  LDC.64 R12, c[0x0][0x3a8] ;  /* 0x0000ea00ff0c7b82 */ /* 0x000e220000000a00 */
[-C--:B------:R-:W-:Y:S01]  /*03b0*/  FFMA R4, -R8, R7.reuse, R4 ;  /* 0x0000000708047223 */ /* 0x080fe20000000104 */
[-C--:B------:R-:W-:Y:S01]  /*03c0*/  FFMA R5, -R9, R7.reuse, R5 ;  /* 0x0000000709057223 */ /* 0x080fe20000000105 */
[----:B------:R-:W-:Y:S01]  /*03d0*/  FFMA R6, -R10, R7, R6 ;  /* 0x000000070a067223 */ /* 0x000fe20000000106 */
[----:B------:R-:W-:Y:S01]  /*03e0*/  I2FP.F32.S32 R7, R2 ;  /* 0x0000000200077245 */ /* 0x000fe20000201400 */
[----:B0-----:R-:W-:-:S05]  /*03f0*/  IMAD.WIDE R24, R24, 0x10, R12 ;  /* 0x0000001018187825 */ /* 0x001fca00078e020c */
[----:B------:R-:W-:Y:S01]  /*0400*/  STG.E.128 desc[UR4][R24.64], R4 ;  /* 0x0000000418007986 */ /* 0x000fe2000c101d04 */
[----:B------:R-:W-:Y:S05]  /*0410*/  EXIT ;  /* 0x000000000000794d */ /* 0x000fea0003800000 */
        .weak           $__internal_10_$__cuda_sm3x_div_rn_noftz_f32_slowpath
        .type           $__internal_10_$__cuda_sm3x_div_rn_noftz_f32_slowpath,@function
        .size           $__internal_10_$__cuda_sm3x_div_rn_noftz_f32_slowpath,(.L_x_331 - $__internal_10_$__cuda_sm3x_div_rn_noftz_f32_slowpath)
$__internal_10_$__cuda_sm3x_div_rn_noftz_f32_slowpath:
[--C-:B------:R-:W-:Y:S01]  /*0420*/  SHF.R.U32.HI R11, RZ, 0x17, R3.reuse ;  /* 0x00000017ff0b7819 */ /* 0x100fe20000011603 */
[----:B------:R-:W-:Y:S01]  /*0430*/  BSSY.RECONVERGENT B1, `(.L_x_308) ;  /* 0x0000064000017945 */ /* 0x000fe20003800200 */
[----:B------:R-:W-:Y:S01]  /*0440*/  SHF.R.U32.HI R7, RZ, 0x17, R0 ;  /* 0x00000017ff077819 */ /* 0x000fe20000011600 */
[----:B------:R-:W-:Y:S01]  /*0450*/  IMAD.MOV.U32 R15, RZ, RZ, R3 ;  /* 0x000000ffff0f7224 */ /* 0x000fe200078e0003 */
[----:B------:R-:W-:Y:S02]  /*0460*/  LOP3.LUT R11, R11, 0xff, RZ, 0xc0, !PT ;  /* 0x000000ff0b0b7812 */ /* 0x000fe400078ec0ff */
[----:B------:R-:W-:Y:S02]  /*0470*/  LOP3.LUT R13, R7, 0xff, RZ, 0xc0, !PT ;  /* 0x000000ff070d7812 */ /* 0x000fe400078ec0ff */
[----:B------:R-:W-:Y:S02]  /*0480*/  IADD3 R17, PT, PT, R11, -0x1, RZ ;  /* 0xffffffff0b117810 */ /* 0x000fe40007ffe0ff */
[----:B------:R-:W-:Y:S01]  /*0490*/  MOV R14, R0 ;  /* 0x00000000000e7202 */ /* 0x000fe20000000f00 */
        /* <DEDUP_REMOVED lines=23> */
[----:B------:R-:W-:Y:S01]  /*0610*/  @P0 IMAD.MOV.U32 R7, RZ, RZ, RZ ;  /* 0x000000ffff070224 */ /* 0x000fe200078e00ff */
[----:B------:R-:W-:Y:S01]  /*0620*/  @!P0 MOV R7, 0xffffffc0 ;  /* 0xffffffc000078802 */ /* 0x000fe20000000f00 */
[----:B------:R-:W-:Y:S01]  /*0630*/  @!P0 FFMA R14, R0, 1.84467440737095516160e+19, RZ ;  /* 0x5f800000000e8823 */ /* 0x000fe200000000ff */
[----:B------:R-:W-:-:S03]  /*0640*/  @!P1 FFMA R15, R3, 1.84467440737095516160e+19, RZ ;  /* 0x5f800000030f9823 */ /* 0x000fc600000000ff */
[----:B------:R-:W-:-:S07]  /*0650*/  @!P1 VIADD R7, R7, 0x40 ;  /* 0x0000004007079836 */ /* 0x000fce0000000000 */
.L_x_309:
[----:B------:R-:W-:Y:S01]  /*0660*/  LEA R0, R11, 0xc0800000, 0x17 ;  /* 0xc08000000b007811 */ /* 0x000fe200078eb8ff */
[----:B------:R-:W-:Y:S01]  /*0670*/  VIADD R13, R13, 0xffffff81 ;  /* 0xffffff810d0d7836 */ /* 0x000fe20000000000 */
[----:B------:R-:W-:Y:S02]  /*0680*/  BSSY.RECONVERGENT B2, `(.L_x_314) ;  /* 0x0000035000027945 */ /* 0x000fe40003800200 */
[----:B------:R-:W-:Y:S01]  /*0690*/  IADD3 R15, PT, PT, -R0, R15, RZ ;  /* 0x0000000f000f7210 */ /* 0x000fe20007ffe1ff */
[----:B------:R-:W-:-:S03]  /*06a0*/  IMAD R0, R13, -0x800000, R14 ;  /* 0xff8000000d007824 */ /* 0x000fc600078e020e */
[----:B------:R-:W0:Y:S01]  /*06b0*/  MUFU.RCP R3, R15 ;  /* 0x0000000f00037308 */ /* 0x000e220000001000 */
[----:B------:R-:W-:-:S04]  /*06c0*/  FADD.FTZ R17, -R15, -RZ ;  /* 0x800000ff0f117221 */ /* 0x000fc80000010100 */
        /* <DEDUP_REMOVED lines=10> */
[----:B------:R-:W-:-:S05]  /*0770*/  LOP3.LUT R3, R3, 0xff, RZ, 0xc0, !PT ;  /* 0x000000ff03037812 */ /* 0x000fca00078ec0ff */
[----:B------:R-:W-:-:S05]  /*0780*/  IMAD.IADD R11, R3, 0x1, R14 ;  /* 0x00000001030b7824 */ /* 0x000fca00078e020e */
        /* <DEDUP_REMOVED lines=11> */
[CCC-:B------:R-:W-:Y:S01]  /*0840*/  FFMA.RM R14, R16.reuse, R18.reuse, R19.reuse ;  /* 0x00000012100e7223 */ /* 0x1c0fe20000004013 */
[C---:B------:R-:W-:Y:S02]  /*0850*/  ISETP.NE.AND P2, PT, R11.reuse, RZ, PT ;  /* 0x000000ff0b00720c */ /* 0x040fe40003f45270 */
[----:B------:R-:W-:Y:S02]  /*0860*/  ISETP.NE.AND P1, PT, R11, RZ, PT ;  /* 0x000000ff0b00720c */ /* 0x000fe40003f25270 */
[----:B------:R-:W-:Y:S01]  /*0870*/  LOP3.LUT R7, R3, 0x7fffff, RZ, 0xc0, !PT ;  /* 0x007fffff03077812 */ /* 0x000fe200078ec0ff */
[----:B------:R-:W-:Y:S01]  /*0880*/  FFMA.RP R3, R16, R18, R19 ;  /* 0x0000001210037223 */ /* 0x000fe20000008013 */
[C---:B------:R-:W-:Y:S01]  /*0890*/  VIADD R16, R11.reuse, 0x20 ;  /* 0x000000200b107836 */ /* 0x040fe20000000000 */
[----:B------:R-:W-:Y:S02]  /*08a0*/  IADD3 R11, PT, PT, -R11, RZ, RZ ;  /* 0x000000ff0b0b7210 */ /* 0x000fe40007ffe1ff */
[----:B------:R-:W-:-:S02]  /*08b0*/  LOP3.LUT R7, R7, 0x800000, RZ, 0xfc, !PT ;  /* 0x0080000007077812 */ /* 0x000fc400078efcff */
[----:B------:R-:W-:Y:S02]  /*08c0*/  FSETP.NEU.FTZ.AND P0, PT, R3, R14, PT ;  /* 0x0000000e0300720b */ /* 0x000fe40003f1d000 */
[----:B------:R-:W-:Y:S02]  /*08d0*/  SHF.L.U32 R16, R7, R16, RZ ;  /* 0x0000001007107219 */ /* 0x000fe400000006ff */
        /* <DEDUP_REMOVED lines=11> */
.L_x_316:
[----:B------:R-:W-:-:S04]  /*0990*/  LOP3.LUT R0, R0, 0x80000000, RZ, 0xc0, !PT ;  /* 0x8000000000007812 */ /* 0x000fc800078ec0ff */
[----:B------:R-:W-:Y:S01]  /*09a0*/  LOP3.LUT R0, R0, 0x7f800000, RZ, 0xfc, !PT ;  /* 0x7f80000000007812 */ /* 0x000fe200078efcff */
[----:B------:R-:W-:Y:S06]  /*09b0*/  BRA `(.L_x_317) ;  /* 0x0000000000047947 */ /* 0x000fec0003800000 */
.L_x_315:
[----:B------:R-:W-:-:S07]  /*09c0*/  LEA R0, R14, R0, 0x17 ;  /* 0x000000000e007211 */ /* 0x000fce00078eb8ff */
.L_x_317:
[----:B------:R-:W-:Y:S05]  /*09d0*/  BSYNC.RECONVERGENT B2 ;  /* 0x0000000000027941 */ /* 0x000fea0003800200 */
.L_x_314:
[----:B------:R-:W-:Y:S05]  /*09e0*/  BRA `(.L_x_318) ;  /* 0x0000000000207947 */ /* 0x000fea0003800000 */
.L_x_313:
[----:B------:R-:W-:-:S04]  /*09f0*/  LOP3.LUT R0, R15, 0x80000000, R14, 0x48, !PT ;  /* 0x800000000f007812 */ /* 0x000fc800078e480e */
[----:B------:R-:W-:Y:S01]  /*0a00*/  LOP3.LUT R0, R0, 0x7f800000, RZ, 0xfc, !PT ;  /* 0x7f80000000007812 */ /* 0x000fe200078efcff */
[----:B------:R-:W-:Y:S06]  /*0a10*/  BRA `(.L_x_318) ;  /* 0x0000000000147947 */ /* 0x000fec0003800000 */
.L_x_312:
[----:B------:R-:W-:Y:S01]  /*0a20*/  LOP3.LUT R0, R15, 0x80000000, R14, 0x48, !PT ;  /* 0x800000000f007812 */ /* 0x000fe200078e480e */
[----:B------:R-:W-:Y:S06]  /*0a30*/  BRA `(.L_x_318) ;  /* 0x00000000000c7947 */ /* 0x000fec0003800000 */
.L_x_311:
[----:B------:R-:W0:Y:S01]  /*0a40*/  MUFU.RSQ R0, -QNAN ;  /* 0xffc0000000007908 */ /* 0x000e220000001400 */
[----:B------:R-:W-:Y:S05]  /*0a50*/  BRA `(.L_x_318) ;  /* 0x0000000000047947 */ /* 0x000fea0003800000 */
.L_x_310:
[----:B------:R-:W-:-:S07]  /*0a60*/  FADD.FTZ R0, R0, R3 ;  /* 0x0000000300007221 */ /* 0x000fce0000010000 */
.L_x_318:
[----:B------:R-:W-:Y:S05]  /*0a70*/  BSYNC.RECONVERGENT B1 ;  /* 0x0000000000017941 */ /* 0x000fea0003800200 */
.L_x_308:
[----:B------:R-:W-:-:S04]  /*0a80*/  IMAD.MOV.U32 R13, RZ, RZ, 0x0 ;  /* 0x00000000ff0d7424 */ /* 0x000fc800078e00ff */
[----:B0-----:R-:W-:Y:S05]  /*0a90*/  RET.REL.NODEC R12 `(_Z30kernelGenerateIntersectedPointP6float4S0_S0_iPiS0_) ;  /* 0xfffffff40c587950 */ /* 0x001fea0003c3ffff */
.L_x_319:
        /* <DEDUP_REMOVED lines=14> */
.L_x_331:


//--------------------- .text._Z16kernelInitBufferP6float4Pii --------------------------
	.section	.text._Z16kernelInitBufferP6float4Pii,"ax",@progbits
	.align	128
        .global         _Z16kernelInitBufferP6float4Pii
        .type           _Z16kernelInitBufferP6float4Pii,@function
        .size           _Z16kernelInitBufferP6float4Pii,(.L_x_341 - _Z16kernelInitBufferP6float4Pii)
        .other          _Z16kernelInitBufferP6float4Pii,@"STO_CUDA_ENTRY STV_DEFAULT"
_Z16kernelInitBufferP6float4Pii:
.text._Z16kernelInitBufferP6float4Pii:
        /* <DEDUP_REMOVED lines=12> */
[----:B-1----:R-:W-:Y:S01]  /*00c0*/  STG.E.128 desc[UR4][R2.64], RZ ;  /* 0x000000ff02007986 */ /* 0x002fe2000c101d04 */
[----:B--2---:R-:W-:-:S05]  /*00d0*/  IMAD.WIDE R4, R7, 0x4, R4 ;  /* 0x0000000407047825 */ /* 0x004fca00078e0204 */
[----:B------:R-:W-:Y:S01]  /*00e0*/  STG.E desc[UR4][R4.64], R7 ;  /* 0x0000000704007986 */ /* 0x000fe2000c101904 */
[----:B------:R-:W-:Y:S05]  /*00f0*/  EXIT ;  /* 0x000000000000794d */ /* 0x000fea0003800000 */
.L_x_320:
        /* <DEDUP_REMOVED lines=16> */
.L_x_341:


//--------------------- .nv.shared.reserved.0     --------------------------
	.section	.nv.shared.reserved.0,"aw",@nobits
	.weak		__nv_reservedSMEM_offset_0_alias
	.size		__nv_reservedSMEM_offset_0_alias, 0, 64
	.other		__nv_reservedSMEM_offset_0_alias,@"STO_CUDA_RESERVED_SHARED STV_DEFAULT"
__nv_reservedSMEM_offset_0_alias:
	.zero		0
	.zero		64


//--------------------- .nv.shared._Z10kernelScanPiiiS_ --------------------------
	.section	.nv.shared._Z10kernelScanPiiiS_,"aw",@nobits
	.sectionflags	@""
	.align	4
.nv.shared._Z10kernelScanPiiiS_:
	.zero		3072


//--------------------- .nv.constant0._Z16kernelClearNoiseP6float4iiS0_ --------------------------
	.section	.nv.constant0._Z16kernelClearNoiseP6float4iiS0_,"a",@progbits
	.sectionflags	@""
	.align	4
.nv.constant0._Z16kernelClearNoiseP6float4iiS0_:
	.zero		920


//--------------------- .nv.constant0._Z16kernelUniformAddPiS_ --------------------------
	.section	.nv.constant0._Z16kernelUniformAddPiS_,"a",@progbits
	.sectionflags	@""
	.align	4
.nv.constant0._Z16kernelUniformAddPiS_:
	.zero		912


//--------------------- .nv.constant0._Z10kernelScanPiiiS_ --------------------------
	.section	.nv.constant0._Z10kernelScanPiiiS_,"a",@progbits
	.sectionflags	@""
	.align	4
.nv.constant0._Z10kernelScanPiiiS_:
	.zero		920


//--------------------- .nv.constant0._Z17kernelCopyNewRaysP6float4S0_PiiS0_S0_S1_ --------------------------
	.section	.nv.constant0._Z17kernelCopyNewRaysP6float4S0_PiiS0_S0_S1_,"a",@progbits
	.sectionflags	@""
	.align	4
.nv.constant0._Z17kernelCopyNewRaysP6float4S0_PiiS0_S0_S1_:
	.zero		952


//--------------------- .nv.constant0._Z27kernelGenerateNextLevelRaysP6float4S0_S0_S0_S0_iS0_S0_Pi --------------------------
	.section	.nv.constant0._Z27kernelGenerateNextLevelRaysP6float4S0_S0_S0_S0_iS0_S0_Pi,"a",@progbits
	.sectionflags	@""
	.align	4
.nv.constant0._Z27kernelGenerateNextLevelRaysP6float4S0_S0_S0_S0_iS0_S0_Pi:
	.zero		968


//--------------------- .nv.constant0._Z17kernelPixelShaderP6float4S0_S0_P6float2S0_PiS3_S0_S3_S0_S3_S0_iS0_S3_S0_S0_ --------------------------
	.section	.nv.constant0._Z17kernelPixelShaderP6float4S0_S0_P6float2S0_PiS3_S0_S3_S0_S3_S0_iS0_S3_S0_S0_,"a",@progbits
	.sectionflags	@""
	.align	4
.nv.constant0._Z17kernelPixelShaderP6float4S0_S0_P6float2S0_PiS3_S0_S3_S0_S3_S0_iS0_S3_S0_S0_:
	.zero		1032


//--------------------- .nv.constant0._Z25kernelGetIntersectedPointP6float4S0_S0_PiS1_S0_iS0_ --------------------------
	.section	.nv.constant0._Z25kernelGetIntersectedPointP6float4S0_S0_PiS1_S0_iS0_,"a",@progbits
	.sectionflags	@""
	.align	4
.nv.constant0._Z25kernelGetIntersectedPointP6float4S0_S0_PiS1_S0_iS0_:
	.zero		960


//--------------------- .nv.constant0._Z25kernelGeneratePrimaryRays6float4PfPS_S1_ --------------------------
	.section	.nv.constant0._Z25kernelGeneratePrimaryRays6float4PfPS_S1_,"a",@progbits
	.sectionflags	@""
	.align	4
.nv.constant0._Z25kernelGeneratePrimaryRays6float4PfPS_S1_:
	.zero		936


//--------------------- .nv.constant0._Z30kernelGenerateIntersectedPointP6float4S0_S0_iPiS0_ --------------------------
	.section	.nv.constant0._Z30kernelGenerateIntersectedPointP6float4S0_S0_iPiS0_,"a",@progbits
	.sectionflags	@""
	.align	4
.nv.constant0._Z30kernelGenerateIntersectedPointP6float4S0_S0_iPiS0_:
	.zero		944


//--------------------- .nv.constant0._Z16kernelInitBufferP6float4Pii --------------------------
	.section	.nv.constant0._Z16kernelInitBufferP6float4Pii,"a",@progbits
	.sectionflags	@""
	.align	4
.nv.constant0._Z16kernelInitBufferP6float4Pii:
	.zero		916


//--------------------- SYMBOLS --------------------------

	.type		.nv.reservedSmem.offset0,@object
	.size		.nv.reservedSmem.offset0,0x4
	.type		.nv.reservedSmem.cap,@object
	.size		.nv.reservedSmem.cap,0x4
